//
// Generated by NVIDIA NVVM Compiler
//
// Compiler Build ID: CL-36424714
// Cuda compilation tools, release 13.0, V13.0.88
// Based on NVVM 20.0.0
//

.version 9.0
.target sm_100
.address_size 64

	// .globl	_Z6matVecP6float2S0_S0_
// _ZZ5CRVecP6float2S0_S0_S0_S0_S0_E3r_s has been demoted
// _ZZ5CRMatP6float2S0_S0_S0_S0_S0_E1G has been demoted

.visible .entry _Z6matVecP6float2S0_S0_(
	.param .u64 .ptr .align 1 _Z6matVecP6float2S0_S0__param_0,
	.param .u64 .ptr .align 1 _Z6matVecP6float2S0_S0__param_1,
	.param .u64 .ptr .align 1 _Z6matVecP6float2S0_S0__param_2
)
{
	.reg .pred 	%p<3>;
	.reg .b32 	%r<11>;
	.reg .b32 	%f<94>;
	.reg .b64 	%rd<21>;

	ld.param.u64 	%rd7, [_Z6matVecP6float2S0_S0__param_0];
	ld.param.u64 	%rd8, [_Z6matVecP6float2S0_S0__param_1];
	ld.param.u64 	%rd9, [_Z6matVecP6float2S0_S0__param_2];
	mov.u32 	%r5, %ctaid.x;
	mov.u32 	%r6, %ntid.x;
	mov.u32 	%r7, %tid.x;
	mad.lo.s32 	%r1, %r5, %r6, %r7;
	setp.gt.u32 	%p1, %r1, 31;
	@%p1 bra 	$L__BB0_4;
	shl.b32 	%r2, %r1, 5;
	mul.wide.u32 	%rd10, %r2, 8;
	cvta.to.global.u64 	%rd11, %rd8;
	add.s64 	%rd12, %rd10, %rd11;
	add.s64 	%rd20, %rd12, 32;
	shl.b32 	%r9, %r1, 10;
	mul.wide.u32 	%rd13, %r9, 8;
	cvta.to.global.u64 	%rd14, %rd7;
	add.s64 	%rd15, %rd13, %rd14;
	add.s64 	%rd19, %rd15, 32;
	mov.f32 	%f92, 0f00000000;
	mov.b32 	%r10, 0;
	mov.f32 	%f93, %f92;
$L__BB0_2:
	ld.global.v2.f32 	{%f6, %f7}, [%rd20+-32];
	ld.global.v2.f32 	{%f8, %f9}, [%rd19+-32];
	mul.f32 	%f10, %f6, %f8;
	mul.f32 	%f11, %f7, %f9;
	sub.f32 	%f12, %f10, %f11;
	mul.f32 	%f13, %f6, %f9;
	fma.rn.f32 	%f14, %f7, %f8, %f13;
	add.f32 	%f15, %f92, %f12;
	add.f32 	%f16, %f93, %f14;
	ld.global.v2.f32 	{%f17, %f18}, [%rd20+-24];
	ld.global.v2.f32 	{%f19, %f20}, [%rd19+-24];
	mul.f32 	%f21, %f17, %f19;
	mul.f32 	%f22, %f18, %f20;
	sub.f32 	%f23, %f21, %f22;
	mul.f32 	%f24, %f17, %f20;
	fma.rn.f32 	%f25, %f18, %f19, %f24;
	add.f32 	%f26, %f15, %f23;
	add.f32 	%f27, %f16, %f25;
	ld.global.v2.f32 	{%f28, %f29}, [%rd20+-16];
	ld.global.v2.f32 	{%f30, %f31}, [%rd19+-16];
	mul.f32 	%f32, %f28, %f30;
	mul.f32 	%f33, %f29, %f31;
	sub.f32 	%f34, %f32, %f33;
	mul.f32 	%f35, %f28, %f31;
	fma.rn.f32 	%f36, %f29, %f30, %f35;
	add.f32 	%f37, %f26, %f34;
	add.f32 	%f38, %f27, %f36;
	ld.global.v2.f32 	{%f39, %f40}, [%rd20+-8];
	ld.global.v2.f32 	{%f41, %f42}, [%rd19+-8];
	mul.f32 	%f43, %f39, %f41;
	mul.f32 	%f44, %f40, %f42;
	sub.f32 	%f45, %f43, %f44;
	mul.f32 	%f46, %f39, %f42;
	fma.rn.f32 	%f47, %f40, %f41, %f46;
	add.f32 	%f48, %f37, %f45;
	add.f32 	%f49, %f38, %f47;
	ld.global.v2.f32 	{%f50, %f51}, [%rd20];
	ld.global.v2.f32 	{%f52, %f53}, [%rd19];
	mul.f32 	%f54, %f50, %f52;
	mul.f32 	%f55, %f51, %f53;
	sub.f32 	%f56, %f54, %f55;
	mul.f32 	%f57, %f50, %f53;
	fma.rn.f32 	%f58, %f51, %f52, %f57;
	add.f32 	%f59, %f48, %f56;
	add.f32 	%f60, %f49, %f58;
	ld.global.v2.f32 	{%f61, %f62}, [%rd20+8];
	ld.global.v2.f32 	{%f63, %f64}, [%rd19+8];
	mul.f32 	%f65, %f61, %f63;
	mul.f32 	%f66, %f62, %f64;
	sub.f32 	%f67, %f65, %f66;
	mul.f32 	%f68, %f61, %f64;
	fma.rn.f32 	%f69, %f62, %f63, %f68;
	add.f32 	%f70, %f59, %f67;
	add.f32 	%f71, %f60, %f69;
	ld.global.v2.f32 	{%f72, %f73}, [%rd20+16];
	ld.global.v2.f32 	{%f74, %f75}, [%rd19+16];
	mul.f32 	%f76, %f72, %f74;
	mul.f32 	%f77, %f73, %f75;
	sub.f32 	%f78, %f76, %f77;
	mul.f32 	%f79, %f72, %f75;
	fma.rn.f32 	%f80, %f73, %f74, %f79;
	add.f32 	%f81, %f70, %f78;
	add.f32 	%f82, %f71, %f80;
	ld.global.v2.f32 	{%f83, %f84}, [%rd20+24];
	ld.global.v2.f32 	{%f85, %f86}, [%rd19+24];
	mul.f32 	%f87, %f83, %f85;
	mul.f32 	%f88, %f84, %f86;
	sub.f32 	%f89, %f87, %f88;
	mul.f32 	%f90, %f83, %f86;
	fma.rn.f32 	%f91, %f84, %f85, %f90;
	add.f32 	%f92, %f81, %f89;
	add.f32 	%f93, %f82, %f91;
	add.s32 	%r10, %r10, 8;
	add.s64 	%rd20, %rd20, 64;
	add.s64 	%rd19, %rd19, 64;
	setp.ne.s32 	%p2, %r10, 32;
	@%p2 bra 	$L__BB0_2;
	cvta.to.global.u64 	%rd16, %rd9;
	add.s64 	%rd18, %rd16, %rd10;
	st.global.v2.f32 	[%rd18], {%f92, %f93};
$L__BB0_4:
	ret;

}
	// .globl	_Z5Caxpy6float2PS_S0_
.visible .entry _Z5Caxpy6float2PS_S0_(
	.param .align 8 .b8 _Z5Caxpy6float2PS_S0__param_0[8],
	.param .u64 .ptr .align 1 _Z5Caxpy6float2PS_S0__param_1,
	.param .u64 .ptr .align 1 _Z5Caxpy6float2PS_S0__param_2
)
{
	.reg .pred 	%p<2>;
	.reg .b32 	%r<6>;
	.reg .b32 	%f<14>;
	.reg .b64 	%rd<8>;

	ld.param.v2.f32 	{%f1, %f2}, [_Z5Caxpy6float2PS_S0__param_0];
	ld.param.u64 	%rd1, [_Z5Caxpy6float2PS_S0__param_1];
	ld.param.u64 	%rd2, [_Z5Caxpy6float2PS_S0__param_2];
	mov.u32 	%r2, %tid.x;
	mov.u32 	%r3, %ctaid.x;
	mov.u32 	%r4, %ntid.x;
	mad.lo.s32 	%r1, %r3, %r4, %r2;
	setp.gt.s32 	%p1, %r1, 31;
	@%p1 bra 	$L__BB1_2;
	cvta.to.global.u64 	%rd3, %rd2;
	cvta.to.global.u64 	%rd4, %rd1;
	shl.b32 	%r5, %r1, 5;
	mul.wide.s32 	%rd5, %r5, 8;
	add.s64 	%rd6, %rd3, %rd5;
	ld.global.v2.f32 	{%f3, %f4}, [%rd6];
	add.s64 	%rd7, %rd4, %rd5;
	ld.global.v2.f32 	{%f5, %f6}, [%rd7];
	mul.f32 	%f7, %f1, %f5;
	mul.f32 	%f8, %f2, %f6;
	sub.f32 	%f9, %f7, %f8;
	mul.f32 	%f10, %f1, %f6;
	fma.rn.f32 	%f11, %f2, %f5, %f10;
	add.f32 	%f12, %f3, %f9;
	add.f32 	%f13, %f4, %f11;
	st.global.v2.f32 	[%rd7], {%f12, %f13};
$L__BB1_2:
	ret;

}
	// .globl	_Z5Cymax6float2PS_S0_
.visible .entry _Z5Cymax6float2PS_S0_(
	.param .align 8 .b8 _Z5Cymax6float2PS_S0__param_0[8],
	.param .u64 .ptr .align 1 _Z5Cymax6float2PS_S0__param_1,
	.param .u64 .ptr .align 1 _Z5Cymax6float2PS_S0__param_2
)
{
	.reg .pred 	%p<2>;
	.reg .b32 	%r<6>;
	.reg .b32 	%f<14>;
	.reg .b64 	%rd<8>;

	ld.param.v2.f32 	{%f1, %f2}, [_Z5Cymax6float2PS_S0__param_0];
	ld.param.u64 	%rd1, [_Z5Cymax6float2PS_S0__param_1];
	ld.param.u64 	%rd2, [_Z5Cymax6float2PS_S0__param_2];
	mov.u32 	%r2, %tid.x;
	mov.u32 	%r3, %ctaid.x;
	mov.u32 	%r4, %ntid.x;
	mad.lo.s32 	%r1, %r3, %r4, %r2;
	setp.gt.s32 	%p1, %r1, 31;
	@%p1 bra 	$L__BB2_2;
	cvta.to.global.u64 	%rd3, %rd2;
	cvta.to.global.u64 	%rd4, %rd1;
	shl.b32 	%r5, %r1, 5;
	mul.wide.s32 	%rd5, %r5, 8;
	add.s64 	%rd6, %rd3, %rd5;
	ld.global.v2.f32 	{%f3, %f4}, [%rd6];
	add.s64 	%rd7, %rd4, %rd5;
	ld.global.v2.f32 	{%f5, %f6}, [%rd7];
	mul.f32 	%f7, %f1, %f5;
	mul.f32 	%f8, %f2, %f6;
	sub.f32 	%f9, %f7, %f8;
	mul.f32 	%f10, %f1, %f6;
	fma.rn.f32 	%f11, %f2, %f5, %f10;
	sub.f32 	%f12, %f3, %f9;
	sub.f32 	%f13, %f4, %f11;
	st.global.v2.f32 	[%rd7], {%f12, %f13};
$L__BB2_2:
	ret;

}
	// .globl	_Z3DotP6float2S0_
.visible .entry _Z3DotP6float2S0_(
	.param .u64 .ptr .align 1 _Z3DotP6float2S0__param_0,
	.param .u64 .ptr .align 1 _Z3DotP6float2S0__param_1
)
{


	ret;

}
	// .globl	_Z4NormP6float2
.visible .entry _Z4NormP6float2(
	.param .u64 .ptr .align 1 _Z4NormP6float2_param_0
)
{


	ret;

}
	// .globl	_Z2CRP6float2S0_S0_S0_S0_S0_
.visible .entry _Z2CRP6float2S0_S0_S0_S0_S0_(
	.param .u64 .ptr .align 1 _Z2CRP6float2S0_S0_S0_S0_S0__param_0,
	.param .u64 .ptr .align 1 _Z2CRP6float2S0_S0_S0_S0_S0__param_1,
	.param .u64 .ptr .align 1 _Z2CRP6float2S0_S0_S0_S0_S0__param_2,
	.param .u64 .ptr .align 1 _Z2CRP6float2S0_S0_S0_S0_S0__param_3,
	.param .u64 .ptr .align 1 _Z2CRP6float2S0_S0_S0_S0_S0__param_4,
	.param .u64 .ptr .align 1 _Z2CRP6float2S0_S0_S0_S0_S0__param_5
)
{
	.reg .pred 	%p<10>;
	.reg .b32 	%r<39>;
	.reg .b32 	%f<1417>;
	.reg .b64 	%rd<126>;

	ld.param.u64 	%rd73, [_Z2CRP6float2S0_S0_S0_S0_S0__param_0];
	ld.param.u64 	%rd77, [_Z2CRP6float2S0_S0_S0_S0_S0__param_1];
	ld.param.u64 	%rd75, [_Z2CRP6float2S0_S0_S0_S0_S0__param_3];
	ld.param.u64 	%rd78, [_Z2CRP6float2S0_S0_S0_S0_S0__param_4];
	cvta.to.global.u64 	%rd1, %rd78;
	cvta.to.global.u64 	%rd2, %rd75;
	cvta.to.global.u64 	%rd3, %rd77;
	mov.u32 	%r18, %ctaid.x;
	mov.u32 	%r19, %ntid.x;
	mov.u32 	%r20, %tid.x;
	mad.lo.s32 	%r1, %r18, %r19, %r20;
	setp.gt.u32 	%p1, %r1, 31;
	@%p1 bra 	$L__BB5_17;
	shl.b32 	%r22, %r1, 5;
	shl.b32 	%r23, %r1, 10;
	mul.wide.u32 	%rd4, %r22, 8;
	add.s64 	%rd119, %rd2, %rd4;
	add.s64 	%rd100, %rd1, %rd4;
	add.s64 	%rd118, %rd3, %rd4;
	mul.wide.u32 	%rd79, %r23, 8;
	cvta.to.global.u64 	%rd80, %rd73;
	add.s64 	%rd81, %rd79, %rd80;
	add.s64 	%rd117, %rd81, 128;
	mov.f32 	%f1408, 0f00000000;
	mov.b32 	%r31, 0;
	mov.u64 	%rd98, %rd117;
	mov.u64 	%rd99, %rd118;
	mov.u64 	%rd101, %rd119;
	mov.f32 	%f1409, %f1408;
	mov.f32 	%f1410, %f1408;
$L__BB5_2:
	ld.global.v2.f32 	{%f30, %f31}, [%rd99];
	ld.global.v2.f32 	{%f32, %f33}, [%rd98+-128];
	mul.f32 	%f34, %f30, %f32;
	mul.f32 	%f35, %f31, %f33;
	sub.f32 	%f36, %f34, %f35;
	mul.f32 	%f37, %f30, %f33;
	fma.rn.f32 	%f38, %f31, %f32, %f37;
	add.f32 	%f39, %f36, 0f00000000;
	add.f32 	%f40, %f38, 0f00000000;
	ld.global.v2.f32 	{%f41, %f42}, [%rd98+-120];
	mul.f32 	%f43, %f30, %f41;
	mul.f32 	%f44, %f31, %f42;
	sub.f32 	%f45, %f43, %f44;
	mul.f32 	%f46, %f30, %f42;
	fma.rn.f32 	%f47, %f31, %f41, %f46;
	add.f32 	%f48, %f39, %f45;
	add.f32 	%f49, %f40, %f47;
	ld.global.v2.f32 	{%f50, %f51}, [%rd98+-112];
	mul.f32 	%f52, %f30, %f50;
	mul.f32 	%f53, %f31, %f51;
	sub.f32 	%f54, %f52, %f53;
	mul.f32 	%f55, %f30, %f51;
	fma.rn.f32 	%f56, %f31, %f50, %f55;
	add.f32 	%f57, %f48, %f54;
	add.f32 	%f58, %f49, %f56;
	ld.global.v2.f32 	{%f59, %f60}, [%rd98+-104];
	mul.f32 	%f61, %f30, %f59;
	mul.f32 	%f62, %f31, %f60;
	sub.f32 	%f63, %f61, %f62;
	mul.f32 	%f64, %f30, %f60;
	fma.rn.f32 	%f65, %f31, %f59, %f64;
	add.f32 	%f66, %f57, %f63;
	add.f32 	%f67, %f58, %f65;
	ld.global.v2.f32 	{%f68, %f69}, [%rd98+-96];
	mul.f32 	%f70, %f30, %f68;
	mul.f32 	%f71, %f31, %f69;
	sub.f32 	%f72, %f70, %f71;
	mul.f32 	%f73, %f30, %f69;
	fma.rn.f32 	%f74, %f31, %f68, %f73;
	add.f32 	%f75, %f66, %f72;
	add.f32 	%f76, %f67, %f74;
	ld.global.v2.f32 	{%f77, %f78}, [%rd98+-88];
	mul.f32 	%f79, %f30, %f77;
	mul.f32 	%f80, %f31, %f78;
	sub.f32 	%f81, %f79, %f80;
	mul.f32 	%f82, %f30, %f78;
	fma.rn.f32 	%f83, %f31, %f77, %f82;
	add.f32 	%f84, %f75, %f81;
	add.f32 	%f85, %f76, %f83;
	ld.global.v2.f32 	{%f86, %f87}, [%rd98+-80];
	mul.f32 	%f88, %f30, %f86;
	mul.f32 	%f89, %f31, %f87;
	sub.f32 	%f90, %f88, %f89;
	mul.f32 	%f91, %f30, %f87;
	fma.rn.f32 	%f92, %f31, %f86, %f91;
	add.f32 	%f93, %f84, %f90;
	add.f32 	%f94, %f85, %f92;
	ld.global.v2.f32 	{%f95, %f96}, [%rd98+-72];
	mul.f32 	%f97, %f30, %f95;
	mul.f32 	%f98, %f31, %f96;
	sub.f32 	%f99, %f97, %f98;
	mul.f32 	%f100, %f30, %f96;
	fma.rn.f32 	%f101, %f31, %f95, %f100;
	add.f32 	%f102, %f93, %f99;
	add.f32 	%f103, %f94, %f101;
	ld.global.v2.f32 	{%f104, %f105}, [%rd98+-64];
	mul.f32 	%f106, %f30, %f104;
	mul.f32 	%f107, %f31, %f105;
	sub.f32 	%f108, %f106, %f107;
	mul.f32 	%f109, %f30, %f105;
	fma.rn.f32 	%f110, %f31, %f104, %f109;
	add.f32 	%f111, %f102, %f108;
	add.f32 	%f112, %f103, %f110;
	ld.global.v2.f32 	{%f113, %f114}, [%rd98+-56];
	mul.f32 	%f115, %f30, %f113;
	mul.f32 	%f116, %f31, %f114;
	sub.f32 	%f117, %f115, %f116;
	mul.f32 	%f118, %f30, %f114;
	fma.rn.f32 	%f119, %f31, %f113, %f118;
	add.f32 	%f120, %f111, %f117;
	add.f32 	%f121, %f112, %f119;
	ld.global.v2.f32 	{%f122, %f123}, [%rd98+-48];
	mul.f32 	%f124, %f30, %f122;
	mul.f32 	%f125, %f31, %f123;
	sub.f32 	%f126, %f124, %f125;
	mul.f32 	%f127, %f30, %f123;
	fma.rn.f32 	%f128, %f31, %f122, %f127;
	add.f32 	%f129, %f120, %f126;
	add.f32 	%f130, %f121, %f128;
	ld.global.v2.f32 	{%f131, %f132}, [%rd98+-40];
	mul.f32 	%f133, %f30, %f131;
	mul.f32 	%f134, %f31, %f132;
	sub.f32 	%f135, %f133, %f134;
	mul.f32 	%f136, %f30, %f132;
	fma.rn.f32 	%f137, %f31, %f131, %f136;
	add.f32 	%f138, %f129, %f135;
	add.f32 	%f139, %f130, %f137;
	ld.global.v2.f32 	{%f140, %f141}, [%rd98+-32];
	mul.f32 	%f142, %f30, %f140;
	mul.f32 	%f143, %f31, %f141;
	sub.f32 	%f144, %f142, %f143;
	mul.f32 	%f145, %f30, %f141;
	fma.rn.f32 	%f146, %f31, %f140, %f145;
	add.f32 	%f147, %f138, %f144;
	add.f32 	%f148, %f139, %f146;
	ld.global.v2.f32 	{%f149, %f150}, [%rd98+-24];
	mul.f32 	%f151, %f30, %f149;
	mul.f32 	%f152, %f31, %f150;
	sub.f32 	%f153, %f151, %f152;
	mul.f32 	%f154, %f30, %f150;
	fma.rn.f32 	%f155, %f31, %f149, %f154;
	add.f32 	%f156, %f147, %f153;
	add.f32 	%f157, %f148, %f155;
	ld.global.v2.f32 	{%f158, %f159}, [%rd98+-16];
	mul.f32 	%f160, %f30, %f158;
	mul.f32 	%f161, %f31, %f159;
	sub.f32 	%f162, %f160, %f161;
	mul.f32 	%f163, %f30, %f159;
	fma.rn.f32 	%f164, %f31, %f158, %f163;
	add.f32 	%f165, %f156, %f162;
	add.f32 	%f166, %f157, %f164;
	ld.global.v2.f32 	{%f167, %f168}, [%rd98+-8];
	mul.f32 	%f169, %f30, %f167;
	mul.f32 	%f170, %f31, %f168;
	sub.f32 	%f171, %f169, %f170;
	mul.f32 	%f172, %f30, %f168;
	fma.rn.f32 	%f173, %f31, %f167, %f172;
	add.f32 	%f174, %f165, %f171;
	add.f32 	%f175, %f166, %f173;
	ld.global.v2.f32 	{%f176, %f177}, [%rd98];
	mul.f32 	%f178, %f30, %f176;
	mul.f32 	%f179, %f31, %f177;
	sub.f32 	%f180, %f178, %f179;
	mul.f32 	%f181, %f30, %f177;
	fma.rn.f32 	%f182, %f31, %f176, %f181;
	add.f32 	%f183, %f174, %f180;
	add.f32 	%f184, %f175, %f182;
	ld.global.v2.f32 	{%f185, %f186}, [%rd98+8];
	mul.f32 	%f187, %f30, %f185;
	mul.f32 	%f188, %f31, %f186;
	sub.f32 	%f189, %f187, %f188;
	mul.f32 	%f190, %f30, %f186;
	fma.rn.f32 	%f191, %f31, %f185, %f190;
	add.f32 	%f192, %f183, %f189;
	add.f32 	%f193, %f184, %f191;
	ld.global.v2.f32 	{%f194, %f195}, [%rd98+16];
	mul.f32 	%f196, %f30, %f194;
	mul.f32 	%f197, %f31, %f195;
	sub.f32 	%f198, %f196, %f197;
	mul.f32 	%f199, %f30, %f195;
	fma.rn.f32 	%f200, %f31, %f194, %f199;
	add.f32 	%f201, %f192, %f198;
	add.f32 	%f202, %f193, %f200;
	ld.global.v2.f32 	{%f203, %f204}, [%rd98+24];
	mul.f32 	%f205, %f30, %f203;
	mul.f32 	%f206, %f31, %f204;
	sub.f32 	%f207, %f205, %f206;
	mul.f32 	%f208, %f30, %f204;
	fma.rn.f32 	%f209, %f31, %f203, %f208;
	add.f32 	%f210, %f201, %f207;
	add.f32 	%f211, %f202, %f209;
	ld.global.v2.f32 	{%f212, %f213}, [%rd98+32];
	mul.f32 	%f214, %f30, %f212;
	mul.f32 	%f215, %f31, %f213;
	sub.f32 	%f216, %f214, %f215;
	mul.f32 	%f217, %f30, %f213;
	fma.rn.f32 	%f218, %f31, %f212, %f217;
	add.f32 	%f219, %f210, %f216;
	add.f32 	%f220, %f211, %f218;
	ld.global.v2.f32 	{%f221, %f222}, [%rd98+40];
	mul.f32 	%f223, %f30, %f221;
	mul.f32 	%f224, %f31, %f222;
	sub.f32 	%f225, %f223, %f224;
	mul.f32 	%f226, %f30, %f222;
	fma.rn.f32 	%f227, %f31, %f221, %f226;
	add.f32 	%f228, %f219, %f225;
	add.f32 	%f229, %f220, %f227;
	ld.global.v2.f32 	{%f230, %f231}, [%rd98+48];
	mul.f32 	%f232, %f30, %f230;
	mul.f32 	%f233, %f31, %f231;
	sub.f32 	%f234, %f232, %f233;
	mul.f32 	%f235, %f30, %f231;
	fma.rn.f32 	%f236, %f31, %f230, %f235;
	add.f32 	%f237, %f228, %f234;
	add.f32 	%f238, %f229, %f236;
	ld.global.v2.f32 	{%f239, %f240}, [%rd98+56];
	mul.f32 	%f241, %f30, %f239;
	mul.f32 	%f242, %f31, %f240;
	sub.f32 	%f243, %f241, %f242;
	mul.f32 	%f244, %f30, %f240;
	fma.rn.f32 	%f245, %f31, %f239, %f244;
	add.f32 	%f246, %f237, %f243;
	add.f32 	%f247, %f238, %f245;
	ld.global.v2.f32 	{%f248, %f249}, [%rd98+64];
	mul.f32 	%f250, %f30, %f248;
	mul.f32 	%f251, %f31, %f249;
	sub.f32 	%f252, %f250, %f251;
	mul.f32 	%f253, %f30, %f249;
	fma.rn.f32 	%f254, %f31, %f248, %f253;
	add.f32 	%f255, %f246, %f252;
	add.f32 	%f256, %f247, %f254;
	ld.global.v2.f32 	{%f257, %f258}, [%rd98+72];
	mul.f32 	%f259, %f30, %f257;
	mul.f32 	%f260, %f31, %f258;
	sub.f32 	%f261, %f259, %f260;
	mul.f32 	%f262, %f30, %f258;
	fma.rn.f32 	%f263, %f31, %f257, %f262;
	add.f32 	%f264, %f255, %f261;
	add.f32 	%f265, %f256, %f263;
	ld.global.v2.f32 	{%f266, %f267}, [%rd98+80];
	mul.f32 	%f268, %f30, %f266;
	mul.f32 	%f269, %f31, %f267;
	sub.f32 	%f270, %f268, %f269;
	mul.f32 	%f271, %f30, %f267;
	fma.rn.f32 	%f272, %f31, %f266, %f271;
	add.f32 	%f273, %f264, %f270;
	add.f32 	%f274, %f265, %f272;
	ld.global.v2.f32 	{%f275, %f276}, [%rd98+88];
	mul.f32 	%f277, %f30, %f275;
	mul.f32 	%f278, %f31, %f276;
	sub.f32 	%f279, %f277, %f278;
	mul.f32 	%f280, %f30, %f276;
	fma.rn.f32 	%f281, %f31, %f275, %f280;
	add.f32 	%f282, %f273, %f279;
	add.f32 	%f283, %f274, %f281;
	ld.global.v2.f32 	{%f284, %f285}, [%rd98+96];
	mul.f32 	%f286, %f30, %f284;
	mul.f32 	%f287, %f31, %f285;
	sub.f32 	%f288, %f286, %f287;
	mul.f32 	%f289, %f30, %f285;
	fma.rn.f32 	%f290, %f31, %f284, %f289;
	add.f32 	%f291, %f282, %f288;
	add.f32 	%f292, %f283, %f290;
	ld.global.v2.f32 	{%f293, %f294}, [%rd98+104];
	mul.f32 	%f295, %f30, %f293;
	mul.f32 	%f296, %f31, %f294;
	sub.f32 	%f297, %f295, %f296;
	mul.f32 	%f298, %f30, %f294;
	fma.rn.f32 	%f299, %f31, %f293, %f298;
	add.f32 	%f300, %f291, %f297;
	add.f32 	%f301, %f292, %f299;
	ld.global.v2.f32 	{%f302, %f303}, [%rd98+112];
	mul.f32 	%f304, %f30, %f302;
	mul.f32 	%f305, %f31, %f303;
	sub.f32 	%f306, %f304, %f305;
	mul.f32 	%f307, %f30, %f303;
	fma.rn.f32 	%f308, %f31, %f302, %f307;
	add.f32 	%f309, %f300, %f306;
	add.f32 	%f310, %f301, %f308;
	ld.global.v2.f32 	{%f311, %f312}, [%rd98+120];
	mul.f32 	%f313, %f30, %f311;
	mul.f32 	%f314, %f31, %f312;
	sub.f32 	%f315, %f313, %f314;
	mul.f32 	%f316, %f30, %f312;
	fma.rn.f32 	%f317, %f31, %f311, %f316;
	add.f32 	%f318, %f309, %f315;
	add.f32 	%f319, %f310, %f317;
	st.global.v2.f32 	[%rd101], {%f318, %f319};
	st.global.v2.f32 	[%rd100], {%f318, %f319};
	ld.global.v2.f32 	{%f320, %f321}, [%rd99];
	mul.f32 	%f322, %f319, %f321;
	fma.rn.f32 	%f323, %f318, %f320, %f322;
	mul.f32 	%f324, %f319, %f320;
	mul.f32 	%f325, %f318, %f321;
	sub.f32 	%f326, %f324, %f325;
	add.f32 	%f1409, %f1409, %f323;
	add.f32 	%f1410, %f1410, %f326;
	mul.f32 	%f327, %f318, %f318;
	fma.rn.f32 	%f328, %f319, %f319, %f327;
	add.f32 	%f1408, %f1408, %f328;
	add.s32 	%r31, %r31, 1;
	add.s64 	%rd101, %rd101, 8;
	add.s64 	%rd100, %rd100, 8;
	add.s64 	%rd99, %rd99, 8;
	add.s64 	%rd98, %rd98, 256;
	setp.ne.s32 	%p2, %r31, 32;
	@%p2 bra 	$L__BB5_2;
	ld.param.u64 	%rd95, [_Z2CRP6float2S0_S0_S0_S0_S0__param_5];
	ld.param.u64 	%rd92, [_Z2CRP6float2S0_S0_S0_S0_S0__param_2];
	sqrt.rn.f32 	%f329, %f1408;
	div.rn.f32 	%f7, %f1409, %f329;
	div.rn.f32 	%f8, %f1410, %f329;
	add.s64 	%rd82, %rd4, 16;
	cvta.to.global.u64 	%rd83, %rd92;
	add.s64 	%rd122, %rd83, %rd82;
	cvta.to.global.u64 	%rd84, %rd95;
	add.s64 	%rd104, %rd84, %rd82;
	add.s64 	%rd123, %rd3, %rd82;
	add.s64 	%rd120, %rd1, %rd82;
	mov.b32 	%r32, 0;
	mov.u64 	%rd102, %rd120;
	mov.u64 	%rd103, %rd123;
	mov.u64 	%rd105, %rd122;
$L__BB5_4:
	ld.global.v2.f32 	{%f330, %f331}, [%rd105+-16];
	mul.f32 	%f332, %f7, %f330;
	mul.f32 	%f333, %f8, %f331;
	sub.f32 	%f334, %f332, %f333;
	mul.f32 	%f335, %f7, %f331;
	fma.rn.f32 	%f336, %f8, %f330, %f335;
	st.global.v2.f32 	[%rd104+-16], {%f334, %f336};
	ld.global.v2.f32 	{%f337, %f338}, [%rd103+-16];
	ld.global.v2.f32 	{%f339, %f340}, [%rd102+-16];
	mul.f32 	%f341, %f7, %f339;
	mul.f32 	%f342, %f8, %f340;
	sub.f32 	%f343, %f341, %f342;
	mul.f32 	%f344, %f7, %f340;
	fma.rn.f32 	%f345, %f8, %f339, %f344;
	sub.f32 	%f346, %f337, %f343;
	sub.f32 	%f347, %f338, %f345;
	st.global.v2.f32 	[%rd103+-16], {%f346, %f347};
	ld.global.v2.f32 	{%f348, %f349}, [%rd105+-8];
	mul.f32 	%f350, %f7, %f348;
	mul.f32 	%f351, %f8, %f349;
	sub.f32 	%f352, %f350, %f351;
	mul.f32 	%f353, %f7, %f349;
	fma.rn.f32 	%f354, %f8, %f348, %f353;
	st.global.v2.f32 	[%rd104+-8], {%f352, %f354};
	ld.global.v2.f32 	{%f355, %f356}, [%rd103+-8];
	ld.global.v2.f32 	{%f357, %f358}, [%rd102+-8];
	mul.f32 	%f359, %f7, %f357;
	mul.f32 	%f360, %f8, %f358;
	sub.f32 	%f361, %f359, %f360;
	mul.f32 	%f362, %f7, %f358;
	fma.rn.f32 	%f363, %f8, %f357, %f362;
	sub.f32 	%f364, %f355, %f361;
	sub.f32 	%f365, %f356, %f363;
	st.global.v2.f32 	[%rd103+-8], {%f364, %f365};
	ld.global.v2.f32 	{%f366, %f367}, [%rd105];
	mul.f32 	%f368, %f7, %f366;
	mul.f32 	%f369, %f8, %f367;
	sub.f32 	%f370, %f368, %f369;
	mul.f32 	%f371, %f7, %f367;
	fma.rn.f32 	%f372, %f8, %f366, %f371;
	st.global.v2.f32 	[%rd104], {%f370, %f372};
	ld.global.v2.f32 	{%f373, %f374}, [%rd103];
	ld.global.v2.f32 	{%f375, %f376}, [%rd102];
	mul.f32 	%f377, %f7, %f375;
	mul.f32 	%f378, %f8, %f376;
	sub.f32 	%f379, %f377, %f378;
	mul.f32 	%f380, %f7, %f376;
	fma.rn.f32 	%f381, %f8, %f375, %f380;
	sub.f32 	%f382, %f373, %f379;
	sub.f32 	%f383, %f374, %f381;
	st.global.v2.f32 	[%rd103], {%f382, %f383};
	ld.global.v2.f32 	{%f384, %f385}, [%rd105+8];
	mul.f32 	%f386, %f7, %f384;
	mul.f32 	%f387, %f8, %f385;
	sub.f32 	%f388, %f386, %f387;
	mul.f32 	%f389, %f7, %f385;
	fma.rn.f32 	%f390, %f8, %f384, %f389;
	st.global.v2.f32 	[%rd104+8], {%f388, %f390};
	ld.global.v2.f32 	{%f391, %f392}, [%rd103+8];
	ld.global.v2.f32 	{%f393, %f394}, [%rd102+8];
	mul.f32 	%f395, %f7, %f393;
	mul.f32 	%f396, %f8, %f394;
	sub.f32 	%f397, %f395, %f396;
	mul.f32 	%f398, %f7, %f394;
	fma.rn.f32 	%f399, %f8, %f393, %f398;
	sub.f32 	%f400, %f391, %f397;
	sub.f32 	%f401, %f392, %f399;
	st.global.v2.f32 	[%rd103+8], {%f400, %f401};
	add.s32 	%r32, %r32, 4;
	add.s64 	%rd105, %rd105, 32;
	add.s64 	%rd104, %rd104, 32;
	add.s64 	%rd103, %rd103, 32;
	add.s64 	%rd102, %rd102, 32;
	setp.ne.s32 	%p3, %r32, 32;
	@%p3 bra 	$L__BB5_4;
	mov.f32 	%f1411, 0f00000000;
	mov.b32 	%r33, 0;
	mov.u64 	%rd106, %rd117;
	mov.u64 	%rd107, %rd118;
	mov.u64 	%rd108, %rd119;
	mov.f32 	%f1412, %f1411;
$L__BB5_6:
	ld.global.v2.f32 	{%f403, %f404}, [%rd107];
	ld.global.v2.f32 	{%f405, %f406}, [%rd106+-128];
	mul.f32 	%f407, %f403, %f405;
	mul.f32 	%f408, %f404, %f406;
	sub.f32 	%f409, %f407, %f408;
	mul.f32 	%f410, %f403, %f406;
	fma.rn.f32 	%f411, %f404, %f405, %f410;
	add.f32 	%f412, %f409, 0f00000000;
	add.f32 	%f413, %f411, 0f00000000;
	ld.global.v2.f32 	{%f414, %f415}, [%rd106+-120];
	mul.f32 	%f416, %f403, %f414;
	mul.f32 	%f417, %f404, %f415;
	sub.f32 	%f418, %f416, %f417;
	mul.f32 	%f419, %f403, %f415;
	fma.rn.f32 	%f420, %f404, %f414, %f419;
	add.f32 	%f421, %f412, %f418;
	add.f32 	%f422, %f413, %f420;
	ld.global.v2.f32 	{%f423, %f424}, [%rd106+-112];
	mul.f32 	%f425, %f403, %f423;
	mul.f32 	%f426, %f404, %f424;
	sub.f32 	%f427, %f425, %f426;
	mul.f32 	%f428, %f403, %f424;
	fma.rn.f32 	%f429, %f404, %f423, %f428;
	add.f32 	%f430, %f421, %f427;
	add.f32 	%f431, %f422, %f429;
	ld.global.v2.f32 	{%f432, %f433}, [%rd106+-104];
	mul.f32 	%f434, %f403, %f432;
	mul.f32 	%f435, %f404, %f433;
	sub.f32 	%f436, %f434, %f435;
	mul.f32 	%f437, %f403, %f433;
	fma.rn.f32 	%f438, %f404, %f432, %f437;
	add.f32 	%f439, %f430, %f436;
	add.f32 	%f440, %f431, %f438;
	ld.global.v2.f32 	{%f441, %f442}, [%rd106+-96];
	mul.f32 	%f443, %f403, %f441;
	mul.f32 	%f444, %f404, %f442;
	sub.f32 	%f445, %f443, %f444;
	mul.f32 	%f446, %f403, %f442;
	fma.rn.f32 	%f447, %f404, %f441, %f446;
	add.f32 	%f448, %f439, %f445;
	add.f32 	%f449, %f440, %f447;
	ld.global.v2.f32 	{%f450, %f451}, [%rd106+-88];
	mul.f32 	%f452, %f403, %f450;
	mul.f32 	%f453, %f404, %f451;
	sub.f32 	%f454, %f452, %f453;
	mul.f32 	%f455, %f403, %f451;
	fma.rn.f32 	%f456, %f404, %f450, %f455;
	add.f32 	%f457, %f448, %f454;
	add.f32 	%f458, %f449, %f456;
	ld.global.v2.f32 	{%f459, %f460}, [%rd106+-80];
	mul.f32 	%f461, %f403, %f459;
	mul.f32 	%f462, %f404, %f460;
	sub.f32 	%f463, %f461, %f462;
	mul.f32 	%f464, %f403, %f460;
	fma.rn.f32 	%f465, %f404, %f459, %f464;
	add.f32 	%f466, %f457, %f463;
	add.f32 	%f467, %f458, %f465;
	ld.global.v2.f32 	{%f468, %f469}, [%rd106+-72];
	mul.f32 	%f470, %f403, %f468;
	mul.f32 	%f471, %f404, %f469;
	sub.f32 	%f472, %f470, %f471;
	mul.f32 	%f473, %f403, %f469;
	fma.rn.f32 	%f474, %f404, %f468, %f473;
	add.f32 	%f475, %f466, %f472;
	add.f32 	%f476, %f467, %f474;
	ld.global.v2.f32 	{%f477, %f478}, [%rd106+-64];
	mul.f32 	%f479, %f403, %f477;
	mul.f32 	%f480, %f404, %f478;
	sub.f32 	%f481, %f479, %f480;
	mul.f32 	%f482, %f403, %f478;
	fma.rn.f32 	%f483, %f404, %f477, %f482;
	add.f32 	%f484, %f475, %f481;
	add.f32 	%f485, %f476, %f483;
	ld.global.v2.f32 	{%f486, %f487}, [%rd106+-56];
	mul.f32 	%f488, %f403, %f486;
	mul.f32 	%f489, %f404, %f487;
	sub.f32 	%f490, %f488, %f489;
	mul.f32 	%f491, %f403, %f487;
	fma.rn.f32 	%f492, %f404, %f486, %f491;
	add.f32 	%f493, %f484, %f490;
	add.f32 	%f494, %f485, %f492;
	ld.global.v2.f32 	{%f495, %f496}, [%rd106+-48];
	mul.f32 	%f497, %f403, %f495;
	mul.f32 	%f498, %f404, %f496;
	sub.f32 	%f499, %f497, %f498;
	mul.f32 	%f500, %f403, %f496;
	fma.rn.f32 	%f501, %f404, %f495, %f500;
	add.f32 	%f502, %f493, %f499;
	add.f32 	%f503, %f494, %f501;
	ld.global.v2.f32 	{%f504, %f505}, [%rd106+-40];
	mul.f32 	%f506, %f403, %f504;
	mul.f32 	%f507, %f404, %f505;
	sub.f32 	%f508, %f506, %f507;
	mul.f32 	%f509, %f403, %f505;
	fma.rn.f32 	%f510, %f404, %f504, %f509;
	add.f32 	%f511, %f502, %f508;
	add.f32 	%f512, %f503, %f510;
	ld.global.v2.f32 	{%f513, %f514}, [%rd106+-32];
	mul.f32 	%f515, %f403, %f513;
	mul.f32 	%f516, %f404, %f514;
	sub.f32 	%f517, %f515, %f516;
	mul.f32 	%f518, %f403, %f514;
	fma.rn.f32 	%f519, %f404, %f513, %f518;
	add.f32 	%f520, %f511, %f517;
	add.f32 	%f521, %f512, %f519;
	ld.global.v2.f32 	{%f522, %f523}, [%rd106+-24];
	mul.f32 	%f524, %f403, %f522;
	mul.f32 	%f525, %f404, %f523;
	sub.f32 	%f526, %f524, %f525;
	mul.f32 	%f527, %f403, %f523;
	fma.rn.f32 	%f528, %f404, %f522, %f527;
	add.f32 	%f529, %f520, %f526;
	add.f32 	%f530, %f521, %f528;
	ld.global.v2.f32 	{%f531, %f532}, [%rd106+-16];
	mul.f32 	%f533, %f403, %f531;
	mul.f32 	%f534, %f404, %f532;
	sub.f32 	%f535, %f533, %f534;
	mul.f32 	%f536, %f403, %f532;
	fma.rn.f32 	%f537, %f404, %f531, %f536;
	add.f32 	%f538, %f529, %f535;
	add.f32 	%f539, %f530, %f537;
	ld.global.v2.f32 	{%f540, %f541}, [%rd106+-8];
	mul.f32 	%f542, %f403, %f540;
	mul.f32 	%f543, %f404, %f541;
	sub.f32 	%f544, %f542, %f543;
	mul.f32 	%f545, %f403, %f541;
	fma.rn.f32 	%f546, %f404, %f540, %f545;
	add.f32 	%f547, %f538, %f544;
	add.f32 	%f548, %f539, %f546;
	ld.global.v2.f32 	{%f549, %f550}, [%rd106];
	mul.f32 	%f551, %f403, %f549;
	mul.f32 	%f552, %f404, %f550;
	sub.f32 	%f553, %f551, %f552;
	mul.f32 	%f554, %f403, %f550;
	fma.rn.f32 	%f555, %f404, %f549, %f554;
	add.f32 	%f556, %f547, %f553;
	add.f32 	%f557, %f548, %f555;
	ld.global.v2.f32 	{%f558, %f559}, [%rd106+8];
	mul.f32 	%f560, %f403, %f558;
	mul.f32 	%f561, %f404, %f559;
	sub.f32 	%f562, %f560, %f561;
	mul.f32 	%f563, %f403, %f559;
	fma.rn.f32 	%f564, %f404, %f558, %f563;
	add.f32 	%f565, %f556, %f562;
	add.f32 	%f566, %f557, %f564;
	ld.global.v2.f32 	{%f567, %f568}, [%rd106+16];
	mul.f32 	%f569, %f403, %f567;
	mul.f32 	%f570, %f404, %f568;
	sub.f32 	%f571, %f569, %f570;
	mul.f32 	%f572, %f403, %f568;
	fma.rn.f32 	%f573, %f404, %f567, %f572;
	add.f32 	%f574, %f565, %f571;
	add.f32 	%f575, %f566, %f573;
	ld.global.v2.f32 	{%f576, %f577}, [%rd106+24];
	mul.f32 	%f578, %f403, %f576;
	mul.f32 	%f579, %f404, %f577;
	sub.f32 	%f580, %f578, %f579;
	mul.f32 	%f581, %f403, %f577;
	fma.rn.f32 	%f582, %f404, %f576, %f581;
	add.f32 	%f583, %f574, %f580;
	add.f32 	%f584, %f575, %f582;
	ld.global.v2.f32 	{%f585, %f586}, [%rd106+32];
	mul.f32 	%f587, %f403, %f585;
	mul.f32 	%f588, %f404, %f586;
	sub.f32 	%f589, %f587, %f588;
	mul.f32 	%f590, %f403, %f586;
	fma.rn.f32 	%f591, %f404, %f585, %f590;
	add.f32 	%f592, %f583, %f589;
	add.f32 	%f593, %f584, %f591;
	ld.global.v2.f32 	{%f594, %f595}, [%rd106+40];
	mul.f32 	%f596, %f403, %f594;
	mul.f32 	%f597, %f404, %f595;
	sub.f32 	%f598, %f596, %f597;
	mul.f32 	%f599, %f403, %f595;
	fma.rn.f32 	%f600, %f404, %f594, %f599;
	add.f32 	%f601, %f592, %f598;
	add.f32 	%f602, %f593, %f600;
	ld.global.v2.f32 	{%f603, %f604}, [%rd106+48];
	mul.f32 	%f605, %f403, %f603;
	mul.f32 	%f606, %f404, %f604;
	sub.f32 	%f607, %f605, %f606;
	mul.f32 	%f608, %f403, %f604;
	fma.rn.f32 	%f609, %f404, %f603, %f608;
	add.f32 	%f610, %f601, %f607;
	add.f32 	%f611, %f602, %f609;
	ld.global.v2.f32 	{%f612, %f613}, [%rd106+56];
	mul.f32 	%f614, %f403, %f612;
	mul.f32 	%f615, %f404, %f613;
	sub.f32 	%f616, %f614, %f615;
	mul.f32 	%f617, %f403, %f613;
	fma.rn.f32 	%f618, %f404, %f612, %f617;
	add.f32 	%f619, %f610, %f616;
	add.f32 	%f620, %f611, %f618;
	ld.global.v2.f32 	{%f621, %f622}, [%rd106+64];
	mul.f32 	%f623, %f403, %f621;
	mul.f32 	%f624, %f404, %f622;
	sub.f32 	%f625, %f623, %f624;
	mul.f32 	%f626, %f403, %f622;
	fma.rn.f32 	%f627, %f404, %f621, %f626;
	add.f32 	%f628, %f619, %f625;
	add.f32 	%f629, %f620, %f627;
	ld.global.v2.f32 	{%f630, %f631}, [%rd106+72];
	mul.f32 	%f632, %f403, %f630;
	mul.f32 	%f633, %f404, %f631;
	sub.f32 	%f634, %f632, %f633;
	mul.f32 	%f635, %f403, %f631;
	fma.rn.f32 	%f636, %f404, %f630, %f635;
	add.f32 	%f637, %f628, %f634;
	add.f32 	%f638, %f629, %f636;
	ld.global.v2.f32 	{%f639, %f640}, [%rd106+80];
	mul.f32 	%f641, %f403, %f639;
	mul.f32 	%f642, %f404, %f640;
	sub.f32 	%f643, %f641, %f642;
	mul.f32 	%f644, %f403, %f640;
	fma.rn.f32 	%f645, %f404, %f639, %f644;
	add.f32 	%f646, %f637, %f643;
	add.f32 	%f647, %f638, %f645;
	ld.global.v2.f32 	{%f648, %f649}, [%rd106+88];
	mul.f32 	%f650, %f403, %f648;
	mul.f32 	%f651, %f404, %f649;
	sub.f32 	%f652, %f650, %f651;
	mul.f32 	%f653, %f403, %f649;
	fma.rn.f32 	%f654, %f404, %f648, %f653;
	add.f32 	%f655, %f646, %f652;
	add.f32 	%f656, %f647, %f654;
	ld.global.v2.f32 	{%f657, %f658}, [%rd106+96];
	mul.f32 	%f659, %f403, %f657;
	mul.f32 	%f660, %f404, %f658;
	sub.f32 	%f661, %f659, %f660;
	mul.f32 	%f662, %f403, %f658;
	fma.rn.f32 	%f663, %f404, %f657, %f662;
	add.f32 	%f664, %f655, %f661;
	add.f32 	%f665, %f656, %f663;
	ld.global.v2.f32 	{%f666, %f667}, [%rd106+104];
	mul.f32 	%f668, %f403, %f666;
	mul.f32 	%f669, %f404, %f667;
	sub.f32 	%f670, %f668, %f669;
	mul.f32 	%f671, %f403, %f667;
	fma.rn.f32 	%f672, %f404, %f666, %f671;
	add.f32 	%f673, %f664, %f670;
	add.f32 	%f674, %f665, %f672;
	ld.global.v2.f32 	{%f675, %f676}, [%rd106+112];
	mul.f32 	%f677, %f403, %f675;
	mul.f32 	%f678, %f404, %f676;
	sub.f32 	%f679, %f677, %f678;
	mul.f32 	%f680, %f403, %f676;
	fma.rn.f32 	%f681, %f404, %f675, %f680;
	add.f32 	%f682, %f673, %f679;
	add.f32 	%f683, %f674, %f681;
	ld.global.v2.f32 	{%f684, %f685}, [%rd106+120];
	mul.f32 	%f686, %f403, %f684;
	mul.f32 	%f687, %f404, %f685;
	sub.f32 	%f688, %f686, %f687;
	mul.f32 	%f689, %f403, %f685;
	fma.rn.f32 	%f690, %f404, %f684, %f689;
	add.f32 	%f691, %f682, %f688;
	add.f32 	%f692, %f683, %f690;
	st.global.v2.f32 	[%rd108], {%f691, %f692};
	ld.global.v2.f32 	{%f693, %f694}, [%rd107];
	mul.f32 	%f695, %f692, %f694;
	fma.rn.f32 	%f696, %f691, %f693, %f695;
	mul.f32 	%f697, %f692, %f693;
	mul.f32 	%f698, %f691, %f694;
	sub.f32 	%f699, %f697, %f698;
	add.f32 	%f1411, %f1411, %f696;
	add.f32 	%f1412, %f1412, %f699;
	add.s32 	%r33, %r33, 1;
	add.s64 	%rd108, %rd108, 8;
	add.s64 	%rd107, %rd107, 8;
	add.s64 	%rd106, %rd106, 256;
	setp.ne.s32 	%p4, %r33, 32;
	@%p4 bra 	$L__BB5_6;
	ld.param.u64 	%rd94, [_Z2CRP6float2S0_S0_S0_S0_S0__param_3];
	abs.f32 	%f701, %f1409;
	abs.f32 	%f702, %f1410;
	add.f32 	%f703, %f702, %f701;
	rcp.rn.f32 	%f704, %f703;
	mul.f32 	%f705, %f704, %f1411;
	mul.f32 	%f706, %f704, %f1412;
	mul.f32 	%f707, %f1409, %f704;
	mul.f32 	%f708, %f1410, %f704;
	mul.f32 	%f709, %f708, %f708;
	fma.rn.f32 	%f710, %f707, %f707, %f709;
	rcp.rn.f32 	%f711, %f710;
	mul.f32 	%f712, %f707, %f705;
	fma.rn.f32 	%f713, %f708, %f706, %f712;
	mul.f32 	%f13, %f711, %f713;
	mul.f32 	%f714, %f707, %f706;
	mul.f32 	%f715, %f708, %f705;
	sub.f32 	%f716, %f714, %f715;
	mul.f32 	%f14, %f711, %f716;
	cvta.to.global.u64 	%rd85, %rd94;
	add.s64 	%rd86, %rd4, %rd85;
	add.s64 	%rd121, %rd86, 16;
	mov.f32 	%f1413, 0f00000000;
	mov.b32 	%r34, 0;
	mov.u64 	%rd109, %rd120;
	mov.u64 	%rd110, %rd121;
	mov.u64 	%rd111, %rd122;
	mov.u64 	%rd112, %rd123;
$L__BB5_8:
	ld.global.v2.f32 	{%f717, %f718}, [%rd112+-16];
	ld.global.v2.f32 	{%f719, %f720}, [%rd111+-16];
	mul.f32 	%f721, %f13, %f719;
	mul.f32 	%f722, %f14, %f720;
	sub.f32 	%f723, %f721, %f722;
	mul.f32 	%f724, %f13, %f720;
	fma.rn.f32 	%f725, %f14, %f719, %f724;
	add.f32 	%f726, %f717, %f723;
	add.f32 	%f727, %f718, %f725;
	st.global.v2.f32 	[%rd111+-16], {%f726, %f727};
	ld.global.v2.f32 	{%f728, %f729}, [%rd110+-16];
	ld.global.v2.f32 	{%f730, %f731}, [%rd109+-16];
	mul.f32 	%f732, %f13, %f730;
	mul.f32 	%f733, %f14, %f731;
	sub.f32 	%f734, %f732, %f733;
	mul.f32 	%f735, %f13, %f731;
	fma.rn.f32 	%f736, %f14, %f730, %f735;
	add.f32 	%f737, %f728, %f734;
	add.f32 	%f738, %f729, %f736;
	st.global.v2.f32 	[%rd109+-16], {%f737, %f738};
	mul.f32 	%f739, %f738, %f738;
	fma.rn.f32 	%f740, %f737, %f737, %f739;
	add.f32 	%f741, %f1413, %f740;
	ld.global.v2.f32 	{%f742, %f743}, [%rd112+-8];
	ld.global.v2.f32 	{%f744, %f745}, [%rd111+-8];
	mul.f32 	%f746, %f13, %f744;
	mul.f32 	%f747, %f14, %f745;
	sub.f32 	%f748, %f746, %f747;
	mul.f32 	%f749, %f13, %f745;
	fma.rn.f32 	%f750, %f14, %f744, %f749;
	add.f32 	%f751, %f742, %f748;
	add.f32 	%f752, %f743, %f750;
	st.global.v2.f32 	[%rd111+-8], {%f751, %f752};
	ld.global.v2.f32 	{%f753, %f754}, [%rd110+-8];
	ld.global.v2.f32 	{%f755, %f756}, [%rd109+-8];
	mul.f32 	%f757, %f13, %f755;
	mul.f32 	%f758, %f14, %f756;
	sub.f32 	%f759, %f757, %f758;
	mul.f32 	%f760, %f13, %f756;
	fma.rn.f32 	%f761, %f14, %f755, %f760;
	add.f32 	%f762, %f753, %f759;
	add.f32 	%f763, %f754, %f761;
	st.global.v2.f32 	[%rd109+-8], {%f762, %f763};
	mul.f32 	%f764, %f763, %f763;
	fma.rn.f32 	%f765, %f762, %f762, %f764;
	add.f32 	%f766, %f741, %f765;
	ld.global.v2.f32 	{%f767, %f768}, [%rd112];
	ld.global.v2.f32 	{%f769, %f770}, [%rd111];
	mul.f32 	%f771, %f13, %f769;
	mul.f32 	%f772, %f14, %f770;
	sub.f32 	%f773, %f771, %f772;
	mul.f32 	%f774, %f13, %f770;
	fma.rn.f32 	%f775, %f14, %f769, %f774;
	add.f32 	%f776, %f767, %f773;
	add.f32 	%f777, %f768, %f775;
	st.global.v2.f32 	[%rd111], {%f776, %f777};
	ld.global.v2.f32 	{%f778, %f779}, [%rd110];
	ld.global.v2.f32 	{%f780, %f781}, [%rd109];
	mul.f32 	%f782, %f13, %f780;
	mul.f32 	%f783, %f14, %f781;
	sub.f32 	%f784, %f782, %f783;
	mul.f32 	%f785, %f13, %f781;
	fma.rn.f32 	%f786, %f14, %f780, %f785;
	add.f32 	%f787, %f778, %f784;
	add.f32 	%f788, %f779, %f786;
	st.global.v2.f32 	[%rd109], {%f787, %f788};
	mul.f32 	%f789, %f788, %f788;
	fma.rn.f32 	%f790, %f787, %f787, %f789;
	add.f32 	%f791, %f766, %f790;
	ld.global.v2.f32 	{%f792, %f793}, [%rd112+8];
	ld.global.v2.f32 	{%f794, %f795}, [%rd111+8];
	mul.f32 	%f796, %f13, %f794;
	mul.f32 	%f797, %f14, %f795;
	sub.f32 	%f798, %f796, %f797;
	mul.f32 	%f799, %f13, %f795;
	fma.rn.f32 	%f800, %f14, %f794, %f799;
	add.f32 	%f801, %f792, %f798;
	add.f32 	%f802, %f793, %f800;
	st.global.v2.f32 	[%rd111+8], {%f801, %f802};
	ld.global.v2.f32 	{%f803, %f804}, [%rd110+8];
	ld.global.v2.f32 	{%f805, %f806}, [%rd109+8];
	mul.f32 	%f807, %f13, %f805;
	mul.f32 	%f808, %f14, %f806;
	sub.f32 	%f809, %f807, %f808;
	mul.f32 	%f810, %f13, %f806;
	fma.rn.f32 	%f811, %f14, %f805, %f810;
	add.f32 	%f812, %f803, %f809;
	add.f32 	%f813, %f804, %f811;
	st.global.v2.f32 	[%rd109+8], {%f812, %f813};
	mul.f32 	%f814, %f813, %f813;
	fma.rn.f32 	%f815, %f812, %f812, %f814;
	add.f32 	%f1413, %f791, %f815;
	add.s32 	%r34, %r34, 4;
	add.s64 	%rd112, %rd112, 32;
	add.s64 	%rd111, %rd111, 32;
	add.s64 	%rd110, %rd110, 32;
	add.s64 	%rd109, %rd109, 32;
	setp.ne.s32 	%p5, %r34, 32;
	@%p5 bra 	$L__BB5_8;
	ld.param.u64 	%rd96, [_Z2CRP6float2S0_S0_S0_S0_S0__param_5];
	cvta.to.global.u64 	%rd87, %rd96;
	add.s64 	%rd88, %rd4, %rd87;
	add.s64 	%rd116, %rd88, 16;
	sqrt.rn.f32 	%f816, %f1413;
	div.rn.f32 	%f17, %f1411, %f816;
	div.rn.f32 	%f18, %f1412, %f816;
	mov.b32 	%r35, 0;
	mov.u64 	%rd113, %rd120;
	mov.u64 	%rd114, %rd123;
	mov.u64 	%rd115, %rd122;
$L__BB5_10:
	ld.global.v2.f32 	{%f817, %f818}, [%rd116+-16];
	ld.global.v2.f32 	{%f819, %f820}, [%rd115+-16];
	mul.f32 	%f821, %f17, %f819;
	mul.f32 	%f822, %f18, %f820;
	sub.f32 	%f823, %f821, %f822;
	mul.f32 	%f824, %f17, %f820;
	fma.rn.f32 	%f825, %f18, %f819, %f824;
	add.f32 	%f826, %f817, %f823;
	add.f32 	%f827, %f818, %f825;
	st.global.v2.f32 	[%rd116+-16], {%f826, %f827};
	ld.global.v2.f32 	{%f828, %f829}, [%rd114+-16];
	ld.global.v2.f32 	{%f830, %f831}, [%rd113+-16];
	mul.f32 	%f832, %f17, %f830;
	mul.f32 	%f833, %f18, %f831;
	sub.f32 	%f834, %f832, %f833;
	mul.f32 	%f835, %f17, %f831;
	fma.rn.f32 	%f836, %f18, %f830, %f835;
	sub.f32 	%f837, %f828, %f834;
	sub.f32 	%f838, %f829, %f836;
	st.global.v2.f32 	[%rd114+-16], {%f837, %f838};
	ld.global.v2.f32 	{%f839, %f840}, [%rd116+-8];
	ld.global.v2.f32 	{%f841, %f842}, [%rd115+-8];
	mul.f32 	%f843, %f17, %f841;
	mul.f32 	%f844, %f18, %f842;
	sub.f32 	%f845, %f843, %f844;
	mul.f32 	%f846, %f17, %f842;
	fma.rn.f32 	%f847, %f18, %f841, %f846;
	add.f32 	%f848, %f839, %f845;
	add.f32 	%f849, %f840, %f847;
	st.global.v2.f32 	[%rd116+-8], {%f848, %f849};
	ld.global.v2.f32 	{%f850, %f851}, [%rd114+-8];
	ld.global.v2.f32 	{%f852, %f853}, [%rd113+-8];
	mul.f32 	%f854, %f17, %f852;
	mul.f32 	%f855, %f18, %f853;
	sub.f32 	%f856, %f854, %f855;
	mul.f32 	%f857, %f17, %f853;
	fma.rn.f32 	%f858, %f18, %f852, %f857;
	sub.f32 	%f859, %f850, %f856;
	sub.f32 	%f860, %f851, %f858;
	st.global.v2.f32 	[%rd114+-8], {%f859, %f860};
	ld.global.v2.f32 	{%f861, %f862}, [%rd116];
	ld.global.v2.f32 	{%f863, %f864}, [%rd115];
	mul.f32 	%f865, %f17, %f863;
	mul.f32 	%f866, %f18, %f864;
	sub.f32 	%f867, %f865, %f866;
	mul.f32 	%f868, %f17, %f864;
	fma.rn.f32 	%f869, %f18, %f863, %f868;
	add.f32 	%f870, %f861, %f867;
	add.f32 	%f871, %f862, %f869;
	st.global.v2.f32 	[%rd116], {%f870, %f871};
	ld.global.v2.f32 	{%f872, %f873}, [%rd114];
	ld.global.v2.f32 	{%f874, %f875}, [%rd113];
	mul.f32 	%f876, %f17, %f874;
	mul.f32 	%f877, %f18, %f875;
	sub.f32 	%f878, %f876, %f877;
	mul.f32 	%f879, %f17, %f875;
	fma.rn.f32 	%f880, %f18, %f874, %f879;
	sub.f32 	%f881, %f872, %f878;
	sub.f32 	%f882, %f873, %f880;
	st.global.v2.f32 	[%rd114], {%f881, %f882};
	ld.global.v2.f32 	{%f883, %f884}, [%rd116+8];
	ld.global.v2.f32 	{%f885, %f886}, [%rd115+8];
	mul.f32 	%f887, %f17, %f885;
	mul.f32 	%f888, %f18, %f886;
	sub.f32 	%f889, %f887, %f888;
	mul.f32 	%f890, %f17, %f886;
	fma.rn.f32 	%f891, %f18, %f885, %f890;
	add.f32 	%f892, %f883, %f889;
	add.f32 	%f893, %f884, %f891;
	st.global.v2.f32 	[%rd116+8], {%f892, %f893};
	ld.global.v2.f32 	{%f894, %f895}, [%rd114+8];
	ld.global.v2.f32 	{%f896, %f897}, [%rd113+8];
	mul.f32 	%f898, %f17, %f896;
	mul.f32 	%f899, %f18, %f897;
	sub.f32 	%f900, %f898, %f899;
	mul.f32 	%f901, %f17, %f897;
	fma.rn.f32 	%f902, %f18, %f896, %f901;
	sub.f32 	%f903, %f894, %f900;
	sub.f32 	%f904, %f895, %f902;
	st.global.v2.f32 	[%rd114+8], {%f903, %f904};
	add.s32 	%r35, %r35, 4;
	add.s64 	%rd116, %rd116, 32;
	add.s64 	%rd115, %rd115, 32;
	add.s64 	%rd114, %rd114, 32;
	add.s64 	%rd113, %rd113, 32;
	setp.ne.s32 	%p6, %r35, 32;
	@%p6 bra 	$L__BB5_10;
	mov.f32 	%f1414, 0f00000000;
	mov.b32 	%r36, 0;
	mov.f32 	%f1415, %f1414;
$L__BB5_12:
	ld.global.v2.f32 	{%f906, %f907}, [%rd118];
	ld.global.v2.f32 	{%f908, %f909}, [%rd117+-128];
	mul.f32 	%f910, %f906, %f908;
	mul.f32 	%f911, %f907, %f909;
	sub.f32 	%f912, %f910, %f911;
	mul.f32 	%f913, %f906, %f909;
	fma.rn.f32 	%f914, %f907, %f908, %f913;
	add.f32 	%f915, %f912, 0f00000000;
	add.f32 	%f916, %f914, 0f00000000;
	ld.global.v2.f32 	{%f917, %f918}, [%rd117+-120];
	mul.f32 	%f919, %f906, %f917;
	mul.f32 	%f920, %f907, %f918;
	sub.f32 	%f921, %f919, %f920;
	mul.f32 	%f922, %f906, %f918;
	fma.rn.f32 	%f923, %f907, %f917, %f922;
	add.f32 	%f924, %f915, %f921;
	add.f32 	%f925, %f916, %f923;
	ld.global.v2.f32 	{%f926, %f927}, [%rd117+-112];
	mul.f32 	%f928, %f906, %f926;
	mul.f32 	%f929, %f907, %f927;
	sub.f32 	%f930, %f928, %f929;
	mul.f32 	%f931, %f906, %f927;
	fma.rn.f32 	%f932, %f907, %f926, %f931;
	add.f32 	%f933, %f924, %f930;
	add.f32 	%f934, %f925, %f932;
	ld.global.v2.f32 	{%f935, %f936}, [%rd117+-104];
	mul.f32 	%f937, %f906, %f935;
	mul.f32 	%f938, %f907, %f936;
	sub.f32 	%f939, %f937, %f938;
	mul.f32 	%f940, %f906, %f936;
	fma.rn.f32 	%f941, %f907, %f935, %f940;
	add.f32 	%f942, %f933, %f939;
	add.f32 	%f943, %f934, %f941;
	ld.global.v2.f32 	{%f944, %f945}, [%rd117+-96];
	mul.f32 	%f946, %f906, %f944;
	mul.f32 	%f947, %f907, %f945;
	sub.f32 	%f948, %f946, %f947;
	mul.f32 	%f949, %f906, %f945;
	fma.rn.f32 	%f950, %f907, %f944, %f949;
	add.f32 	%f951, %f942, %f948;
	add.f32 	%f952, %f943, %f950;
	ld.global.v2.f32 	{%f953, %f954}, [%rd117+-88];
	mul.f32 	%f955, %f906, %f953;
	mul.f32 	%f956, %f907, %f954;
	sub.f32 	%f957, %f955, %f956;
	mul.f32 	%f958, %f906, %f954;
	fma.rn.f32 	%f959, %f907, %f953, %f958;
	add.f32 	%f960, %f951, %f957;
	add.f32 	%f961, %f952, %f959;
	ld.global.v2.f32 	{%f962, %f963}, [%rd117+-80];
	mul.f32 	%f964, %f906, %f962;
	mul.f32 	%f965, %f907, %f963;
	sub.f32 	%f966, %f964, %f965;
	mul.f32 	%f967, %f906, %f963;
	fma.rn.f32 	%f968, %f907, %f962, %f967;
	add.f32 	%f969, %f960, %f966;
	add.f32 	%f970, %f961, %f968;
	ld.global.v2.f32 	{%f971, %f972}, [%rd117+-72];
	mul.f32 	%f973, %f906, %f971;
	mul.f32 	%f974, %f907, %f972;
	sub.f32 	%f975, %f973, %f974;
	mul.f32 	%f976, %f906, %f972;
	fma.rn.f32 	%f977, %f907, %f971, %f976;
	add.f32 	%f978, %f969, %f975;
	add.f32 	%f979, %f970, %f977;
	ld.global.v2.f32 	{%f980, %f981}, [%rd117+-64];
	mul.f32 	%f982, %f906, %f980;
	mul.f32 	%f983, %f907, %f981;
	sub.f32 	%f984, %f982, %f983;
	mul.f32 	%f985, %f906, %f981;
	fma.rn.f32 	%f986, %f907, %f980, %f985;
	add.f32 	%f987, %f978, %f984;
	add.f32 	%f988, %f979, %f986;
	ld.global.v2.f32 	{%f989, %f990}, [%rd117+-56];
	mul.f32 	%f991, %f906, %f989;
	mul.f32 	%f992, %f907, %f990;
	sub.f32 	%f993, %f991, %f992;
	mul.f32 	%f994, %f906, %f990;
	fma.rn.f32 	%f995, %f907, %f989, %f994;
	add.f32 	%f996, %f987, %f993;
	add.f32 	%f997, %f988, %f995;
	ld.global.v2.f32 	{%f998, %f999}, [%rd117+-48];
	mul.f32 	%f1000, %f906, %f998;
	mul.f32 	%f1001, %f907, %f999;
	sub.f32 	%f1002, %f1000, %f1001;
	mul.f32 	%f1003, %f906, %f999;
	fma.rn.f32 	%f1004, %f907, %f998, %f1003;
	add.f32 	%f1005, %f996, %f1002;
	add.f32 	%f1006, %f997, %f1004;
	ld.global.v2.f32 	{%f1007, %f1008}, [%rd117+-40];
	mul.f32 	%f1009, %f906, %f1007;
	mul.f32 	%f1010, %f907, %f1008;
	sub.f32 	%f1011, %f1009, %f1010;
	mul.f32 	%f1012, %f906, %f1008;
	fma.rn.f32 	%f1013, %f907, %f1007, %f1012;
	add.f32 	%f1014, %f1005, %f1011;
	add.f32 	%f1015, %f1006, %f1013;
	ld.global.v2.f32 	{%f1016, %f1017}, [%rd117+-32];
	mul.f32 	%f1018, %f906, %f1016;
	mul.f32 	%f1019, %f907, %f1017;
	sub.f32 	%f1020, %f1018, %f1019;
	mul.f32 	%f1021, %f906, %f1017;
	fma.rn.f32 	%f1022, %f907, %f1016, %f1021;
	add.f32 	%f1023, %f1014, %f1020;
	add.f32 	%f1024, %f1015, %f1022;
	ld.global.v2.f32 	{%f1025, %f1026}, [%rd117+-24];
	mul.f32 	%f1027, %f906, %f1025;
	mul.f32 	%f1028, %f907, %f1026;
	sub.f32 	%f1029, %f1027, %f1028;
	mul.f32 	%f1030, %f906, %f1026;
	fma.rn.f32 	%f1031, %f907, %f1025, %f1030;
	add.f32 	%f1032, %f1023, %f1029;
	add.f32 	%f1033, %f1024, %f1031;
	ld.global.v2.f32 	{%f1034, %f1035}, [%rd117+-16];
	mul.f32 	%f1036, %f906, %f1034;
	mul.f32 	%f1037, %f907, %f1035;
	sub.f32 	%f1038, %f1036, %f1037;
	mul.f32 	%f1039, %f906, %f1035;
	fma.rn.f32 	%f1040, %f907, %f1034, %f1039;
	add.f32 	%f1041, %f1032, %f1038;
	add.f32 	%f1042, %f1033, %f1040;
	ld.global.v2.f32 	{%f1043, %f1044}, [%rd117+-8];
	mul.f32 	%f1045, %f906, %f1043;
	mul.f32 	%f1046, %f907, %f1044;
	sub.f32 	%f1047, %f1045, %f1046;
	mul.f32 	%f1048, %f906, %f1044;
	fma.rn.f32 	%f1049, %f907, %f1043, %f1048;
	add.f32 	%f1050, %f1041, %f1047;
	add.f32 	%f1051, %f1042, %f1049;
	ld.global.v2.f32 	{%f1052, %f1053}, [%rd117];
	mul.f32 	%f1054, %f906, %f1052;
	mul.f32 	%f1055, %f907, %f1053;
	sub.f32 	%f1056, %f1054, %f1055;
	mul.f32 	%f1057, %f906, %f1053;
	fma.rn.f32 	%f1058, %f907, %f1052, %f1057;
	add.f32 	%f1059, %f1050, %f1056;
	add.f32 	%f1060, %f1051, %f1058;
	ld.global.v2.f32 	{%f1061, %f1062}, [%rd117+8];
	mul.f32 	%f1063, %f906, %f1061;
	mul.f32 	%f1064, %f907, %f1062;
	sub.f32 	%f1065, %f1063, %f1064;
	mul.f32 	%f1066, %f906, %f1062;
	fma.rn.f32 	%f1067, %f907, %f1061, %f1066;
	add.f32 	%f1068, %f1059, %f1065;
	add.f32 	%f1069, %f1060, %f1067;
	ld.global.v2.f32 	{%f1070, %f1071}, [%rd117+16];
	mul.f32 	%f1072, %f906, %f1070;
	mul.f32 	%f1073, %f907, %f1071;
	sub.f32 	%f1074, %f1072, %f1073;
	mul.f32 	%f1075, %f906, %f1071;
	fma.rn.f32 	%f1076, %f907, %f1070, %f1075;
	add.f32 	%f1077, %f1068, %f1074;
	add.f32 	%f1078, %f1069, %f1076;
	ld.global.v2.f32 	{%f1079, %f1080}, [%rd117+24];
	mul.f32 	%f1081, %f906, %f1079;
	mul.f32 	%f1082, %f907, %f1080;
	sub.f32 	%f1083, %f1081, %f1082;
	mul.f32 	%f1084, %f906, %f1080;
	fma.rn.f32 	%f1085, %f907, %f1079, %f1084;
	add.f32 	%f1086, %f1077, %f1083;
	add.f32 	%f1087, %f1078, %f1085;
	ld.global.v2.f32 	{%f1088, %f1089}, [%rd117+32];
	mul.f32 	%f1090, %f906, %f1088;
	mul.f32 	%f1091, %f907, %f1089;
	sub.f32 	%f1092, %f1090, %f1091;
	mul.f32 	%f1093, %f906, %f1089;
	fma.rn.f32 	%f1094, %f907, %f1088, %f1093;
	add.f32 	%f1095, %f1086, %f1092;
	add.f32 	%f1096, %f1087, %f1094;
	ld.global.v2.f32 	{%f1097, %f1098}, [%rd117+40];
	mul.f32 	%f1099, %f906, %f1097;
	mul.f32 	%f1100, %f907, %f1098;
	sub.f32 	%f1101, %f1099, %f1100;
	mul.f32 	%f1102, %f906, %f1098;
	fma.rn.f32 	%f1103, %f907, %f1097, %f1102;
	add.f32 	%f1104, %f1095, %f1101;
	add.f32 	%f1105, %f1096, %f1103;
	ld.global.v2.f32 	{%f1106, %f1107}, [%rd117+48];
	mul.f32 	%f1108, %f906, %f1106;
	mul.f32 	%f1109, %f907, %f1107;
	sub.f32 	%f1110, %f1108, %f1109;
	mul.f32 	%f1111, %f906, %f1107;
	fma.rn.f32 	%f1112, %f907, %f1106, %f1111;
	add.f32 	%f1113, %f1104, %f1110;
	add.f32 	%f1114, %f1105, %f1112;
	ld.global.v2.f32 	{%f1115, %f1116}, [%rd117+56];
	mul.f32 	%f1117, %f906, %f1115;
	mul.f32 	%f1118, %f907, %f1116;
	sub.f32 	%f1119, %f1117, %f1118;
	mul.f32 	%f1120, %f906, %f1116;
	fma.rn.f32 	%f1121, %f907, %f1115, %f1120;
	add.f32 	%f1122, %f1113, %f1119;
	add.f32 	%f1123, %f1114, %f1121;
	ld.global.v2.f32 	{%f1124, %f1125}, [%rd117+64];
	mul.f32 	%f1126, %f906, %f1124;
	mul.f32 	%f1127, %f907, %f1125;
	sub.f32 	%f1128, %f1126, %f1127;
	mul.f32 	%f1129, %f906, %f1125;
	fma.rn.f32 	%f1130, %f907, %f1124, %f1129;
	add.f32 	%f1131, %f1122, %f1128;
	add.f32 	%f1132, %f1123, %f1130;
	ld.global.v2.f32 	{%f1133, %f1134}, [%rd117+72];
	mul.f32 	%f1135, %f906, %f1133;
	mul.f32 	%f1136, %f907, %f1134;
	sub.f32 	%f1137, %f1135, %f1136;
	mul.f32 	%f1138, %f906, %f1134;
	fma.rn.f32 	%f1139, %f907, %f1133, %f1138;
	add.f32 	%f1140, %f1131, %f1137;
	add.f32 	%f1141, %f1132, %f1139;
	ld.global.v2.f32 	{%f1142, %f1143}, [%rd117+80];
	mul.f32 	%f1144, %f906, %f1142;
	mul.f32 	%f1145, %f907, %f1143;
	sub.f32 	%f1146, %f1144, %f1145;
	mul.f32 	%f1147, %f906, %f1143;
	fma.rn.f32 	%f1148, %f907, %f1142, %f1147;
	add.f32 	%f1149, %f1140, %f1146;
	add.f32 	%f1150, %f1141, %f1148;
	ld.global.v2.f32 	{%f1151, %f1152}, [%rd117+88];
	mul.f32 	%f1153, %f906, %f1151;
	mul.f32 	%f1154, %f907, %f1152;
	sub.f32 	%f1155, %f1153, %f1154;
	mul.f32 	%f1156, %f906, %f1152;
	fma.rn.f32 	%f1157, %f907, %f1151, %f1156;
	add.f32 	%f1158, %f1149, %f1155;
	add.f32 	%f1159, %f1150, %f1157;
	ld.global.v2.f32 	{%f1160, %f1161}, [%rd117+96];
	mul.f32 	%f1162, %f906, %f1160;
	mul.f32 	%f1163, %f907, %f1161;
	sub.f32 	%f1164, %f1162, %f1163;
	mul.f32 	%f1165, %f906, %f1161;
	fma.rn.f32 	%f1166, %f907, %f1160, %f1165;
	add.f32 	%f1167, %f1158, %f1164;
	add.f32 	%f1168, %f1159, %f1166;
	ld.global.v2.f32 	{%f1169, %f1170}, [%rd117+104];
	mul.f32 	%f1171, %f906, %f1169;
	mul.f32 	%f1172, %f907, %f1170;
	sub.f32 	%f1173, %f1171, %f1172;
	mul.f32 	%f1174, %f906, %f1170;
	fma.rn.f32 	%f1175, %f907, %f1169, %f1174;
	add.f32 	%f1176, %f1167, %f1173;
	add.f32 	%f1177, %f1168, %f1175;
	ld.global.v2.f32 	{%f1178, %f1179}, [%rd117+112];
	mul.f32 	%f1180, %f906, %f1178;
	mul.f32 	%f1181, %f907, %f1179;
	sub.f32 	%f1182, %f1180, %f1181;
	mul.f32 	%f1183, %f906, %f1179;
	fma.rn.f32 	%f1184, %f907, %f1178, %f1183;
	add.f32 	%f1185, %f1176, %f1182;
	add.f32 	%f1186, %f1177, %f1184;
	ld.global.v2.f32 	{%f1187, %f1188}, [%rd117+120];
	mul.f32 	%f1189, %f906, %f1187;
	mul.f32 	%f1190, %f907, %f1188;
	sub.f32 	%f1191, %f1189, %f1190;
	mul.f32 	%f1192, %f906, %f1188;
	fma.rn.f32 	%f1193, %f907, %f1187, %f1192;
	add.f32 	%f1194, %f1185, %f1191;
	add.f32 	%f1195, %f1186, %f1193;
	st.global.v2.f32 	[%rd119], {%f1194, %f1195};
	ld.global.v2.f32 	{%f1196, %f1197}, [%rd118];
	mul.f32 	%f1198, %f1195, %f1197;
	fma.rn.f32 	%f1199, %f1194, %f1196, %f1198;
	mul.f32 	%f1200, %f1195, %f1196;
	mul.f32 	%f1201, %f1194, %f1197;
	sub.f32 	%f1202, %f1200, %f1201;
	add.f32 	%f1414, %f1414, %f1199;
	add.f32 	%f1415, %f1415, %f1202;
	add.s32 	%r36, %r36, 1;
	add.s64 	%rd119, %rd119, 8;
	add.s64 	%rd118, %rd118, 8;
	add.s64 	%rd117, %rd117, 256;
	setp.ne.s32 	%p7, %r36, 32;
	@%p7 bra 	$L__BB5_12;
	abs.f32 	%f1204, %f1411;
	abs.f32 	%f1205, %f1412;
	add.f32 	%f1206, %f1205, %f1204;
	rcp.rn.f32 	%f1207, %f1206;
	mul.f32 	%f1208, %f1207, %f1414;
	mul.f32 	%f1209, %f1207, %f1415;
	mul.f32 	%f1210, %f1411, %f1207;
	mul.f32 	%f1211, %f1412, %f1207;
	mul.f32 	%f1212, %f1211, %f1211;
	fma.rn.f32 	%f1213, %f1210, %f1210, %f1212;
	rcp.rn.f32 	%f1214, %f1213;
	mul.f32 	%f1215, %f1210, %f1208;
	fma.rn.f32 	%f1216, %f1211, %f1209, %f1215;
	mul.f32 	%f23, %f1214, %f1216;
	mul.f32 	%f1217, %f1210, %f1209;
	mul.f32 	%f1218, %f1211, %f1208;
	sub.f32 	%f1219, %f1217, %f1218;
	mul.f32 	%f24, %f1214, %f1219;
	mov.f32 	%f1416, 0f00000000;
	mov.b32 	%r37, 0;
$L__BB5_14:
	ld.global.v2.f32 	{%f1220, %f1221}, [%rd123+-16];
	ld.global.v2.f32 	{%f1222, %f1223}, [%rd122+-16];
	mul.f32 	%f1224, %f23, %f1222;
	mul.f32 	%f1225, %f24, %f1223;
	sub.f32 	%f1226, %f1224, %f1225;
	mul.f32 	%f1227, %f23, %f1223;
	fma.rn.f32 	%f1228, %f24, %f1222, %f1227;
	add.f32 	%f1229, %f1220, %f1226;
	add.f32 	%f1230, %f1221, %f1228;
	st.global.v2.f32 	[%rd122+-16], {%f1229, %f1230};
	ld.global.v2.f32 	{%f1231, %f1232}, [%rd121+-16];
	ld.global.v2.f32 	{%f1233, %f1234}, [%rd120+-16];
	mul.f32 	%f1235, %f23, %f1233;
	mul.f32 	%f1236, %f24, %f1234;
	sub.f32 	%f1237, %f1235, %f1236;
	mul.f32 	%f1238, %f23, %f1234;
	fma.rn.f32 	%f1239, %f24, %f1233, %f1238;
	add.f32 	%f1240, %f1231, %f1237;
	add.f32 	%f1241, %f1232, %f1239;
	st.global.v2.f32 	[%rd120+-16], {%f1240, %f1241};
	mul.f32 	%f1242, %f1241, %f1241;
	fma.rn.f32 	%f1243, %f1240, %f1240, %f1242;
	add.f32 	%f1244, %f1416, %f1243;
	ld.global.v2.f32 	{%f1245, %f1246}, [%rd123+-8];
	ld.global.v2.f32 	{%f1247, %f1248}, [%rd122+-8];
	mul.f32 	%f1249, %f23, %f1247;
	mul.f32 	%f1250, %f24, %f1248;
	sub.f32 	%f1251, %f1249, %f1250;
	mul.f32 	%f1252, %f23, %f1248;
	fma.rn.f32 	%f1253, %f24, %f1247, %f1252;
	add.f32 	%f1254, %f1245, %f1251;
	add.f32 	%f1255, %f1246, %f1253;
	st.global.v2.f32 	[%rd122+-8], {%f1254, %f1255};
	ld.global.v2.f32 	{%f1256, %f1257}, [%rd121+-8];
	ld.global.v2.f32 	{%f1258, %f1259}, [%rd120+-8];
	mul.f32 	%f1260, %f23, %f1258;
	mul.f32 	%f1261, %f24, %f1259;
	sub.f32 	%f1262, %f1260, %f1261;
	mul.f32 	%f1263, %f23, %f1259;
	fma.rn.f32 	%f1264, %f24, %f1258, %f1263;
	add.f32 	%f1265, %f1256, %f1262;
	add.f32 	%f1266, %f1257, %f1264;
	st.global.v2.f32 	[%rd120+-8], {%f1265, %f1266};
	mul.f32 	%f1267, %f1266, %f1266;
	fma.rn.f32 	%f1268, %f1265, %f1265, %f1267;
	add.f32 	%f1269, %f1244, %f1268;
	ld.global.v2.f32 	{%f1270, %f1271}, [%rd123];
	ld.global.v2.f32 	{%f1272, %f1273}, [%rd122];
	mul.f32 	%f1274, %f23, %f1272;
	mul.f32 	%f1275, %f24, %f1273;
	sub.f32 	%f1276, %f1274, %f1275;
	mul.f32 	%f1277, %f23, %f1273;
	fma.rn.f32 	%f1278, %f24, %f1272, %f1277;
	add.f32 	%f1279, %f1270, %f1276;
	add.f32 	%f1280, %f1271, %f1278;
	st.global.v2.f32 	[%rd122], {%f1279, %f1280};
	ld.global.v2.f32 	{%f1281, %f1282}, [%rd121];
	ld.global.v2.f32 	{%f1283, %f1284}, [%rd120];
	mul.f32 	%f1285, %f23, %f1283;
	mul.f32 	%f1286, %f24, %f1284;
	sub.f32 	%f1287, %f1285, %f1286;
	mul.f32 	%f1288, %f23, %f1284;
	fma.rn.f32 	%f1289, %f24, %f1283, %f1288;
	add.f32 	%f1290, %f1281, %f1287;
	add.f32 	%f1291, %f1282, %f1289;
	st.global.v2.f32 	[%rd120], {%f1290, %f1291};
	mul.f32 	%f1292, %f1291, %f1291;
	fma.rn.f32 	%f1293, %f1290, %f1290, %f1292;
	add.f32 	%f1294, %f1269, %f1293;
	ld.global.v2.f32 	{%f1295, %f1296}, [%rd123+8];
	ld.global.v2.f32 	{%f1297, %f1298}, [%rd122+8];
	mul.f32 	%f1299, %f23, %f1297;
	mul.f32 	%f1300, %f24, %f1298;
	sub.f32 	%f1301, %f1299, %f1300;
	mul.f32 	%f1302, %f23, %f1298;
	fma.rn.f32 	%f1303, %f24, %f1297, %f1302;
	add.f32 	%f1304, %f1295, %f1301;
	add.f32 	%f1305, %f1296, %f1303;
	st.global.v2.f32 	[%rd122+8], {%f1304, %f1305};
	ld.global.v2.f32 	{%f1306, %f1307}, [%rd121+8];
	ld.global.v2.f32 	{%f1308, %f1309}, [%rd120+8];
	mul.f32 	%f1310, %f23, %f1308;
	mul.f32 	%f1311, %f24, %f1309;
	sub.f32 	%f1312, %f1310, %f1311;
	mul.f32 	%f1313, %f23, %f1309;
	fma.rn.f32 	%f1314, %f24, %f1308, %f1313;
	add.f32 	%f1315, %f1306, %f1312;
	add.f32 	%f1316, %f1307, %f1314;
	st.global.v2.f32 	[%rd120+8], {%f1315, %f1316};
	mul.f32 	%f1317, %f1316, %f1316;
	fma.rn.f32 	%f1318, %f1315, %f1315, %f1317;
	add.f32 	%f1416, %f1294, %f1318;
	add.s32 	%r37, %r37, 4;
	add.s64 	%rd123, %rd123, 32;
	add.s64 	%rd122, %rd122, 32;
	add.s64 	%rd121, %rd121, 32;
	add.s64 	%rd120, %rd120, 32;
	setp.ne.s32 	%p8, %r37, 32;
	@%p8 bra 	$L__BB5_14;
	ld.param.u64 	%rd97, [_Z2CRP6float2S0_S0_S0_S0_S0__param_5];
	ld.param.u64 	%rd93, [_Z2CRP6float2S0_S0_S0_S0_S0__param_2];
	sqrt.rn.f32 	%f1319, %f1416;
	div.rn.f32 	%f27, %f1414, %f1319;
	div.rn.f32 	%f28, %f1415, %f1319;
	add.s64 	%rd89, %rd4, 32;
	cvta.to.global.u64 	%rd90, %rd97;
	add.s64 	%rd125, %rd90, %rd89;
	cvta.to.global.u64 	%rd91, %rd93;
	add.s64 	%rd124, %rd91, %rd89;
	mov.b32 	%r38, 0;
$L__BB5_16:
	ld.global.v2.f32 	{%f1320, %f1321}, [%rd125+-32];
	ld.global.v2.f32 	{%f1322, %f1323}, [%rd124+-32];
	mul.f32 	%f1324, %f27, %f1322;
	mul.f32 	%f1325, %f28, %f1323;
	sub.f32 	%f1326, %f1324, %f1325;
	mul.f32 	%f1327, %f27, %f1323;
	fma.rn.f32 	%f1328, %f28, %f1322, %f1327;
	add.f32 	%f1329, %f1320, %f1326;
	add.f32 	%f1330, %f1321, %f1328;
	st.global.v2.f32 	[%rd125+-32], {%f1329, %f1330};
	ld.global.v2.f32 	{%f1331, %f1332}, [%rd125+-24];
	ld.global.v2.f32 	{%f1333, %f1334}, [%rd124+-24];
	mul.f32 	%f1335, %f27, %f1333;
	mul.f32 	%f1336, %f28, %f1334;
	sub.f32 	%f1337, %f1335, %f1336;
	mul.f32 	%f1338, %f27, %f1334;
	fma.rn.f32 	%f1339, %f28, %f1333, %f1338;
	add.f32 	%f1340, %f1331, %f1337;
	add.f32 	%f1341, %f1332, %f1339;
	st.global.v2.f32 	[%rd125+-24], {%f1340, %f1341};
	ld.global.v2.f32 	{%f1342, %f1343}, [%rd125+-16];
	ld.global.v2.f32 	{%f1344, %f1345}, [%rd124+-16];
	mul.f32 	%f1346, %f27, %f1344;
	mul.f32 	%f1347, %f28, %f1345;
	sub.f32 	%f1348, %f1346, %f1347;
	mul.f32 	%f1349, %f27, %f1345;
	fma.rn.f32 	%f1350, %f28, %f1344, %f1349;
	add.f32 	%f1351, %f1342, %f1348;
	add.f32 	%f1352, %f1343, %f1350;
	st.global.v2.f32 	[%rd125+-16], {%f1351, %f1352};
	ld.global.v2.f32 	{%f1353, %f1354}, [%rd125+-8];
	ld.global.v2.f32 	{%f1355, %f1356}, [%rd124+-8];
	mul.f32 	%f1357, %f27, %f1355;
	mul.f32 	%f1358, %f28, %f1356;
	sub.f32 	%f1359, %f1357, %f1358;
	mul.f32 	%f1360, %f27, %f1356;
	fma.rn.f32 	%f1361, %f28, %f1355, %f1360;
	add.f32 	%f1362, %f1353, %f1359;
	add.f32 	%f1363, %f1354, %f1361;
	st.global.v2.f32 	[%rd125+-8], {%f1362, %f1363};
	ld.global.v2.f32 	{%f1364, %f1365}, [%rd125];
	ld.global.v2.f32 	{%f1366, %f1367}, [%rd124];
	mul.f32 	%f1368, %f27, %f1366;
	mul.f32 	%f1369, %f28, %f1367;
	sub.f32 	%f1370, %f1368, %f1369;
	mul.f32 	%f1371, %f27, %f1367;
	fma.rn.f32 	%f1372, %f28, %f1366, %f1371;
	add.f32 	%f1373, %f1364, %f1370;
	add.f32 	%f1374, %f1365, %f1372;
	st.global.v2.f32 	[%rd125], {%f1373, %f1374};
	ld.global.v2.f32 	{%f1375, %f1376}, [%rd125+8];
	ld.global.v2.f32 	{%f1377, %f1378}, [%rd124+8];
	mul.f32 	%f1379, %f27, %f1377;
	mul.f32 	%f1380, %f28, %f1378;
	sub.f32 	%f1381, %f1379, %f1380;
	mul.f32 	%f1382, %f27, %f1378;
	fma.rn.f32 	%f1383, %f28, %f1377, %f1382;
	add.f32 	%f1384, %f1375, %f1381;
	add.f32 	%f1385, %f1376, %f1383;
	st.global.v2.f32 	[%rd125+8], {%f1384, %f1385};
	ld.global.v2.f32 	{%f1386, %f1387}, [%rd125+16];
	ld.global.v2.f32 	{%f1388, %f1389}, [%rd124+16];
	mul.f32 	%f1390, %f27, %f1388;
	mul.f32 	%f1391, %f28, %f1389;
	sub.f32 	%f1392, %f1390, %f1391;
	mul.f32 	%f1393, %f27, %f1389;
	fma.rn.f32 	%f1394, %f28, %f1388, %f1393;
	add.f32 	%f1395, %f1386, %f1392;
	add.f32 	%f1396, %f1387, %f1394;
	st.global.v2.f32 	[%rd125+16], {%f1395, %f1396};
	ld.global.v2.f32 	{%f1397, %f1398}, [%rd125+24];
	ld.global.v2.f32 	{%f1399, %f1400}, [%rd124+24];
	mul.f32 	%f1401, %f27, %f1399;
	mul.f32 	%f1402, %f28, %f1400;
	sub.f32 	%f1403, %f1401, %f1402;
	mul.f32 	%f1404, %f27, %f1400;
	fma.rn.f32 	%f1405, %f28, %f1399, %f1404;
	add.f32 	%f1406, %f1397, %f1403;
	add.f32 	%f1407, %f1398, %f1405;
	st.global.v2.f32 	[%rd125+24], {%f1406, %f1407};
	add.s32 	%r38, %r38, 8;
	add.s64 	%rd125, %rd125, 64;
	add.s64 	%rd124, %rd124, 64;
	setp.ne.s32 	%p9, %r38, 32;
	@%p9 bra 	$L__BB5_16;
$L__BB5_17:
	ret;

}
	// .globl	_Z5CRVecP6float2S0_S0_S0_S0_S0_
.visible .entry _Z5CRVecP6float2S0_S0_S0_S0_S0_(
	.param .u64 .ptr .align 1 _Z5CRVecP6float2S0_S0_S0_S0_S0__param_0,
	.param .u64 .ptr .align 1 _Z5CRVecP6float2S0_S0_S0_S0_S0__param_1,
	.param .u64 .ptr .align 1 _Z5CRVecP6float2S0_S0_S0_S0_S0__param_2,
	.param .u64 .ptr .align 1 _Z5CRVecP6float2S0_S0_S0_S0_S0__param_3,
	.param .u64 .ptr .align 1 _Z5CRVecP6float2S0_S0_S0_S0_S0__param_4,
	.param .u64 .ptr .align 1 _Z5CRVecP6float2S0_S0_S0_S0_S0__param_5
)
{
	.reg .pred 	%p<10>;
	.reg .b32 	%r<55>;
	.reg .b32 	%f<1475>;
	.reg .b64 	%rd<119>;
	// demoted variable
	.shared .align 8 .b8 _ZZ5CRVecP6float2S0_S0_S0_S0_S0_E3r_s[256];
	ld.param.u64 	%rd60, [_Z5CRVecP6float2S0_S0_S0_S0_S0__param_0];
	ld.param.u64 	%rd61, [_Z5CRVecP6float2S0_S0_S0_S0_S0__param_1];
	ld.param.u64 	%rd63, [_Z5CRVecP6float2S0_S0_S0_S0_S0__param_3];
	ld.param.u64 	%rd64, [_Z5CRVecP6float2S0_S0_S0_S0_S0__param_4];
	cvta.to.global.u64 	%rd1, %rd64;
	cvta.to.global.u64 	%rd2, %rd63;
	mov.u32 	%r26, %ctaid.x;
	mov.u32 	%r27, %ntid.x;
	mov.u32 	%r1, %tid.x;
	mad.lo.s32 	%r2, %r26, %r27, %r1;
	setp.gt.u32 	%p1, %r2, 31;
	@%p1 bra 	$L__BB6_17;
	cvta.to.global.u64 	%rd66, %rd61;
	shl.b32 	%r29, %r2, 5;
	shl.b32 	%r30, %r1, 3;
	mov.u32 	%r31, _ZZ5CRVecP6float2S0_S0_S0_S0_S0_E3r_s;
	add.s32 	%r3, %r31, %r30;
	mul.wide.u32 	%rd3, %r29, 8;
	add.s64 	%rd67, %rd66, %rd3;
	ld.global.v2.f32 	{%f30, %f31}, [%rd67];
	st.shared.v2.f32 	[%r3], {%f30, %f31};
	ld.global.v2.f32 	{%f32, %f33}, [%rd67+8];
	st.shared.v2.f32 	[%r3+8], {%f32, %f33};
	ld.global.v2.f32 	{%f34, %f35}, [%rd67+16];
	st.shared.v2.f32 	[%r3+16], {%f34, %f35};
	ld.global.v2.f32 	{%f36, %f37}, [%rd67+24];
	st.shared.v2.f32 	[%r3+24], {%f36, %f37};
	ld.global.v2.f32 	{%f38, %f39}, [%rd67+32];
	st.shared.v2.f32 	[%r3+32], {%f38, %f39};
	ld.global.v2.f32 	{%f40, %f41}, [%rd67+40];
	st.shared.v2.f32 	[%r3+40], {%f40, %f41};
	ld.global.v2.f32 	{%f42, %f43}, [%rd67+48];
	st.shared.v2.f32 	[%r3+48], {%f42, %f43};
	ld.global.v2.f32 	{%f44, %f45}, [%rd67+56];
	st.shared.v2.f32 	[%r3+56], {%f44, %f45};
	ld.global.v2.f32 	{%f46, %f47}, [%rd67+64];
	st.shared.v2.f32 	[%r3+64], {%f46, %f47};
	ld.global.v2.f32 	{%f48, %f49}, [%rd67+72];
	st.shared.v2.f32 	[%r3+72], {%f48, %f49};
	ld.global.v2.f32 	{%f50, %f51}, [%rd67+80];
	st.shared.v2.f32 	[%r3+80], {%f50, %f51};
	ld.global.v2.f32 	{%f52, %f53}, [%rd67+88];
	st.shared.v2.f32 	[%r3+88], {%f52, %f53};
	ld.global.v2.f32 	{%f54, %f55}, [%rd67+96];
	st.shared.v2.f32 	[%r3+96], {%f54, %f55};
	ld.global.v2.f32 	{%f56, %f57}, [%rd67+104];
	st.shared.v2.f32 	[%r3+104], {%f56, %f57};
	ld.global.v2.f32 	{%f58, %f59}, [%rd67+112];
	st.shared.v2.f32 	[%r3+112], {%f58, %f59};
	ld.global.v2.f32 	{%f60, %f61}, [%rd67+120];
	st.shared.v2.f32 	[%r3+120], {%f60, %f61};
	ld.global.v2.f32 	{%f62, %f63}, [%rd67+128];
	st.shared.v2.f32 	[%r3+128], {%f62, %f63};
	ld.global.v2.f32 	{%f64, %f65}, [%rd67+136];
	st.shared.v2.f32 	[%r3+136], {%f64, %f65};
	ld.global.v2.f32 	{%f66, %f67}, [%rd67+144];
	st.shared.v2.f32 	[%r3+144], {%f66, %f67};
	ld.global.v2.f32 	{%f68, %f69}, [%rd67+152];
	st.shared.v2.f32 	[%r3+152], {%f68, %f69};
	ld.global.v2.f32 	{%f70, %f71}, [%rd67+160];
	st.shared.v2.f32 	[%r3+160], {%f70, %f71};
	ld.global.v2.f32 	{%f72, %f73}, [%rd67+168];
	st.shared.v2.f32 	[%r3+168], {%f72, %f73};
	ld.global.v2.f32 	{%f74, %f75}, [%rd67+176];
	st.shared.v2.f32 	[%r3+176], {%f74, %f75};
	ld.global.v2.f32 	{%f76, %f77}, [%rd67+184];
	st.shared.v2.f32 	[%r3+184], {%f76, %f77};
	ld.global.v2.f32 	{%f78, %f79}, [%rd67+192];
	st.shared.v2.f32 	[%r3+192], {%f78, %f79};
	ld.global.v2.f32 	{%f80, %f81}, [%rd67+200];
	st.shared.v2.f32 	[%r3+200], {%f80, %f81};
	ld.global.v2.f32 	{%f82, %f83}, [%rd67+208];
	st.shared.v2.f32 	[%r3+208], {%f82, %f83};
	ld.global.v2.f32 	{%f84, %f85}, [%rd67+216];
	st.shared.v2.f32 	[%r3+216], {%f84, %f85};
	ld.global.v2.f32 	{%f86, %f87}, [%rd67+224];
	st.shared.v2.f32 	[%r3+224], {%f86, %f87};
	ld.global.v2.f32 	{%f88, %f89}, [%rd67+232];
	st.shared.v2.f32 	[%r3+232], {%f88, %f89};
	ld.global.v2.f32 	{%f90, %f91}, [%rd67+240];
	st.shared.v2.f32 	[%r3+240], {%f90, %f91};
	ld.global.v2.f32 	{%f92, %f93}, [%rd67+248];
	st.shared.v2.f32 	[%r3+248], {%f92, %f93};
	shl.b32 	%r32, %r2, 10;
	add.s64 	%rd100, %rd1, %rd3;
	add.s64 	%rd113, %rd2, %rd3;
	mul.wide.u32 	%rd68, %r32, 8;
	cvta.to.global.u64 	%rd69, %rd60;
	add.s64 	%rd70, %rd68, %rd69;
	add.s64 	%rd112, %rd70, 128;
	mov.f32 	%f1466, 0f00000000;
	mov.b32 	%r44, 0;
	mov.u64 	%rd98, %rd112;
	mov.u64 	%rd99, %rd113;
	mov.u32 	%r45, %r3;
	mov.f32 	%f1467, %f1466;
	mov.f32 	%f1468, %f1466;
$L__BB6_2:
	ld.shared.v2.f32 	{%f94, %f95}, [%r45];
	ld.global.v2.f32 	{%f96, %f97}, [%rd98+-128];
	mul.f32 	%f98, %f94, %f96;
	mul.f32 	%f99, %f95, %f97;
	sub.f32 	%f100, %f98, %f99;
	mul.f32 	%f101, %f94, %f97;
	fma.rn.f32 	%f102, %f95, %f96, %f101;
	add.f32 	%f103, %f100, 0f00000000;
	add.f32 	%f104, %f102, 0f00000000;
	ld.global.v2.f32 	{%f105, %f106}, [%rd98+-120];
	mul.f32 	%f107, %f94, %f105;
	mul.f32 	%f108, %f95, %f106;
	sub.f32 	%f109, %f107, %f108;
	mul.f32 	%f110, %f94, %f106;
	fma.rn.f32 	%f111, %f95, %f105, %f110;
	add.f32 	%f112, %f103, %f109;
	add.f32 	%f113, %f104, %f111;
	ld.global.v2.f32 	{%f114, %f115}, [%rd98+-112];
	mul.f32 	%f116, %f94, %f114;
	mul.f32 	%f117, %f95, %f115;
	sub.f32 	%f118, %f116, %f117;
	mul.f32 	%f119, %f94, %f115;
	fma.rn.f32 	%f120, %f95, %f114, %f119;
	add.f32 	%f121, %f112, %f118;
	add.f32 	%f122, %f113, %f120;
	ld.global.v2.f32 	{%f123, %f124}, [%rd98+-104];
	mul.f32 	%f125, %f94, %f123;
	mul.f32 	%f126, %f95, %f124;
	sub.f32 	%f127, %f125, %f126;
	mul.f32 	%f128, %f94, %f124;
	fma.rn.f32 	%f129, %f95, %f123, %f128;
	add.f32 	%f130, %f121, %f127;
	add.f32 	%f131, %f122, %f129;
	ld.global.v2.f32 	{%f132, %f133}, [%rd98+-96];
	mul.f32 	%f134, %f94, %f132;
	mul.f32 	%f135, %f95, %f133;
	sub.f32 	%f136, %f134, %f135;
	mul.f32 	%f137, %f94, %f133;
	fma.rn.f32 	%f138, %f95, %f132, %f137;
	add.f32 	%f139, %f130, %f136;
	add.f32 	%f140, %f131, %f138;
	ld.global.v2.f32 	{%f141, %f142}, [%rd98+-88];
	mul.f32 	%f143, %f94, %f141;
	mul.f32 	%f144, %f95, %f142;
	sub.f32 	%f145, %f143, %f144;
	mul.f32 	%f146, %f94, %f142;
	fma.rn.f32 	%f147, %f95, %f141, %f146;
	add.f32 	%f148, %f139, %f145;
	add.f32 	%f149, %f140, %f147;
	ld.global.v2.f32 	{%f150, %f151}, [%rd98+-80];
	mul.f32 	%f152, %f94, %f150;
	mul.f32 	%f153, %f95, %f151;
	sub.f32 	%f154, %f152, %f153;
	mul.f32 	%f155, %f94, %f151;
	fma.rn.f32 	%f156, %f95, %f150, %f155;
	add.f32 	%f157, %f148, %f154;
	add.f32 	%f158, %f149, %f156;
	ld.global.v2.f32 	{%f159, %f160}, [%rd98+-72];
	mul.f32 	%f161, %f94, %f159;
	mul.f32 	%f162, %f95, %f160;
	sub.f32 	%f163, %f161, %f162;
	mul.f32 	%f164, %f94, %f160;
	fma.rn.f32 	%f165, %f95, %f159, %f164;
	add.f32 	%f166, %f157, %f163;
	add.f32 	%f167, %f158, %f165;
	ld.global.v2.f32 	{%f168, %f169}, [%rd98+-64];
	mul.f32 	%f170, %f94, %f168;
	mul.f32 	%f171, %f95, %f169;
	sub.f32 	%f172, %f170, %f171;
	mul.f32 	%f173, %f94, %f169;
	fma.rn.f32 	%f174, %f95, %f168, %f173;
	add.f32 	%f175, %f166, %f172;
	add.f32 	%f176, %f167, %f174;
	ld.global.v2.f32 	{%f177, %f178}, [%rd98+-56];
	mul.f32 	%f179, %f94, %f177;
	mul.f32 	%f180, %f95, %f178;
	sub.f32 	%f181, %f179, %f180;
	mul.f32 	%f182, %f94, %f178;
	fma.rn.f32 	%f183, %f95, %f177, %f182;
	add.f32 	%f184, %f175, %f181;
	add.f32 	%f185, %f176, %f183;
	ld.global.v2.f32 	{%f186, %f187}, [%rd98+-48];
	mul.f32 	%f188, %f94, %f186;
	mul.f32 	%f189, %f95, %f187;
	sub.f32 	%f190, %f188, %f189;
	mul.f32 	%f191, %f94, %f187;
	fma.rn.f32 	%f192, %f95, %f186, %f191;
	add.f32 	%f193, %f184, %f190;
	add.f32 	%f194, %f185, %f192;
	ld.global.v2.f32 	{%f195, %f196}, [%rd98+-40];
	mul.f32 	%f197, %f94, %f195;
	mul.f32 	%f198, %f95, %f196;
	sub.f32 	%f199, %f197, %f198;
	mul.f32 	%f200, %f94, %f196;
	fma.rn.f32 	%f201, %f95, %f195, %f200;
	add.f32 	%f202, %f193, %f199;
	add.f32 	%f203, %f194, %f201;
	ld.global.v2.f32 	{%f204, %f205}, [%rd98+-32];
	mul.f32 	%f206, %f94, %f204;
	mul.f32 	%f207, %f95, %f205;
	sub.f32 	%f208, %f206, %f207;
	mul.f32 	%f209, %f94, %f205;
	fma.rn.f32 	%f210, %f95, %f204, %f209;
	add.f32 	%f211, %f202, %f208;
	add.f32 	%f212, %f203, %f210;
	ld.global.v2.f32 	{%f213, %f214}, [%rd98+-24];
	mul.f32 	%f215, %f94, %f213;
	mul.f32 	%f216, %f95, %f214;
	sub.f32 	%f217, %f215, %f216;
	mul.f32 	%f218, %f94, %f214;
	fma.rn.f32 	%f219, %f95, %f213, %f218;
	add.f32 	%f220, %f211, %f217;
	add.f32 	%f221, %f212, %f219;
	ld.global.v2.f32 	{%f222, %f223}, [%rd98+-16];
	mul.f32 	%f224, %f94, %f222;
	mul.f32 	%f225, %f95, %f223;
	sub.f32 	%f226, %f224, %f225;
	mul.f32 	%f227, %f94, %f223;
	fma.rn.f32 	%f228, %f95, %f222, %f227;
	add.f32 	%f229, %f220, %f226;
	add.f32 	%f230, %f221, %f228;
	ld.global.v2.f32 	{%f231, %f232}, [%rd98+-8];
	mul.f32 	%f233, %f94, %f231;
	mul.f32 	%f234, %f95, %f232;
	sub.f32 	%f235, %f233, %f234;
	mul.f32 	%f236, %f94, %f232;
	fma.rn.f32 	%f237, %f95, %f231, %f236;
	add.f32 	%f238, %f229, %f235;
	add.f32 	%f239, %f230, %f237;
	ld.global.v2.f32 	{%f240, %f241}, [%rd98];
	mul.f32 	%f242, %f94, %f240;
	mul.f32 	%f243, %f95, %f241;
	sub.f32 	%f244, %f242, %f243;
	mul.f32 	%f245, %f94, %f241;
	fma.rn.f32 	%f246, %f95, %f240, %f245;
	add.f32 	%f247, %f238, %f244;
	add.f32 	%f248, %f239, %f246;
	ld.global.v2.f32 	{%f249, %f250}, [%rd98+8];
	mul.f32 	%f251, %f94, %f249;
	mul.f32 	%f252, %f95, %f250;
	sub.f32 	%f253, %f251, %f252;
	mul.f32 	%f254, %f94, %f250;
	fma.rn.f32 	%f255, %f95, %f249, %f254;
	add.f32 	%f256, %f247, %f253;
	add.f32 	%f257, %f248, %f255;
	ld.global.v2.f32 	{%f258, %f259}, [%rd98+16];
	mul.f32 	%f260, %f94, %f258;
	mul.f32 	%f261, %f95, %f259;
	sub.f32 	%f262, %f260, %f261;
	mul.f32 	%f263, %f94, %f259;
	fma.rn.f32 	%f264, %f95, %f258, %f263;
	add.f32 	%f265, %f256, %f262;
	add.f32 	%f266, %f257, %f264;
	ld.global.v2.f32 	{%f267, %f268}, [%rd98+24];
	mul.f32 	%f269, %f94, %f267;
	mul.f32 	%f270, %f95, %f268;
	sub.f32 	%f271, %f269, %f270;
	mul.f32 	%f272, %f94, %f268;
	fma.rn.f32 	%f273, %f95, %f267, %f272;
	add.f32 	%f274, %f265, %f271;
	add.f32 	%f275, %f266, %f273;
	ld.global.v2.f32 	{%f276, %f277}, [%rd98+32];
	mul.f32 	%f278, %f94, %f276;
	mul.f32 	%f279, %f95, %f277;
	sub.f32 	%f280, %f278, %f279;
	mul.f32 	%f281, %f94, %f277;
	fma.rn.f32 	%f282, %f95, %f276, %f281;
	add.f32 	%f283, %f274, %f280;
	add.f32 	%f284, %f275, %f282;
	ld.global.v2.f32 	{%f285, %f286}, [%rd98+40];
	mul.f32 	%f287, %f94, %f285;
	mul.f32 	%f288, %f95, %f286;
	sub.f32 	%f289, %f287, %f288;
	mul.f32 	%f290, %f94, %f286;
	fma.rn.f32 	%f291, %f95, %f285, %f290;
	add.f32 	%f292, %f283, %f289;
	add.f32 	%f293, %f284, %f291;
	ld.global.v2.f32 	{%f294, %f295}, [%rd98+48];
	mul.f32 	%f296, %f94, %f294;
	mul.f32 	%f297, %f95, %f295;
	sub.f32 	%f298, %f296, %f297;
	mul.f32 	%f299, %f94, %f295;
	fma.rn.f32 	%f300, %f95, %f294, %f299;
	add.f32 	%f301, %f292, %f298;
	add.f32 	%f302, %f293, %f300;
	ld.global.v2.f32 	{%f303, %f304}, [%rd98+56];
	mul.f32 	%f305, %f94, %f303;
	mul.f32 	%f306, %f95, %f304;
	sub.f32 	%f307, %f305, %f306;
	mul.f32 	%f308, %f94, %f304;
	fma.rn.f32 	%f309, %f95, %f303, %f308;
	add.f32 	%f310, %f301, %f307;
	add.f32 	%f311, %f302, %f309;
	ld.global.v2.f32 	{%f312, %f313}, [%rd98+64];
	mul.f32 	%f314, %f94, %f312;
	mul.f32 	%f315, %f95, %f313;
	sub.f32 	%f316, %f314, %f315;
	mul.f32 	%f317, %f94, %f313;
	fma.rn.f32 	%f318, %f95, %f312, %f317;
	add.f32 	%f319, %f310, %f316;
	add.f32 	%f320, %f311, %f318;
	ld.global.v2.f32 	{%f321, %f322}, [%rd98+72];
	mul.f32 	%f323, %f94, %f321;
	mul.f32 	%f324, %f95, %f322;
	sub.f32 	%f325, %f323, %f324;
	mul.f32 	%f326, %f94, %f322;
	fma.rn.f32 	%f327, %f95, %f321, %f326;
	add.f32 	%f328, %f319, %f325;
	add.f32 	%f329, %f320, %f327;
	ld.global.v2.f32 	{%f330, %f331}, [%rd98+80];
	mul.f32 	%f332, %f94, %f330;
	mul.f32 	%f333, %f95, %f331;
	sub.f32 	%f334, %f332, %f333;
	mul.f32 	%f335, %f94, %f331;
	fma.rn.f32 	%f336, %f95, %f330, %f335;
	add.f32 	%f337, %f328, %f334;
	add.f32 	%f338, %f329, %f336;
	ld.global.v2.f32 	{%f339, %f340}, [%rd98+88];
	mul.f32 	%f341, %f94, %f339;
	mul.f32 	%f342, %f95, %f340;
	sub.f32 	%f343, %f341, %f342;
	mul.f32 	%f344, %f94, %f340;
	fma.rn.f32 	%f345, %f95, %f339, %f344;
	add.f32 	%f346, %f337, %f343;
	add.f32 	%f347, %f338, %f345;
	ld.global.v2.f32 	{%f348, %f349}, [%rd98+96];
	mul.f32 	%f350, %f94, %f348;
	mul.f32 	%f351, %f95, %f349;
	sub.f32 	%f352, %f350, %f351;
	mul.f32 	%f353, %f94, %f349;
	fma.rn.f32 	%f354, %f95, %f348, %f353;
	add.f32 	%f355, %f346, %f352;
	add.f32 	%f356, %f347, %f354;
	ld.global.v2.f32 	{%f357, %f358}, [%rd98+104];
	mul.f32 	%f359, %f94, %f357;
	mul.f32 	%f360, %f95, %f358;
	sub.f32 	%f361, %f359, %f360;
	mul.f32 	%f362, %f94, %f358;
	fma.rn.f32 	%f363, %f95, %f357, %f362;
	add.f32 	%f364, %f355, %f361;
	add.f32 	%f365, %f356, %f363;
	ld.global.v2.f32 	{%f366, %f367}, [%rd98+112];
	mul.f32 	%f368, %f94, %f366;
	mul.f32 	%f369, %f95, %f367;
	sub.f32 	%f370, %f368, %f369;
	mul.f32 	%f371, %f94, %f367;
	fma.rn.f32 	%f372, %f95, %f366, %f371;
	add.f32 	%f373, %f364, %f370;
	add.f32 	%f374, %f365, %f372;
	ld.global.v2.f32 	{%f375, %f376}, [%rd98+120];
	mul.f32 	%f377, %f94, %f375;
	mul.f32 	%f378, %f95, %f376;
	sub.f32 	%f379, %f377, %f378;
	mul.f32 	%f380, %f94, %f376;
	fma.rn.f32 	%f381, %f95, %f375, %f380;
	add.f32 	%f382, %f373, %f379;
	add.f32 	%f383, %f374, %f381;
	st.global.v2.f32 	[%rd99], {%f382, %f383};
	st.global.v2.f32 	[%rd100], {%f382, %f383};
	mul.f32 	%f384, %f383, %f95;
	fma.rn.f32 	%f385, %f382, %f94, %f384;
	mul.f32 	%f386, %f383, %f94;
	mul.f32 	%f387, %f382, %f95;
	sub.f32 	%f388, %f386, %f387;
	add.f32 	%f1467, %f1467, %f385;
	add.f32 	%f1468, %f1468, %f388;
	mul.f32 	%f389, %f382, %f382;
	fma.rn.f32 	%f390, %f383, %f383, %f389;
	add.f32 	%f1466, %f1466, %f390;
	add.s32 	%r45, %r45, 8;
	add.s64 	%rd100, %rd100, 8;
	add.s64 	%rd99, %rd99, 8;
	add.s32 	%r44, %r44, 256;
	add.s64 	%rd98, %rd98, 256;
	setp.ne.s32 	%p2, %r44, 8192;
	@%p2 bra 	$L__BB6_2;
	ld.param.u64 	%rd95, [_Z5CRVecP6float2S0_S0_S0_S0_S0__param_5];
	ld.param.u64 	%rd94, [_Z5CRVecP6float2S0_S0_S0_S0_S0__param_4];
	ld.param.u64 	%rd87, [_Z5CRVecP6float2S0_S0_S0_S0_S0__param_2];
	sqrt.rn.f32 	%f391, %f1466;
	div.rn.f32 	%f7, %f1467, %f391;
	div.rn.f32 	%f8, %f1468, %f391;
	add.s64 	%rd71, %rd3, 16;
	cvta.to.global.u64 	%rd72, %rd87;
	add.s64 	%rd103, %rd72, %rd71;
	cvta.to.global.u64 	%rd73, %rd95;
	add.s64 	%rd102, %rd73, %rd71;
	cvta.to.global.u64 	%rd74, %rd94;
	add.s64 	%rd114, %rd74, %rd71;
	mov.b32 	%r46, 16;
	mov.u64 	%rd101, %rd114;
$L__BB6_4:
	ld.global.v2.f32 	{%f392, %f393}, [%rd103+-16];
	mul.f32 	%f394, %f7, %f392;
	mul.f32 	%f395, %f8, %f393;
	sub.f32 	%f396, %f394, %f395;
	mul.f32 	%f397, %f7, %f393;
	fma.rn.f32 	%f398, %f8, %f392, %f397;
	st.global.v2.f32 	[%rd102+-16], {%f396, %f398};
	add.s32 	%r34, %r3, %r46;
	ld.shared.v2.f32 	{%f399, %f400}, [%r34+-16];
	ld.global.v2.f32 	{%f401, %f402}, [%rd101+-16];
	mul.f32 	%f403, %f7, %f401;
	mul.f32 	%f404, %f8, %f402;
	sub.f32 	%f405, %f403, %f404;
	mul.f32 	%f406, %f7, %f402;
	fma.rn.f32 	%f407, %f8, %f401, %f406;
	sub.f32 	%f408, %f399, %f405;
	sub.f32 	%f409, %f400, %f407;
	st.shared.v2.f32 	[%r34+-16], {%f408, %f409};
	ld.global.v2.f32 	{%f410, %f411}, [%rd103+-8];
	mul.f32 	%f412, %f7, %f410;
	mul.f32 	%f413, %f8, %f411;
	sub.f32 	%f414, %f412, %f413;
	mul.f32 	%f415, %f7, %f411;
	fma.rn.f32 	%f416, %f8, %f410, %f415;
	st.global.v2.f32 	[%rd102+-8], {%f414, %f416};
	ld.shared.v2.f32 	{%f417, %f418}, [%r34+-8];
	ld.global.v2.f32 	{%f419, %f420}, [%rd101+-8];
	mul.f32 	%f421, %f7, %f419;
	mul.f32 	%f422, %f8, %f420;
	sub.f32 	%f423, %f421, %f422;
	mul.f32 	%f424, %f7, %f420;
	fma.rn.f32 	%f425, %f8, %f419, %f424;
	sub.f32 	%f426, %f417, %f423;
	sub.f32 	%f427, %f418, %f425;
	st.shared.v2.f32 	[%r34+-8], {%f426, %f427};
	ld.global.v2.f32 	{%f428, %f429}, [%rd103];
	mul.f32 	%f430, %f7, %f428;
	mul.f32 	%f431, %f8, %f429;
	sub.f32 	%f432, %f430, %f431;
	mul.f32 	%f433, %f7, %f429;
	fma.rn.f32 	%f434, %f8, %f428, %f433;
	st.global.v2.f32 	[%rd102], {%f432, %f434};
	ld.shared.v2.f32 	{%f435, %f436}, [%r34];
	ld.global.v2.f32 	{%f437, %f438}, [%rd101];
	mul.f32 	%f439, %f7, %f437;
	mul.f32 	%f440, %f8, %f438;
	sub.f32 	%f441, %f439, %f440;
	mul.f32 	%f442, %f7, %f438;
	fma.rn.f32 	%f443, %f8, %f437, %f442;
	sub.f32 	%f444, %f435, %f441;
	sub.f32 	%f445, %f436, %f443;
	st.shared.v2.f32 	[%r34], {%f444, %f445};
	ld.global.v2.f32 	{%f446, %f447}, [%rd103+8];
	mul.f32 	%f448, %f7, %f446;
	mul.f32 	%f449, %f8, %f447;
	sub.f32 	%f450, %f448, %f449;
	mul.f32 	%f451, %f7, %f447;
	fma.rn.f32 	%f452, %f8, %f446, %f451;
	st.global.v2.f32 	[%rd102+8], {%f450, %f452};
	ld.shared.v2.f32 	{%f453, %f454}, [%r34+8];
	ld.global.v2.f32 	{%f455, %f456}, [%rd101+8];
	mul.f32 	%f457, %f7, %f455;
	mul.f32 	%f458, %f8, %f456;
	sub.f32 	%f459, %f457, %f458;
	mul.f32 	%f460, %f7, %f456;
	fma.rn.f32 	%f461, %f8, %f455, %f460;
	sub.f32 	%f462, %f453, %f459;
	sub.f32 	%f463, %f454, %f461;
	st.shared.v2.f32 	[%r34+8], {%f462, %f463};
	add.s64 	%rd103, %rd103, 32;
	add.s64 	%rd102, %rd102, 32;
	add.s32 	%r46, %r46, 32;
	add.s64 	%rd101, %rd101, 32;
	setp.ne.s32 	%p3, %r46, 272;
	@%p3 bra 	$L__BB6_4;
	mov.f32 	%f1469, 0f00000000;
	mov.b32 	%r47, 0;
	mov.u64 	%rd104, %rd112;
	mov.u64 	%rd105, %rd113;
	mov.u32 	%r48, %r3;
	mov.f32 	%f1470, %f1469;
$L__BB6_6:
	ld.shared.v2.f32 	{%f465, %f466}, [%r48];
	ld.global.v2.f32 	{%f467, %f468}, [%rd104+-128];
	mul.f32 	%f469, %f465, %f467;
	mul.f32 	%f470, %f466, %f468;
	sub.f32 	%f471, %f469, %f470;
	mul.f32 	%f472, %f465, %f468;
	fma.rn.f32 	%f473, %f466, %f467, %f472;
	add.f32 	%f474, %f471, 0f00000000;
	add.f32 	%f475, %f473, 0f00000000;
	ld.global.v2.f32 	{%f476, %f477}, [%rd104+-120];
	mul.f32 	%f478, %f465, %f476;
	mul.f32 	%f479, %f466, %f477;
	sub.f32 	%f480, %f478, %f479;
	mul.f32 	%f481, %f465, %f477;
	fma.rn.f32 	%f482, %f466, %f476, %f481;
	add.f32 	%f483, %f474, %f480;
	add.f32 	%f484, %f475, %f482;
	ld.global.v2.f32 	{%f485, %f486}, [%rd104+-112];
	mul.f32 	%f487, %f465, %f485;
	mul.f32 	%f488, %f466, %f486;
	sub.f32 	%f489, %f487, %f488;
	mul.f32 	%f490, %f465, %f486;
	fma.rn.f32 	%f491, %f466, %f485, %f490;
	add.f32 	%f492, %f483, %f489;
	add.f32 	%f493, %f484, %f491;
	ld.global.v2.f32 	{%f494, %f495}, [%rd104+-104];
	mul.f32 	%f496, %f465, %f494;
	mul.f32 	%f497, %f466, %f495;
	sub.f32 	%f498, %f496, %f497;
	mul.f32 	%f499, %f465, %f495;
	fma.rn.f32 	%f500, %f466, %f494, %f499;
	add.f32 	%f501, %f492, %f498;
	add.f32 	%f502, %f493, %f500;
	ld.global.v2.f32 	{%f503, %f504}, [%rd104+-96];
	mul.f32 	%f505, %f465, %f503;
	mul.f32 	%f506, %f466, %f504;
	sub.f32 	%f507, %f505, %f506;
	mul.f32 	%f508, %f465, %f504;
	fma.rn.f32 	%f509, %f466, %f503, %f508;
	add.f32 	%f510, %f501, %f507;
	add.f32 	%f511, %f502, %f509;
	ld.global.v2.f32 	{%f512, %f513}, [%rd104+-88];
	mul.f32 	%f514, %f465, %f512;
	mul.f32 	%f515, %f466, %f513;
	sub.f32 	%f516, %f514, %f515;
	mul.f32 	%f517, %f465, %f513;
	fma.rn.f32 	%f518, %f466, %f512, %f517;
	add.f32 	%f519, %f510, %f516;
	add.f32 	%f520, %f511, %f518;
	ld.global.v2.f32 	{%f521, %f522}, [%rd104+-80];
	mul.f32 	%f523, %f465, %f521;
	mul.f32 	%f524, %f466, %f522;
	sub.f32 	%f525, %f523, %f524;
	mul.f32 	%f526, %f465, %f522;
	fma.rn.f32 	%f527, %f466, %f521, %f526;
	add.f32 	%f528, %f519, %f525;
	add.f32 	%f529, %f520, %f527;
	ld.global.v2.f32 	{%f530, %f531}, [%rd104+-72];
	mul.f32 	%f532, %f465, %f530;
	mul.f32 	%f533, %f466, %f531;
	sub.f32 	%f534, %f532, %f533;
	mul.f32 	%f535, %f465, %f531;
	fma.rn.f32 	%f536, %f466, %f530, %f535;
	add.f32 	%f537, %f528, %f534;
	add.f32 	%f538, %f529, %f536;
	ld.global.v2.f32 	{%f539, %f540}, [%rd104+-64];
	mul.f32 	%f541, %f465, %f539;
	mul.f32 	%f542, %f466, %f540;
	sub.f32 	%f543, %f541, %f542;
	mul.f32 	%f544, %f465, %f540;
	fma.rn.f32 	%f545, %f466, %f539, %f544;
	add.f32 	%f546, %f537, %f543;
	add.f32 	%f547, %f538, %f545;
	ld.global.v2.f32 	{%f548, %f549}, [%rd104+-56];
	mul.f32 	%f550, %f465, %f548;
	mul.f32 	%f551, %f466, %f549;
	sub.f32 	%f552, %f550, %f551;
	mul.f32 	%f553, %f465, %f549;
	fma.rn.f32 	%f554, %f466, %f548, %f553;
	add.f32 	%f555, %f546, %f552;
	add.f32 	%f556, %f547, %f554;
	ld.global.v2.f32 	{%f557, %f558}, [%rd104+-48];
	mul.f32 	%f559, %f465, %f557;
	mul.f32 	%f560, %f466, %f558;
	sub.f32 	%f561, %f559, %f560;
	mul.f32 	%f562, %f465, %f558;
	fma.rn.f32 	%f563, %f466, %f557, %f562;
	add.f32 	%f564, %f555, %f561;
	add.f32 	%f565, %f556, %f563;
	ld.global.v2.f32 	{%f566, %f567}, [%rd104+-40];
	mul.f32 	%f568, %f465, %f566;
	mul.f32 	%f569, %f466, %f567;
	sub.f32 	%f570, %f568, %f569;
	mul.f32 	%f571, %f465, %f567;
	fma.rn.f32 	%f572, %f466, %f566, %f571;
	add.f32 	%f573, %f564, %f570;
	add.f32 	%f574, %f565, %f572;
	ld.global.v2.f32 	{%f575, %f576}, [%rd104+-32];
	mul.f32 	%f577, %f465, %f575;
	mul.f32 	%f578, %f466, %f576;
	sub.f32 	%f579, %f577, %f578;
	mul.f32 	%f580, %f465, %f576;
	fma.rn.f32 	%f581, %f466, %f575, %f580;
	add.f32 	%f582, %f573, %f579;
	add.f32 	%f583, %f574, %f581;
	ld.global.v2.f32 	{%f584, %f585}, [%rd104+-24];
	mul.f32 	%f586, %f465, %f584;
	mul.f32 	%f587, %f466, %f585;
	sub.f32 	%f588, %f586, %f587;
	mul.f32 	%f589, %f465, %f585;
	fma.rn.f32 	%f590, %f466, %f584, %f589;
	add.f32 	%f591, %f582, %f588;
	add.f32 	%f592, %f583, %f590;
	ld.global.v2.f32 	{%f593, %f594}, [%rd104+-16];
	mul.f32 	%f595, %f465, %f593;
	mul.f32 	%f596, %f466, %f594;
	sub.f32 	%f597, %f595, %f596;
	mul.f32 	%f598, %f465, %f594;
	fma.rn.f32 	%f599, %f466, %f593, %f598;
	add.f32 	%f600, %f591, %f597;
	add.f32 	%f601, %f592, %f599;
	ld.global.v2.f32 	{%f602, %f603}, [%rd104+-8];
	mul.f32 	%f604, %f465, %f602;
	mul.f32 	%f605, %f466, %f603;
	sub.f32 	%f606, %f604, %f605;
	mul.f32 	%f607, %f465, %f603;
	fma.rn.f32 	%f608, %f466, %f602, %f607;
	add.f32 	%f609, %f600, %f606;
	add.f32 	%f610, %f601, %f608;
	ld.global.v2.f32 	{%f611, %f612}, [%rd104];
	mul.f32 	%f613, %f465, %f611;
	mul.f32 	%f614, %f466, %f612;
	sub.f32 	%f615, %f613, %f614;
	mul.f32 	%f616, %f465, %f612;
	fma.rn.f32 	%f617, %f466, %f611, %f616;
	add.f32 	%f618, %f609, %f615;
	add.f32 	%f619, %f610, %f617;
	ld.global.v2.f32 	{%f620, %f621}, [%rd104+8];
	mul.f32 	%f622, %f465, %f620;
	mul.f32 	%f623, %f466, %f621;
	sub.f32 	%f624, %f622, %f623;
	mul.f32 	%f625, %f465, %f621;
	fma.rn.f32 	%f626, %f466, %f620, %f625;
	add.f32 	%f627, %f618, %f624;
	add.f32 	%f628, %f619, %f626;
	ld.global.v2.f32 	{%f629, %f630}, [%rd104+16];
	mul.f32 	%f631, %f465, %f629;
	mul.f32 	%f632, %f466, %f630;
	sub.f32 	%f633, %f631, %f632;
	mul.f32 	%f634, %f465, %f630;
	fma.rn.f32 	%f635, %f466, %f629, %f634;
	add.f32 	%f636, %f627, %f633;
	add.f32 	%f637, %f628, %f635;
	ld.global.v2.f32 	{%f638, %f639}, [%rd104+24];
	mul.f32 	%f640, %f465, %f638;
	mul.f32 	%f641, %f466, %f639;
	sub.f32 	%f642, %f640, %f641;
	mul.f32 	%f643, %f465, %f639;
	fma.rn.f32 	%f644, %f466, %f638, %f643;
	add.f32 	%f645, %f636, %f642;
	add.f32 	%f646, %f637, %f644;
	ld.global.v2.f32 	{%f647, %f648}, [%rd104+32];
	mul.f32 	%f649, %f465, %f647;
	mul.f32 	%f650, %f466, %f648;
	sub.f32 	%f651, %f649, %f650;
	mul.f32 	%f652, %f465, %f648;
	fma.rn.f32 	%f653, %f466, %f647, %f652;
	add.f32 	%f654, %f645, %f651;
	add.f32 	%f655, %f646, %f653;
	ld.global.v2.f32 	{%f656, %f657}, [%rd104+40];
	mul.f32 	%f658, %f465, %f656;
	mul.f32 	%f659, %f466, %f657;
	sub.f32 	%f660, %f658, %f659;
	mul.f32 	%f661, %f465, %f657;
	fma.rn.f32 	%f662, %f466, %f656, %f661;
	add.f32 	%f663, %f654, %f660;
	add.f32 	%f664, %f655, %f662;
	ld.global.v2.f32 	{%f665, %f666}, [%rd104+48];
	mul.f32 	%f667, %f465, %f665;
	mul.f32 	%f668, %f466, %f666;
	sub.f32 	%f669, %f667, %f668;
	mul.f32 	%f670, %f465, %f666;
	fma.rn.f32 	%f671, %f466, %f665, %f670;
	add.f32 	%f672, %f663, %f669;
	add.f32 	%f673, %f664, %f671;
	ld.global.v2.f32 	{%f674, %f675}, [%rd104+56];
	mul.f32 	%f676, %f465, %f674;
	mul.f32 	%f677, %f466, %f675;
	sub.f32 	%f678, %f676, %f677;
	mul.f32 	%f679, %f465, %f675;
	fma.rn.f32 	%f680, %f466, %f674, %f679;
	add.f32 	%f681, %f672, %f678;
	add.f32 	%f682, %f673, %f680;
	ld.global.v2.f32 	{%f683, %f684}, [%rd104+64];
	mul.f32 	%f685, %f465, %f683;
	mul.f32 	%f686, %f466, %f684;
	sub.f32 	%f687, %f685, %f686;
	mul.f32 	%f688, %f465, %f684;
	fma.rn.f32 	%f689, %f466, %f683, %f688;
	add.f32 	%f690, %f681, %f687;
	add.f32 	%f691, %f682, %f689;
	ld.global.v2.f32 	{%f692, %f693}, [%rd104+72];
	mul.f32 	%f694, %f465, %f692;
	mul.f32 	%f695, %f466, %f693;
	sub.f32 	%f696, %f694, %f695;
	mul.f32 	%f697, %f465, %f693;
	fma.rn.f32 	%f698, %f466, %f692, %f697;
	add.f32 	%f699, %f690, %f696;
	add.f32 	%f700, %f691, %f698;
	ld.global.v2.f32 	{%f701, %f702}, [%rd104+80];
	mul.f32 	%f703, %f465, %f701;
	mul.f32 	%f704, %f466, %f702;
	sub.f32 	%f705, %f703, %f704;
	mul.f32 	%f706, %f465, %f702;
	fma.rn.f32 	%f707, %f466, %f701, %f706;
	add.f32 	%f708, %f699, %f705;
	add.f32 	%f709, %f700, %f707;
	ld.global.v2.f32 	{%f710, %f711}, [%rd104+88];
	mul.f32 	%f712, %f465, %f710;
	mul.f32 	%f713, %f466, %f711;
	sub.f32 	%f714, %f712, %f713;
	mul.f32 	%f715, %f465, %f711;
	fma.rn.f32 	%f716, %f466, %f710, %f715;
	add.f32 	%f717, %f708, %f714;
	add.f32 	%f718, %f709, %f716;
	ld.global.v2.f32 	{%f719, %f720}, [%rd104+96];
	mul.f32 	%f721, %f465, %f719;
	mul.f32 	%f722, %f466, %f720;
	sub.f32 	%f723, %f721, %f722;
	mul.f32 	%f724, %f465, %f720;
	fma.rn.f32 	%f725, %f466, %f719, %f724;
	add.f32 	%f726, %f717, %f723;
	add.f32 	%f727, %f718, %f725;
	ld.global.v2.f32 	{%f728, %f729}, [%rd104+104];
	mul.f32 	%f730, %f465, %f728;
	mul.f32 	%f731, %f466, %f729;
	sub.f32 	%f732, %f730, %f731;
	mul.f32 	%f733, %f465, %f729;
	fma.rn.f32 	%f734, %f466, %f728, %f733;
	add.f32 	%f735, %f726, %f732;
	add.f32 	%f736, %f727, %f734;
	ld.global.v2.f32 	{%f737, %f738}, [%rd104+112];
	mul.f32 	%f739, %f465, %f737;
	mul.f32 	%f740, %f466, %f738;
	sub.f32 	%f741, %f739, %f740;
	mul.f32 	%f742, %f465, %f738;
	fma.rn.f32 	%f743, %f466, %f737, %f742;
	add.f32 	%f744, %f735, %f741;
	add.f32 	%f745, %f736, %f743;
	ld.global.v2.f32 	{%f746, %f747}, [%rd104+120];
	mul.f32 	%f748, %f465, %f746;
	mul.f32 	%f749, %f466, %f747;
	sub.f32 	%f750, %f748, %f749;
	mul.f32 	%f751, %f465, %f747;
	fma.rn.f32 	%f752, %f466, %f746, %f751;
	add.f32 	%f753, %f744, %f750;
	add.f32 	%f754, %f745, %f752;
	st.global.v2.f32 	[%rd105], {%f753, %f754};
	mul.f32 	%f755, %f754, %f466;
	fma.rn.f32 	%f756, %f753, %f465, %f755;
	mul.f32 	%f757, %f754, %f465;
	mul.f32 	%f758, %f753, %f466;
	sub.f32 	%f759, %f757, %f758;
	add.f32 	%f1469, %f1469, %f756;
	add.f32 	%f1470, %f1470, %f759;
	add.s32 	%r48, %r48, 8;
	add.s64 	%rd105, %rd105, 8;
	add.s32 	%r47, %r47, 256;
	add.s64 	%rd104, %rd104, 256;
	setp.ne.s32 	%p4, %r47, 8192;
	@%p4 bra 	$L__BB6_6;
	ld.param.u64 	%rd92, [_Z5CRVecP6float2S0_S0_S0_S0_S0__param_3];
	ld.param.u64 	%rd88, [_Z5CRVecP6float2S0_S0_S0_S0_S0__param_2];
	cvta.to.global.u64 	%rd75, %rd88;
	add.s64 	%rd108, %rd75, %rd71;
	abs.f32 	%f761, %f1467;
	abs.f32 	%f762, %f1468;
	add.f32 	%f763, %f762, %f761;
	rcp.rn.f32 	%f764, %f763;
	mul.f32 	%f765, %f764, %f1469;
	mul.f32 	%f766, %f764, %f1470;
	mul.f32 	%f767, %f1467, %f764;
	mul.f32 	%f768, %f1468, %f764;
	mul.f32 	%f769, %f768, %f768;
	fma.rn.f32 	%f770, %f767, %f767, %f769;
	rcp.rn.f32 	%f771, %f770;
	mul.f32 	%f772, %f767, %f765;
	fma.rn.f32 	%f773, %f768, %f766, %f772;
	mul.f32 	%f13, %f771, %f773;
	mul.f32 	%f774, %f767, %f766;
	mul.f32 	%f775, %f768, %f765;
	sub.f32 	%f776, %f774, %f775;
	mul.f32 	%f14, %f771, %f776;
	cvta.to.global.u64 	%rd77, %rd92;
	add.s64 	%rd107, %rd77, %rd71;
	mov.f32 	%f1471, 0f00000000;
	mov.b32 	%r49, 16;
	mov.u64 	%rd106, %rd114;
$L__BB6_8:
	add.s32 	%r37, %r3, %r49;
	ld.shared.v2.f32 	{%f777, %f778}, [%r37+-16];
	ld.global.v2.f32 	{%f779, %f780}, [%rd108+-16];
	mul.f32 	%f781, %f13, %f779;
	mul.f32 	%f782, %f14, %f780;
	sub.f32 	%f783, %f781, %f782;
	mul.f32 	%f784, %f13, %f780;
	fma.rn.f32 	%f785, %f14, %f779, %f784;
	add.f32 	%f786, %f777, %f783;
	add.f32 	%f787, %f778, %f785;
	st.global.v2.f32 	[%rd108+-16], {%f786, %f787};
	ld.global.v2.f32 	{%f788, %f789}, [%rd107+-16];
	ld.global.v2.f32 	{%f790, %f791}, [%rd106+-16];
	mul.f32 	%f792, %f13, %f790;
	mul.f32 	%f793, %f14, %f791;
	sub.f32 	%f794, %f792, %f793;
	mul.f32 	%f795, %f13, %f791;
	fma.rn.f32 	%f796, %f14, %f790, %f795;
	add.f32 	%f797, %f788, %f794;
	add.f32 	%f798, %f789, %f796;
	st.global.v2.f32 	[%rd106+-16], {%f797, %f798};
	mul.f32 	%f799, %f798, %f798;
	fma.rn.f32 	%f800, %f797, %f797, %f799;
	add.f32 	%f801, %f1471, %f800;
	ld.shared.v2.f32 	{%f802, %f803}, [%r37+-8];
	ld.global.v2.f32 	{%f804, %f805}, [%rd108+-8];
	mul.f32 	%f806, %f13, %f804;
	mul.f32 	%f807, %f14, %f805;
	sub.f32 	%f808, %f806, %f807;
	mul.f32 	%f809, %f13, %f805;
	fma.rn.f32 	%f810, %f14, %f804, %f809;
	add.f32 	%f811, %f802, %f808;
	add.f32 	%f812, %f803, %f810;
	st.global.v2.f32 	[%rd108+-8], {%f811, %f812};
	ld.global.v2.f32 	{%f813, %f814}, [%rd107+-8];
	ld.global.v2.f32 	{%f815, %f816}, [%rd106+-8];
	mul.f32 	%f817, %f13, %f815;
	mul.f32 	%f818, %f14, %f816;
	sub.f32 	%f819, %f817, %f818;
	mul.f32 	%f820, %f13, %f816;
	fma.rn.f32 	%f821, %f14, %f815, %f820;
	add.f32 	%f822, %f813, %f819;
	add.f32 	%f823, %f814, %f821;
	st.global.v2.f32 	[%rd106+-8], {%f822, %f823};
	mul.f32 	%f824, %f823, %f823;
	fma.rn.f32 	%f825, %f822, %f822, %f824;
	add.f32 	%f826, %f801, %f825;
	ld.shared.v2.f32 	{%f827, %f828}, [%r37];
	ld.global.v2.f32 	{%f829, %f830}, [%rd108];
	mul.f32 	%f831, %f13, %f829;
	mul.f32 	%f832, %f14, %f830;
	sub.f32 	%f833, %f831, %f832;
	mul.f32 	%f834, %f13, %f830;
	fma.rn.f32 	%f835, %f14, %f829, %f834;
	add.f32 	%f836, %f827, %f833;
	add.f32 	%f837, %f828, %f835;
	st.global.v2.f32 	[%rd108], {%f836, %f837};
	ld.global.v2.f32 	{%f838, %f839}, [%rd107];
	ld.global.v2.f32 	{%f840, %f841}, [%rd106];
	mul.f32 	%f842, %f13, %f840;
	mul.f32 	%f843, %f14, %f841;
	sub.f32 	%f844, %f842, %f843;
	mul.f32 	%f845, %f13, %f841;
	fma.rn.f32 	%f846, %f14, %f840, %f845;
	add.f32 	%f847, %f838, %f844;
	add.f32 	%f848, %f839, %f846;
	st.global.v2.f32 	[%rd106], {%f847, %f848};
	mul.f32 	%f849, %f848, %f848;
	fma.rn.f32 	%f850, %f847, %f847, %f849;
	add.f32 	%f851, %f826, %f850;
	ld.shared.v2.f32 	{%f852, %f853}, [%r37+8];
	ld.global.v2.f32 	{%f854, %f855}, [%rd108+8];
	mul.f32 	%f856, %f13, %f854;
	mul.f32 	%f857, %f14, %f855;
	sub.f32 	%f858, %f856, %f857;
	mul.f32 	%f859, %f13, %f855;
	fma.rn.f32 	%f860, %f14, %f854, %f859;
	add.f32 	%f861, %f852, %f858;
	add.f32 	%f862, %f853, %f860;
	st.global.v2.f32 	[%rd108+8], {%f861, %f862};
	ld.global.v2.f32 	{%f863, %f864}, [%rd107+8];
	ld.global.v2.f32 	{%f865, %f866}, [%rd106+8];
	mul.f32 	%f867, %f13, %f865;
	mul.f32 	%f868, %f14, %f866;
	sub.f32 	%f869, %f867, %f868;
	mul.f32 	%f870, %f13, %f866;
	fma.rn.f32 	%f871, %f14, %f865, %f870;
	add.f32 	%f872, %f863, %f869;
	add.f32 	%f873, %f864, %f871;
	st.global.v2.f32 	[%rd106+8], {%f872, %f873};
	mul.f32 	%f874, %f873, %f873;
	fma.rn.f32 	%f875, %f872, %f872, %f874;
	add.f32 	%f1471, %f851, %f875;
	add.s64 	%rd108, %rd108, 32;
	add.s64 	%rd107, %rd107, 32;
	add.s32 	%r49, %r49, 32;
	add.s64 	%rd106, %rd106, 32;
	setp.ne.s32 	%p5, %r49, 272;
	@%p5 bra 	$L__BB6_8;
	ld.param.u64 	%rd96, [_Z5CRVecP6float2S0_S0_S0_S0_S0__param_5];
	ld.param.u64 	%rd89, [_Z5CRVecP6float2S0_S0_S0_S0_S0__param_2];
	cvta.to.global.u64 	%rd78, %rd89;
	add.s64 	%rd110, %rd78, %rd71;
	cvta.to.global.u64 	%rd80, %rd96;
	add.s64 	%rd111, %rd80, %rd71;
	sqrt.rn.f32 	%f876, %f1471;
	div.rn.f32 	%f17, %f1469, %f876;
	div.rn.f32 	%f18, %f1470, %f876;
	mov.b32 	%r50, 16;
	mov.u64 	%rd109, %rd114;
$L__BB6_10:
	ld.global.v2.f32 	{%f877, %f878}, [%rd111+-16];
	ld.global.v2.f32 	{%f879, %f880}, [%rd110+-16];
	mul.f32 	%f881, %f17, %f879;
	mul.f32 	%f882, %f18, %f880;
	sub.f32 	%f883, %f881, %f882;
	mul.f32 	%f884, %f17, %f880;
	fma.rn.f32 	%f885, %f18, %f879, %f884;
	add.f32 	%f886, %f877, %f883;
	add.f32 	%f887, %f878, %f885;
	st.global.v2.f32 	[%rd111+-16], {%f886, %f887};
	add.s32 	%r39, %r3, %r50;
	ld.shared.v2.f32 	{%f888, %f889}, [%r39+-16];
	ld.global.v2.f32 	{%f890, %f891}, [%rd109+-16];
	mul.f32 	%f892, %f17, %f890;
	mul.f32 	%f893, %f18, %f891;
	sub.f32 	%f894, %f892, %f893;
	mul.f32 	%f895, %f17, %f891;
	fma.rn.f32 	%f896, %f18, %f890, %f895;
	sub.f32 	%f897, %f888, %f894;
	sub.f32 	%f898, %f889, %f896;
	st.shared.v2.f32 	[%r39+-16], {%f897, %f898};
	ld.global.v2.f32 	{%f899, %f900}, [%rd111+-8];
	ld.global.v2.f32 	{%f901, %f902}, [%rd110+-8];
	mul.f32 	%f903, %f17, %f901;
	mul.f32 	%f904, %f18, %f902;
	sub.f32 	%f905, %f903, %f904;
	mul.f32 	%f906, %f17, %f902;
	fma.rn.f32 	%f907, %f18, %f901, %f906;
	add.f32 	%f908, %f899, %f905;
	add.f32 	%f909, %f900, %f907;
	st.global.v2.f32 	[%rd111+-8], {%f908, %f909};
	ld.shared.v2.f32 	{%f910, %f911}, [%r39+-8];
	ld.global.v2.f32 	{%f912, %f913}, [%rd109+-8];
	mul.f32 	%f914, %f17, %f912;
	mul.f32 	%f915, %f18, %f913;
	sub.f32 	%f916, %f914, %f915;
	mul.f32 	%f917, %f17, %f913;
	fma.rn.f32 	%f918, %f18, %f912, %f917;
	sub.f32 	%f919, %f910, %f916;
	sub.f32 	%f920, %f911, %f918;
	st.shared.v2.f32 	[%r39+-8], {%f919, %f920};
	ld.global.v2.f32 	{%f921, %f922}, [%rd111];
	ld.global.v2.f32 	{%f923, %f924}, [%rd110];
	mul.f32 	%f925, %f17, %f923;
	mul.f32 	%f926, %f18, %f924;
	sub.f32 	%f927, %f925, %f926;
	mul.f32 	%f928, %f17, %f924;
	fma.rn.f32 	%f929, %f18, %f923, %f928;
	add.f32 	%f930, %f921, %f927;
	add.f32 	%f931, %f922, %f929;
	st.global.v2.f32 	[%rd111], {%f930, %f931};
	ld.shared.v2.f32 	{%f932, %f933}, [%r39];
	ld.global.v2.f32 	{%f934, %f935}, [%rd109];
	mul.f32 	%f936, %f17, %f934;
	mul.f32 	%f937, %f18, %f935;
	sub.f32 	%f938, %f936, %f937;
	mul.f32 	%f939, %f17, %f935;
	fma.rn.f32 	%f940, %f18, %f934, %f939;
	sub.f32 	%f941, %f932, %f938;
	sub.f32 	%f942, %f933, %f940;
	st.shared.v2.f32 	[%r39], {%f941, %f942};
	ld.global.v2.f32 	{%f943, %f944}, [%rd111+8];
	ld.global.v2.f32 	{%f945, %f946}, [%rd110+8];
	mul.f32 	%f947, %f17, %f945;
	mul.f32 	%f948, %f18, %f946;
	sub.f32 	%f949, %f947, %f948;
	mul.f32 	%f950, %f17, %f946;
	fma.rn.f32 	%f951, %f18, %f945, %f950;
	add.f32 	%f952, %f943, %f949;
	add.f32 	%f953, %f944, %f951;
	st.global.v2.f32 	[%rd111+8], {%f952, %f953};
	ld.shared.v2.f32 	{%f954, %f955}, [%r39+8];
	ld.global.v2.f32 	{%f956, %f957}, [%rd109+8];
	mul.f32 	%f958, %f17, %f956;
	mul.f32 	%f959, %f18, %f957;
	sub.f32 	%f960, %f958, %f959;
	mul.f32 	%f961, %f17, %f957;
	fma.rn.f32 	%f962, %f18, %f956, %f961;
	sub.f32 	%f963, %f954, %f960;
	sub.f32 	%f964, %f955, %f962;
	st.shared.v2.f32 	[%r39+8], {%f963, %f964};
	add.s64 	%rd111, %rd111, 32;
	add.s64 	%rd110, %rd110, 32;
	add.s32 	%r50, %r50, 32;
	add.s64 	%rd109, %rd109, 32;
	setp.ne.s32 	%p6, %r50, 272;
	@%p6 bra 	$L__BB6_10;
	mov.f32 	%f1472, 0f00000000;
	mov.b32 	%r51, 0;
	mov.u32 	%r52, %r3;
	mov.f32 	%f1473, %f1472;
$L__BB6_12:
	ld.shared.v2.f32 	{%f966, %f967}, [%r52];
	ld.global.v2.f32 	{%f968, %f969}, [%rd112+-128];
	mul.f32 	%f970, %f966, %f968;
	mul.f32 	%f971, %f967, %f969;
	sub.f32 	%f972, %f970, %f971;
	mul.f32 	%f973, %f966, %f969;
	fma.rn.f32 	%f974, %f967, %f968, %f973;
	add.f32 	%f975, %f972, 0f00000000;
	add.f32 	%f976, %f974, 0f00000000;
	ld.global.v2.f32 	{%f977, %f978}, [%rd112+-120];
	mul.f32 	%f979, %f966, %f977;
	mul.f32 	%f980, %f967, %f978;
	sub.f32 	%f981, %f979, %f980;
	mul.f32 	%f982, %f966, %f978;
	fma.rn.f32 	%f983, %f967, %f977, %f982;
	add.f32 	%f984, %f975, %f981;
	add.f32 	%f985, %f976, %f983;
	ld.global.v2.f32 	{%f986, %f987}, [%rd112+-112];
	mul.f32 	%f988, %f966, %f986;
	mul.f32 	%f989, %f967, %f987;
	sub.f32 	%f990, %f988, %f989;
	mul.f32 	%f991, %f966, %f987;
	fma.rn.f32 	%f992, %f967, %f986, %f991;
	add.f32 	%f993, %f984, %f990;
	add.f32 	%f994, %f985, %f992;
	ld.global.v2.f32 	{%f995, %f996}, [%rd112+-104];
	mul.f32 	%f997, %f966, %f995;
	mul.f32 	%f998, %f967, %f996;
	sub.f32 	%f999, %f997, %f998;
	mul.f32 	%f1000, %f966, %f996;
	fma.rn.f32 	%f1001, %f967, %f995, %f1000;
	add.f32 	%f1002, %f993, %f999;
	add.f32 	%f1003, %f994, %f1001;
	ld.global.v2.f32 	{%f1004, %f1005}, [%rd112+-96];
	mul.f32 	%f1006, %f966, %f1004;
	mul.f32 	%f1007, %f967, %f1005;
	sub.f32 	%f1008, %f1006, %f1007;
	mul.f32 	%f1009, %f966, %f1005;
	fma.rn.f32 	%f1010, %f967, %f1004, %f1009;
	add.f32 	%f1011, %f1002, %f1008;
	add.f32 	%f1012, %f1003, %f1010;
	ld.global.v2.f32 	{%f1013, %f1014}, [%rd112+-88];
	mul.f32 	%f1015, %f966, %f1013;
	mul.f32 	%f1016, %f967, %f1014;
	sub.f32 	%f1017, %f1015, %f1016;
	mul.f32 	%f1018, %f966, %f1014;
	fma.rn.f32 	%f1019, %f967, %f1013, %f1018;
	add.f32 	%f1020, %f1011, %f1017;
	add.f32 	%f1021, %f1012, %f1019;
	ld.global.v2.f32 	{%f1022, %f1023}, [%rd112+-80];
	mul.f32 	%f1024, %f966, %f1022;
	mul.f32 	%f1025, %f967, %f1023;
	sub.f32 	%f1026, %f1024, %f1025;
	mul.f32 	%f1027, %f966, %f1023;
	fma.rn.f32 	%f1028, %f967, %f1022, %f1027;
	add.f32 	%f1029, %f1020, %f1026;
	add.f32 	%f1030, %f1021, %f1028;
	ld.global.v2.f32 	{%f1031, %f1032}, [%rd112+-72];
	mul.f32 	%f1033, %f966, %f1031;
	mul.f32 	%f1034, %f967, %f1032;
	sub.f32 	%f1035, %f1033, %f1034;
	mul.f32 	%f1036, %f966, %f1032;
	fma.rn.f32 	%f1037, %f967, %f1031, %f1036;
	add.f32 	%f1038, %f1029, %f1035;
	add.f32 	%f1039, %f1030, %f1037;
	ld.global.v2.f32 	{%f1040, %f1041}, [%rd112+-64];
	mul.f32 	%f1042, %f966, %f1040;
	mul.f32 	%f1043, %f967, %f1041;
	sub.f32 	%f1044, %f1042, %f1043;
	mul.f32 	%f1045, %f966, %f1041;
	fma.rn.f32 	%f1046, %f967, %f1040, %f1045;
	add.f32 	%f1047, %f1038, %f1044;
	add.f32 	%f1048, %f1039, %f1046;
	ld.global.v2.f32 	{%f1049, %f1050}, [%rd112+-56];
	mul.f32 	%f1051, %f966, %f1049;
	mul.f32 	%f1052, %f967, %f1050;
	sub.f32 	%f1053, %f1051, %f1052;
	mul.f32 	%f1054, %f966, %f1050;
	fma.rn.f32 	%f1055, %f967, %f1049, %f1054;
	add.f32 	%f1056, %f1047, %f1053;
	add.f32 	%f1057, %f1048, %f1055;
	ld.global.v2.f32 	{%f1058, %f1059}, [%rd112+-48];
	mul.f32 	%f1060, %f966, %f1058;
	mul.f32 	%f1061, %f967, %f1059;
	sub.f32 	%f1062, %f1060, %f1061;
	mul.f32 	%f1063, %f966, %f1059;
	fma.rn.f32 	%f1064, %f967, %f1058, %f1063;
	add.f32 	%f1065, %f1056, %f1062;
	add.f32 	%f1066, %f1057, %f1064;
	ld.global.v2.f32 	{%f1067, %f1068}, [%rd112+-40];
	mul.f32 	%f1069, %f966, %f1067;
	mul.f32 	%f1070, %f967, %f1068;
	sub.f32 	%f1071, %f1069, %f1070;
	mul.f32 	%f1072, %f966, %f1068;
	fma.rn.f32 	%f1073, %f967, %f1067, %f1072;
	add.f32 	%f1074, %f1065, %f1071;
	add.f32 	%f1075, %f1066, %f1073;
	ld.global.v2.f32 	{%f1076, %f1077}, [%rd112+-32];
	mul.f32 	%f1078, %f966, %f1076;
	mul.f32 	%f1079, %f967, %f1077;
	sub.f32 	%f1080, %f1078, %f1079;
	mul.f32 	%f1081, %f966, %f1077;
	fma.rn.f32 	%f1082, %f967, %f1076, %f1081;
	add.f32 	%f1083, %f1074, %f1080;
	add.f32 	%f1084, %f1075, %f1082;
	ld.global.v2.f32 	{%f1085, %f1086}, [%rd112+-24];
	mul.f32 	%f1087, %f966, %f1085;
	mul.f32 	%f1088, %f967, %f1086;
	sub.f32 	%f1089, %f1087, %f1088;
	mul.f32 	%f1090, %f966, %f1086;
	fma.rn.f32 	%f1091, %f967, %f1085, %f1090;
	add.f32 	%f1092, %f1083, %f1089;
	add.f32 	%f1093, %f1084, %f1091;
	ld.global.v2.f32 	{%f1094, %f1095}, [%rd112+-16];
	mul.f32 	%f1096, %f966, %f1094;
	mul.f32 	%f1097, %f967, %f1095;
	sub.f32 	%f1098, %f1096, %f1097;
	mul.f32 	%f1099, %f966, %f1095;
	fma.rn.f32 	%f1100, %f967, %f1094, %f1099;
	add.f32 	%f1101, %f1092, %f1098;
	add.f32 	%f1102, %f1093, %f1100;
	ld.global.v2.f32 	{%f1103, %f1104}, [%rd112+-8];
	mul.f32 	%f1105, %f966, %f1103;
	mul.f32 	%f1106, %f967, %f1104;
	sub.f32 	%f1107, %f1105, %f1106;
	mul.f32 	%f1108, %f966, %f1104;
	fma.rn.f32 	%f1109, %f967, %f1103, %f1108;
	add.f32 	%f1110, %f1101, %f1107;
	add.f32 	%f1111, %f1102, %f1109;
	ld.global.v2.f32 	{%f1112, %f1113}, [%rd112];
	mul.f32 	%f1114, %f966, %f1112;
	mul.f32 	%f1115, %f967, %f1113;
	sub.f32 	%f1116, %f1114, %f1115;
	mul.f32 	%f1117, %f966, %f1113;
	fma.rn.f32 	%f1118, %f967, %f1112, %f1117;
	add.f32 	%f1119, %f1110, %f1116;
	add.f32 	%f1120, %f1111, %f1118;
	ld.global.v2.f32 	{%f1121, %f1122}, [%rd112+8];
	mul.f32 	%f1123, %f966, %f1121;
	mul.f32 	%f1124, %f967, %f1122;
	sub.f32 	%f1125, %f1123, %f1124;
	mul.f32 	%f1126, %f966, %f1122;
	fma.rn.f32 	%f1127, %f967, %f1121, %f1126;
	add.f32 	%f1128, %f1119, %f1125;
	add.f32 	%f1129, %f1120, %f1127;
	ld.global.v2.f32 	{%f1130, %f1131}, [%rd112+16];
	mul.f32 	%f1132, %f966, %f1130;
	mul.f32 	%f1133, %f967, %f1131;
	sub.f32 	%f1134, %f1132, %f1133;
	mul.f32 	%f1135, %f966, %f1131;
	fma.rn.f32 	%f1136, %f967, %f1130, %f1135;
	add.f32 	%f1137, %f1128, %f1134;
	add.f32 	%f1138, %f1129, %f1136;
	ld.global.v2.f32 	{%f1139, %f1140}, [%rd112+24];
	mul.f32 	%f1141, %f966, %f1139;
	mul.f32 	%f1142, %f967, %f1140;
	sub.f32 	%f1143, %f1141, %f1142;
	mul.f32 	%f1144, %f966, %f1140;
	fma.rn.f32 	%f1145, %f967, %f1139, %f1144;
	add.f32 	%f1146, %f1137, %f1143;
	add.f32 	%f1147, %f1138, %f1145;
	ld.global.v2.f32 	{%f1148, %f1149}, [%rd112+32];
	mul.f32 	%f1150, %f966, %f1148;
	mul.f32 	%f1151, %f967, %f1149;
	sub.f32 	%f1152, %f1150, %f1151;
	mul.f32 	%f1153, %f966, %f1149;
	fma.rn.f32 	%f1154, %f967, %f1148, %f1153;
	add.f32 	%f1155, %f1146, %f1152;
	add.f32 	%f1156, %f1147, %f1154;
	ld.global.v2.f32 	{%f1157, %f1158}, [%rd112+40];
	mul.f32 	%f1159, %f966, %f1157;
	mul.f32 	%f1160, %f967, %f1158;
	sub.f32 	%f1161, %f1159, %f1160;
	mul.f32 	%f1162, %f966, %f1158;
	fma.rn.f32 	%f1163, %f967, %f1157, %f1162;
	add.f32 	%f1164, %f1155, %f1161;
	add.f32 	%f1165, %f1156, %f1163;
	ld.global.v2.f32 	{%f1166, %f1167}, [%rd112+48];
	mul.f32 	%f1168, %f966, %f1166;
	mul.f32 	%f1169, %f967, %f1167;
	sub.f32 	%f1170, %f1168, %f1169;
	mul.f32 	%f1171, %f966, %f1167;
	fma.rn.f32 	%f1172, %f967, %f1166, %f1171;
	add.f32 	%f1173, %f1164, %f1170;
	add.f32 	%f1174, %f1165, %f1172;
	ld.global.v2.f32 	{%f1175, %f1176}, [%rd112+56];
	mul.f32 	%f1177, %f966, %f1175;
	mul.f32 	%f1178, %f967, %f1176;
	sub.f32 	%f1179, %f1177, %f1178;
	mul.f32 	%f1180, %f966, %f1176;
	fma.rn.f32 	%f1181, %f967, %f1175, %f1180;
	add.f32 	%f1182, %f1173, %f1179;
	add.f32 	%f1183, %f1174, %f1181;
	ld.global.v2.f32 	{%f1184, %f1185}, [%rd112+64];
	mul.f32 	%f1186, %f966, %f1184;
	mul.f32 	%f1187, %f967, %f1185;
	sub.f32 	%f1188, %f1186, %f1187;
	mul.f32 	%f1189, %f966, %f1185;
	fma.rn.f32 	%f1190, %f967, %f1184, %f1189;
	add.f32 	%f1191, %f1182, %f1188;
	add.f32 	%f1192, %f1183, %f1190;
	ld.global.v2.f32 	{%f1193, %f1194}, [%rd112+72];
	mul.f32 	%f1195, %f966, %f1193;
	mul.f32 	%f1196, %f967, %f1194;
	sub.f32 	%f1197, %f1195, %f1196;
	mul.f32 	%f1198, %f966, %f1194;
	fma.rn.f32 	%f1199, %f967, %f1193, %f1198;
	add.f32 	%f1200, %f1191, %f1197;
	add.f32 	%f1201, %f1192, %f1199;
	ld.global.v2.f32 	{%f1202, %f1203}, [%rd112+80];
	mul.f32 	%f1204, %f966, %f1202;
	mul.f32 	%f1205, %f967, %f1203;
	sub.f32 	%f1206, %f1204, %f1205;
	mul.f32 	%f1207, %f966, %f1203;
	fma.rn.f32 	%f1208, %f967, %f1202, %f1207;
	add.f32 	%f1209, %f1200, %f1206;
	add.f32 	%f1210, %f1201, %f1208;
	ld.global.v2.f32 	{%f1211, %f1212}, [%rd112+88];
	mul.f32 	%f1213, %f966, %f1211;
	mul.f32 	%f1214, %f967, %f1212;
	sub.f32 	%f1215, %f1213, %f1214;
	mul.f32 	%f1216, %f966, %f1212;
	fma.rn.f32 	%f1217, %f967, %f1211, %f1216;
	add.f32 	%f1218, %f1209, %f1215;
	add.f32 	%f1219, %f1210, %f1217;
	ld.global.v2.f32 	{%f1220, %f1221}, [%rd112+96];
	mul.f32 	%f1222, %f966, %f1220;
	mul.f32 	%f1223, %f967, %f1221;
	sub.f32 	%f1224, %f1222, %f1223;
	mul.f32 	%f1225, %f966, %f1221;
	fma.rn.f32 	%f1226, %f967, %f1220, %f1225;
	add.f32 	%f1227, %f1218, %f1224;
	add.f32 	%f1228, %f1219, %f1226;
	ld.global.v2.f32 	{%f1229, %f1230}, [%rd112+104];
	mul.f32 	%f1231, %f966, %f1229;
	mul.f32 	%f1232, %f967, %f1230;
	sub.f32 	%f1233, %f1231, %f1232;
	mul.f32 	%f1234, %f966, %f1230;
	fma.rn.f32 	%f1235, %f967, %f1229, %f1234;
	add.f32 	%f1236, %f1227, %f1233;
	add.f32 	%f1237, %f1228, %f1235;
	ld.global.v2.f32 	{%f1238, %f1239}, [%rd112+112];
	mul.f32 	%f1240, %f966, %f1238;
	mul.f32 	%f1241, %f967, %f1239;
	sub.f32 	%f1242, %f1240, %f1241;
	mul.f32 	%f1243, %f966, %f1239;
	fma.rn.f32 	%f1244, %f967, %f1238, %f1243;
	add.f32 	%f1245, %f1236, %f1242;
	add.f32 	%f1246, %f1237, %f1244;
	ld.global.v2.f32 	{%f1247, %f1248}, [%rd112+120];
	mul.f32 	%f1249, %f966, %f1247;
	mul.f32 	%f1250, %f967, %f1248;
	sub.f32 	%f1251, %f1249, %f1250;
	mul.f32 	%f1252, %f966, %f1248;
	fma.rn.f32 	%f1253, %f967, %f1247, %f1252;
	add.f32 	%f1254, %f1245, %f1251;
	add.f32 	%f1255, %f1246, %f1253;
	st.global.v2.f32 	[%rd113], {%f1254, %f1255};
	mul.f32 	%f1256, %f1255, %f967;
	fma.rn.f32 	%f1257, %f1254, %f966, %f1256;
	mul.f32 	%f1258, %f1255, %f966;
	mul.f32 	%f1259, %f1254, %f967;
	sub.f32 	%f1260, %f1258, %f1259;
	add.f32 	%f1472, %f1472, %f1257;
	add.f32 	%f1473, %f1473, %f1260;
	add.s32 	%r52, %r52, 8;
	add.s64 	%rd113, %rd113, 8;
	add.s32 	%r51, %r51, 256;
	add.s64 	%rd112, %rd112, 256;
	setp.ne.s32 	%p7, %r51, 8192;
	@%p7 bra 	$L__BB6_12;
	ld.param.u64 	%rd93, [_Z5CRVecP6float2S0_S0_S0_S0_S0__param_3];
	ld.param.u64 	%rd90, [_Z5CRVecP6float2S0_S0_S0_S0_S0__param_2];
	cvta.to.global.u64 	%rd81, %rd93;
	add.s64 	%rd115, %rd81, %rd71;
	cvta.to.global.u64 	%rd83, %rd90;
	add.s64 	%rd116, %rd83, %rd71;
	abs.f32 	%f1262, %f1469;
	abs.f32 	%f1263, %f1470;
	add.f32 	%f1264, %f1263, %f1262;
	rcp.rn.f32 	%f1265, %f1264;
	mul.f32 	%f1266, %f1265, %f1472;
	mul.f32 	%f1267, %f1265, %f1473;
	mul.f32 	%f1268, %f1469, %f1265;
	mul.f32 	%f1269, %f1470, %f1265;
	mul.f32 	%f1270, %f1269, %f1269;
	fma.rn.f32 	%f1271, %f1268, %f1268, %f1270;
	rcp.rn.f32 	%f1272, %f1271;
	mul.f32 	%f1273, %f1268, %f1266;
	fma.rn.f32 	%f1274, %f1269, %f1267, %f1273;
	mul.f32 	%f23, %f1272, %f1274;
	mul.f32 	%f1275, %f1268, %f1267;
	mul.f32 	%f1276, %f1269, %f1266;
	sub.f32 	%f1277, %f1275, %f1276;
	mul.f32 	%f24, %f1272, %f1277;
	mov.f32 	%f1474, 0f00000000;
	mov.b32 	%r53, 16;
$L__BB6_14:
	add.s32 	%r42, %r3, %r53;
	ld.shared.v2.f32 	{%f1278, %f1279}, [%r42+-16];
	ld.global.v2.f32 	{%f1280, %f1281}, [%rd116+-16];
	mul.f32 	%f1282, %f23, %f1280;
	mul.f32 	%f1283, %f24, %f1281;
	sub.f32 	%f1284, %f1282, %f1283;
	mul.f32 	%f1285, %f23, %f1281;
	fma.rn.f32 	%f1286, %f24, %f1280, %f1285;
	add.f32 	%f1287, %f1278, %f1284;
	add.f32 	%f1288, %f1279, %f1286;
	st.global.v2.f32 	[%rd116+-16], {%f1287, %f1288};
	ld.global.v2.f32 	{%f1289, %f1290}, [%rd115+-16];
	ld.global.v2.f32 	{%f1291, %f1292}, [%rd114+-16];
	mul.f32 	%f1293, %f23, %f1291;
	mul.f32 	%f1294, %f24, %f1292;
	sub.f32 	%f1295, %f1293, %f1294;
	mul.f32 	%f1296, %f23, %f1292;
	fma.rn.f32 	%f1297, %f24, %f1291, %f1296;
	add.f32 	%f1298, %f1289, %f1295;
	add.f32 	%f1299, %f1290, %f1297;
	st.global.v2.f32 	[%rd114+-16], {%f1298, %f1299};
	mul.f32 	%f1300, %f1299, %f1299;
	fma.rn.f32 	%f1301, %f1298, %f1298, %f1300;
	add.f32 	%f1302, %f1474, %f1301;
	ld.shared.v2.f32 	{%f1303, %f1304}, [%r42+-8];
	ld.global.v2.f32 	{%f1305, %f1306}, [%rd116+-8];
	mul.f32 	%f1307, %f23, %f1305;
	mul.f32 	%f1308, %f24, %f1306;
	sub.f32 	%f1309, %f1307, %f1308;
	mul.f32 	%f1310, %f23, %f1306;
	fma.rn.f32 	%f1311, %f24, %f1305, %f1310;
	add.f32 	%f1312, %f1303, %f1309;
	add.f32 	%f1313, %f1304, %f1311;
	st.global.v2.f32 	[%rd116+-8], {%f1312, %f1313};
	ld.global.v2.f32 	{%f1314, %f1315}, [%rd115+-8];
	ld.global.v2.f32 	{%f1316, %f1317}, [%rd114+-8];
	mul.f32 	%f1318, %f23, %f1316;
	mul.f32 	%f1319, %f24, %f1317;
	sub.f32 	%f1320, %f1318, %f1319;
	mul.f32 	%f1321, %f23, %f1317;
	fma.rn.f32 	%f1322, %f24, %f1316, %f1321;
	add.f32 	%f1323, %f1314, %f1320;
	add.f32 	%f1324, %f1315, %f1322;
	st.global.v2.f32 	[%rd114+-8], {%f1323, %f1324};
	mul.f32 	%f1325, %f1324, %f1324;
	fma.rn.f32 	%f1326, %f1323, %f1323, %f1325;
	add.f32 	%f1327, %f1302, %f1326;
	ld.shared.v2.f32 	{%f1328, %f1329}, [%r42];
	ld.global.v2.f32 	{%f1330, %f1331}, [%rd116];
	mul.f32 	%f1332, %f23, %f1330;
	mul.f32 	%f1333, %f24, %f1331;
	sub.f32 	%f1334, %f1332, %f1333;
	mul.f32 	%f1335, %f23, %f1331;
	fma.rn.f32 	%f1336, %f24, %f1330, %f1335;
	add.f32 	%f1337, %f1328, %f1334;
	add.f32 	%f1338, %f1329, %f1336;
	st.global.v2.f32 	[%rd116], {%f1337, %f1338};
	ld.global.v2.f32 	{%f1339, %f1340}, [%rd115];
	ld.global.v2.f32 	{%f1341, %f1342}, [%rd114];
	mul.f32 	%f1343, %f23, %f1341;
	mul.f32 	%f1344, %f24, %f1342;
	sub.f32 	%f1345, %f1343, %f1344;
	mul.f32 	%f1346, %f23, %f1342;
	fma.rn.f32 	%f1347, %f24, %f1341, %f1346;
	add.f32 	%f1348, %f1339, %f1345;
	add.f32 	%f1349, %f1340, %f1347;
	st.global.v2.f32 	[%rd114], {%f1348, %f1349};
	mul.f32 	%f1350, %f1349, %f1349;
	fma.rn.f32 	%f1351, %f1348, %f1348, %f1350;
	add.f32 	%f1352, %f1327, %f1351;
	ld.shared.v2.f32 	{%f1353, %f1354}, [%r42+8];
	ld.global.v2.f32 	{%f1355, %f1356}, [%rd116+8];
	mul.f32 	%f1357, %f23, %f1355;
	mul.f32 	%f1358, %f24, %f1356;
	sub.f32 	%f1359, %f1357, %f1358;
	mul.f32 	%f1360, %f23, %f1356;
	fma.rn.f32 	%f1361, %f24, %f1355, %f1360;
	add.f32 	%f1362, %f1353, %f1359;
	add.f32 	%f1363, %f1354, %f1361;
	st.global.v2.f32 	[%rd116+8], {%f1362, %f1363};
	ld.global.v2.f32 	{%f1364, %f1365}, [%rd115+8];
	ld.global.v2.f32 	{%f1366, %f1367}, [%rd114+8];
	mul.f32 	%f1368, %f23, %f1366;
	mul.f32 	%f1369, %f24, %f1367;
	sub.f32 	%f1370, %f1368, %f1369;
	mul.f32 	%f1371, %f23, %f1367;
	fma.rn.f32 	%f1372, %f24, %f1366, %f1371;
	add.f32 	%f1373, %f1364, %f1370;
	add.f32 	%f1374, %f1365, %f1372;
	st.global.v2.f32 	[%rd114+8], {%f1373, %f1374};
	mul.f32 	%f1375, %f1374, %f1374;
	fma.rn.f32 	%f1376, %f1373, %f1373, %f1375;
	add.f32 	%f1474, %f1352, %f1376;
	add.s64 	%rd116, %rd116, 32;
	add.s64 	%rd115, %rd115, 32;
	add.s32 	%r53, %r53, 32;
	add.s64 	%rd114, %rd114, 32;
	setp.ne.s32 	%p8, %r53, 272;
	@%p8 bra 	$L__BB6_14;
	ld.param.u64 	%rd97, [_Z5CRVecP6float2S0_S0_S0_S0_S0__param_5];
	ld.param.u64 	%rd91, [_Z5CRVecP6float2S0_S0_S0_S0_S0__param_2];
	sqrt.rn.f32 	%f1377, %f1474;
	div.rn.f32 	%f27, %f1472, %f1377;
	div.rn.f32 	%f28, %f1473, %f1377;
	add.s64 	%rd84, %rd3, 32;
	cvta.to.global.u64 	%rd85, %rd97;
	add.s64 	%rd118, %rd85, %rd84;
	cvta.to.global.u64 	%rd86, %rd91;
	add.s64 	%rd117, %rd86, %rd84;
	mov.b32 	%r54, 0;
$L__BB6_16:
	ld.global.v2.f32 	{%f1378, %f1379}, [%rd118+-32];
	ld.global.v2.f32 	{%f1380, %f1381}, [%rd117+-32];
	mul.f32 	%f1382, %f27, %f1380;
	mul.f32 	%f1383, %f28, %f1381;
	sub.f32 	%f1384, %f1382, %f1383;
	mul.f32 	%f1385, %f27, %f1381;
	fma.rn.f32 	%f1386, %f28, %f1380, %f1385;
	add.f32 	%f1387, %f1378, %f1384;
	add.f32 	%f1388, %f1379, %f1386;
	st.global.v2.f32 	[%rd118+-32], {%f1387, %f1388};
	ld.global.v2.f32 	{%f1389, %f1390}, [%rd118+-24];
	ld.global.v2.f32 	{%f1391, %f1392}, [%rd117+-24];
	mul.f32 	%f1393, %f27, %f1391;
	mul.f32 	%f1394, %f28, %f1392;
	sub.f32 	%f1395, %f1393, %f1394;
	mul.f32 	%f1396, %f27, %f1392;
	fma.rn.f32 	%f1397, %f28, %f1391, %f1396;
	add.f32 	%f1398, %f1389, %f1395;
	add.f32 	%f1399, %f1390, %f1397;
	st.global.v2.f32 	[%rd118+-24], {%f1398, %f1399};
	ld.global.v2.f32 	{%f1400, %f1401}, [%rd118+-16];
	ld.global.v2.f32 	{%f1402, %f1403}, [%rd117+-16];
	mul.f32 	%f1404, %f27, %f1402;
	mul.f32 	%f1405, %f28, %f1403;
	sub.f32 	%f1406, %f1404, %f1405;
	mul.f32 	%f1407, %f27, %f1403;
	fma.rn.f32 	%f1408, %f28, %f1402, %f1407;
	add.f32 	%f1409, %f1400, %f1406;
	add.f32 	%f1410, %f1401, %f1408;
	st.global.v2.f32 	[%rd118+-16], {%f1409, %f1410};
	ld.global.v2.f32 	{%f1411, %f1412}, [%rd118+-8];
	ld.global.v2.f32 	{%f1413, %f1414}, [%rd117+-8];
	mul.f32 	%f1415, %f27, %f1413;
	mul.f32 	%f1416, %f28, %f1414;
	sub.f32 	%f1417, %f1415, %f1416;
	mul.f32 	%f1418, %f27, %f1414;
	fma.rn.f32 	%f1419, %f28, %f1413, %f1418;
	add.f32 	%f1420, %f1411, %f1417;
	add.f32 	%f1421, %f1412, %f1419;
	st.global.v2.f32 	[%rd118+-8], {%f1420, %f1421};
	ld.global.v2.f32 	{%f1422, %f1423}, [%rd118];
	ld.global.v2.f32 	{%f1424, %f1425}, [%rd117];
	mul.f32 	%f1426, %f27, %f1424;
	mul.f32 	%f1427, %f28, %f1425;
	sub.f32 	%f1428, %f1426, %f1427;
	mul.f32 	%f1429, %f27, %f1425;
	fma.rn.f32 	%f1430, %f28, %f1424, %f1429;
	add.f32 	%f1431, %f1422, %f1428;
	add.f32 	%f1432, %f1423, %f1430;
	st.global.v2.f32 	[%rd118], {%f1431, %f1432};
	ld.global.v2.f32 	{%f1433, %f1434}, [%rd118+8];
	ld.global.v2.f32 	{%f1435, %f1436}, [%rd117+8];
	mul.f32 	%f1437, %f27, %f1435;
	mul.f32 	%f1438, %f28, %f1436;
	sub.f32 	%f1439, %f1437, %f1438;
	mul.f32 	%f1440, %f27, %f1436;
	fma.rn.f32 	%f1441, %f28, %f1435, %f1440;
	add.f32 	%f1442, %f1433, %f1439;
	add.f32 	%f1443, %f1434, %f1441;
	st.global.v2.f32 	[%rd118+8], {%f1442, %f1443};
	ld.global.v2.f32 	{%f1444, %f1445}, [%rd118+16];
	ld.global.v2.f32 	{%f1446, %f1447}, [%rd117+16];
	mul.f32 	%f1448, %f27, %f1446;
	mul.f32 	%f1449, %f28, %f1447;
	sub.f32 	%f1450, %f1448, %f1449;
	mul.f32 	%f1451, %f27, %f1447;
	fma.rn.f32 	%f1452, %f28, %f1446, %f1451;
	add.f32 	%f1453, %f1444, %f1450;
	add.f32 	%f1454, %f1445, %f1452;
	st.global.v2.f32 	[%rd118+16], {%f1453, %f1454};
	ld.global.v2.f32 	{%f1455, %f1456}, [%rd118+24];
	ld.global.v2.f32 	{%f1457, %f1458}, [%rd117+24];
	mul.f32 	%f1459, %f27, %f1457;
	mul.f32 	%f1460, %f28, %f1458;
	sub.f32 	%f1461, %f1459, %f1460;
	mul.f32 	%f1462, %f27, %f1458;
	fma.rn.f32 	%f1463, %f28, %f1457, %f1462;
	add.f32 	%f1464, %f1455, %f1461;
	add.f32 	%f1465, %f1456, %f1463;
	st.global.v2.f32 	[%rd118+24], {%f1464, %f1465};
	add.s32 	%r54, %r54, 8;
	add.s64 	%rd118, %rd118, 64;
	add.s64 	%rd117, %rd117, 64;
	setp.ne.s32 	%p9, %r54, 32;
	@%p9 bra 	$L__BB6_16;
$L__BB6_17:
	ret;

}
	// .globl	_Z5CRMatP6float2S0_S0_S0_S0_S0_
.visible .entry _Z5CRMatP6float2S0_S0_S0_S0_S0_(
	.param .u64 .ptr .align 1 _Z5CRMatP6float2S0_S0_S0_S0_S0__param_0,
	.param .u64 .ptr .align 1 _Z5CRMatP6float2S0_S0_S0_S0_S0__param_1,
	.param .u64 .ptr .align 1 _Z5CRMatP6float2S0_S0_S0_S0_S0__param_2,
	.param .u64 .ptr .align 1 _Z5CRMatP6float2S0_S0_S0_S0_S0__param_3,
	.param .u64 .ptr .align 1 _Z5CRMatP6float2S0_S0_S0_S0_S0__param_4,
	.param .u64 .ptr .align 1 _Z5CRMatP6float2S0_S0_S0_S0_S0__param_5
)
{
	.reg .pred 	%p<11>;
	.reg .b32 	%r<56>;
	.reg .b32 	%f<1481>;
	.reg .b64 	%rd<114>;
	// demoted variable
	.shared .align 8 .b8 _ZZ5CRMatP6float2S0_S0_S0_S0_S0_E1G[8192];
	ld.param.u64 	%rd70, [_Z5CRMatP6float2S0_S0_S0_S0_S0__param_0];
	ld.param.u64 	%rd74, [_Z5CRMatP6float2S0_S0_S0_S0_S0__param_1];
	ld.param.u64 	%rd72, [_Z5CRMatP6float2S0_S0_S0_S0_S0__param_3];
	ld.param.u64 	%rd75, [_Z5CRMatP6float2S0_S0_S0_S0_S0__param_4];
	ld.param.u64 	%rd73, [_Z5CRMatP6float2S0_S0_S0_S0_S0__param_5];
	cvta.to.global.u64 	%rd1, %rd75;
	cvta.to.global.u64 	%rd2, %rd72;
	cvta.to.global.u64 	%rd3, %rd74;
	cvta.to.global.u64 	%rd4, %rd73;
	mov.u32 	%r25, %ctaid.x;
	mov.u32 	%r26, %ntid.x;
	mov.u32 	%r1, %tid.x;
	mad.lo.s32 	%r2, %r25, %r26, %r1;
	setp.gt.u32 	%p1, %r2, 31;
	@%p1 bra 	$L__BB7_19;
	shl.b32 	%r28, %r2, 10;
	shl.b32 	%r29, %r1, 8;
	mov.u32 	%r30, _ZZ5CRMatP6float2S0_S0_S0_S0_S0_E1G;
	add.s32 	%r31, %r29, %r30;
	add.s32 	%r46, %r31, 128;
	mul.wide.u32 	%rd76, %r28, 8;
	cvta.to.global.u64 	%rd77, %rd70;
	add.s64 	%rd78, %rd76, %rd77;
	add.s64 	%rd88, %rd78, 128;
	mov.b32 	%r47, 0;
$L__BB7_2:
	ld.global.v2.f32 	{%f29, %f30}, [%rd88+-128];
	st.shared.v2.f32 	[%r46+-128], {%f29, %f30};
	ld.global.v2.f32 	{%f31, %f32}, [%rd88+-120];
	st.shared.v2.f32 	[%r46+-120], {%f31, %f32};
	ld.global.v2.f32 	{%f33, %f34}, [%rd88+-112];
	st.shared.v2.f32 	[%r46+-112], {%f33, %f34};
	ld.global.v2.f32 	{%f35, %f36}, [%rd88+-104];
	st.shared.v2.f32 	[%r46+-104], {%f35, %f36};
	ld.global.v2.f32 	{%f37, %f38}, [%rd88+-96];
	st.shared.v2.f32 	[%r46+-96], {%f37, %f38};
	ld.global.v2.f32 	{%f39, %f40}, [%rd88+-88];
	st.shared.v2.f32 	[%r46+-88], {%f39, %f40};
	ld.global.v2.f32 	{%f41, %f42}, [%rd88+-80];
	st.shared.v2.f32 	[%r46+-80], {%f41, %f42};
	ld.global.v2.f32 	{%f43, %f44}, [%rd88+-72];
	st.shared.v2.f32 	[%r46+-72], {%f43, %f44};
	ld.global.v2.f32 	{%f45, %f46}, [%rd88+-64];
	st.shared.v2.f32 	[%r46+-64], {%f45, %f46};
	ld.global.v2.f32 	{%f47, %f48}, [%rd88+-56];
	st.shared.v2.f32 	[%r46+-56], {%f47, %f48};
	ld.global.v2.f32 	{%f49, %f50}, [%rd88+-48];
	st.shared.v2.f32 	[%r46+-48], {%f49, %f50};
	ld.global.v2.f32 	{%f51, %f52}, [%rd88+-40];
	st.shared.v2.f32 	[%r46+-40], {%f51, %f52};
	ld.global.v2.f32 	{%f53, %f54}, [%rd88+-32];
	st.shared.v2.f32 	[%r46+-32], {%f53, %f54};
	ld.global.v2.f32 	{%f55, %f56}, [%rd88+-24];
	st.shared.v2.f32 	[%r46+-24], {%f55, %f56};
	ld.global.v2.f32 	{%f57, %f58}, [%rd88+-16];
	st.shared.v2.f32 	[%r46+-16], {%f57, %f58};
	ld.global.v2.f32 	{%f59, %f60}, [%rd88+-8];
	st.shared.v2.f32 	[%r46+-8], {%f59, %f60};
	ld.global.v2.f32 	{%f61, %f62}, [%rd88];
	st.shared.v2.f32 	[%r46], {%f61, %f62};
	ld.global.v2.f32 	{%f63, %f64}, [%rd88+8];
	st.shared.v2.f32 	[%r46+8], {%f63, %f64};
	ld.global.v2.f32 	{%f65, %f66}, [%rd88+16];
	st.shared.v2.f32 	[%r46+16], {%f65, %f66};
	ld.global.v2.f32 	{%f67, %f68}, [%rd88+24];
	st.shared.v2.f32 	[%r46+24], {%f67, %f68};
	ld.global.v2.f32 	{%f69, %f70}, [%rd88+32];
	st.shared.v2.f32 	[%r46+32], {%f69, %f70};
	ld.global.v2.f32 	{%f71, %f72}, [%rd88+40];
	st.shared.v2.f32 	[%r46+40], {%f71, %f72};
	ld.global.v2.f32 	{%f73, %f74}, [%rd88+48];
	st.shared.v2.f32 	[%r46+48], {%f73, %f74};
	ld.global.v2.f32 	{%f75, %f76}, [%rd88+56];
	st.shared.v2.f32 	[%r46+56], {%f75, %f76};
	ld.global.v2.f32 	{%f77, %f78}, [%rd88+64];
	st.shared.v2.f32 	[%r46+64], {%f77, %f78};
	ld.global.v2.f32 	{%f79, %f80}, [%rd88+72];
	st.shared.v2.f32 	[%r46+72], {%f79, %f80};
	ld.global.v2.f32 	{%f81, %f82}, [%rd88+80];
	st.shared.v2.f32 	[%r46+80], {%f81, %f82};
	ld.global.v2.f32 	{%f83, %f84}, [%rd88+88];
	st.shared.v2.f32 	[%r46+88], {%f83, %f84};
	ld.global.v2.f32 	{%f85, %f86}, [%rd88+96];
	st.shared.v2.f32 	[%r46+96], {%f85, %f86};
	ld.global.v2.f32 	{%f87, %f88}, [%rd88+104];
	st.shared.v2.f32 	[%r46+104], {%f87, %f88};
	ld.global.v2.f32 	{%f89, %f90}, [%rd88+112];
	st.shared.v2.f32 	[%r46+112], {%f89, %f90};
	ld.global.v2.f32 	{%f91, %f92}, [%rd88+120];
	st.shared.v2.f32 	[%r46+120], {%f91, %f92};
	add.s32 	%r47, %r47, 1;
	add.s32 	%r46, %r46, 256;
	add.s64 	%rd88, %rd88, 256;
	setp.ne.s32 	%p2, %r47, 32;
	@%p2 bra 	$L__BB7_2;
	shl.b32 	%r33, %r2, 5;
	mul.wide.u32 	%rd8, %r33, 8;
	add.s64 	%rd107, %rd2, %rd8;
	add.s64 	%rd90, %rd1, %rd8;
	add.s64 	%rd106, %rd3, %rd8;
	shl.b32 	%r34, %r1, 3;
	add.s32 	%r8, %r30, %r34;
	mov.f32 	%f1472, 0f00000000;
	mov.b32 	%r48, 128;
	mov.u64 	%rd89, %rd106;
	mov.u64 	%rd91, %rd107;
	mov.f32 	%f1473, %f1472;
	mov.f32 	%f1474, %f1472;
$L__BB7_4:
	ld.global.v2.f32 	{%f94, %f95}, [%rd89];
	add.s32 	%r36, %r8, %r48;
	ld.shared.v2.f32 	{%f96, %f97}, [%r36+-128];
	mul.f32 	%f98, %f94, %f96;
	mul.f32 	%f99, %f95, %f97;
	sub.f32 	%f100, %f98, %f99;
	mul.f32 	%f101, %f94, %f97;
	fma.rn.f32 	%f102, %f95, %f96, %f101;
	add.f32 	%f103, %f100, 0f00000000;
	add.f32 	%f104, %f102, 0f00000000;
	ld.shared.v2.f32 	{%f105, %f106}, [%r36+-120];
	mul.f32 	%f107, %f94, %f105;
	mul.f32 	%f108, %f95, %f106;
	sub.f32 	%f109, %f107, %f108;
	mul.f32 	%f110, %f94, %f106;
	fma.rn.f32 	%f111, %f95, %f105, %f110;
	add.f32 	%f112, %f103, %f109;
	add.f32 	%f113, %f104, %f111;
	ld.shared.v2.f32 	{%f114, %f115}, [%r36+-112];
	mul.f32 	%f116, %f94, %f114;
	mul.f32 	%f117, %f95, %f115;
	sub.f32 	%f118, %f116, %f117;
	mul.f32 	%f119, %f94, %f115;
	fma.rn.f32 	%f120, %f95, %f114, %f119;
	add.f32 	%f121, %f112, %f118;
	add.f32 	%f122, %f113, %f120;
	ld.shared.v2.f32 	{%f123, %f124}, [%r36+-104];
	mul.f32 	%f125, %f94, %f123;
	mul.f32 	%f126, %f95, %f124;
	sub.f32 	%f127, %f125, %f126;
	mul.f32 	%f128, %f94, %f124;
	fma.rn.f32 	%f129, %f95, %f123, %f128;
	add.f32 	%f130, %f121, %f127;
	add.f32 	%f131, %f122, %f129;
	ld.shared.v2.f32 	{%f132, %f133}, [%r36+-96];
	mul.f32 	%f134, %f94, %f132;
	mul.f32 	%f135, %f95, %f133;
	sub.f32 	%f136, %f134, %f135;
	mul.f32 	%f137, %f94, %f133;
	fma.rn.f32 	%f138, %f95, %f132, %f137;
	add.f32 	%f139, %f130, %f136;
	add.f32 	%f140, %f131, %f138;
	ld.shared.v2.f32 	{%f141, %f142}, [%r36+-88];
	mul.f32 	%f143, %f94, %f141;
	mul.f32 	%f144, %f95, %f142;
	sub.f32 	%f145, %f143, %f144;
	mul.f32 	%f146, %f94, %f142;
	fma.rn.f32 	%f147, %f95, %f141, %f146;
	add.f32 	%f148, %f139, %f145;
	add.f32 	%f149, %f140, %f147;
	ld.shared.v2.f32 	{%f150, %f151}, [%r36+-80];
	mul.f32 	%f152, %f94, %f150;
	mul.f32 	%f153, %f95, %f151;
	sub.f32 	%f154, %f152, %f153;
	mul.f32 	%f155, %f94, %f151;
	fma.rn.f32 	%f156, %f95, %f150, %f155;
	add.f32 	%f157, %f148, %f154;
	add.f32 	%f158, %f149, %f156;
	ld.shared.v2.f32 	{%f159, %f160}, [%r36+-72];
	mul.f32 	%f161, %f94, %f159;
	mul.f32 	%f162, %f95, %f160;
	sub.f32 	%f163, %f161, %f162;
	mul.f32 	%f164, %f94, %f160;
	fma.rn.f32 	%f165, %f95, %f159, %f164;
	add.f32 	%f166, %f157, %f163;
	add.f32 	%f167, %f158, %f165;
	ld.shared.v2.f32 	{%f168, %f169}, [%r36+-64];
	mul.f32 	%f170, %f94, %f168;
	mul.f32 	%f171, %f95, %f169;
	sub.f32 	%f172, %f170, %f171;
	mul.f32 	%f173, %f94, %f169;
	fma.rn.f32 	%f174, %f95, %f168, %f173;
	add.f32 	%f175, %f166, %f172;
	add.f32 	%f176, %f167, %f174;
	ld.shared.v2.f32 	{%f177, %f178}, [%r36+-56];
	mul.f32 	%f179, %f94, %f177;
	mul.f32 	%f180, %f95, %f178;
	sub.f32 	%f181, %f179, %f180;
	mul.f32 	%f182, %f94, %f178;
	fma.rn.f32 	%f183, %f95, %f177, %f182;
	add.f32 	%f184, %f175, %f181;
	add.f32 	%f185, %f176, %f183;
	ld.shared.v2.f32 	{%f186, %f187}, [%r36+-48];
	mul.f32 	%f188, %f94, %f186;
	mul.f32 	%f189, %f95, %f187;
	sub.f32 	%f190, %f188, %f189;
	mul.f32 	%f191, %f94, %f187;
	fma.rn.f32 	%f192, %f95, %f186, %f191;
	add.f32 	%f193, %f184, %f190;
	add.f32 	%f194, %f185, %f192;
	ld.shared.v2.f32 	{%f195, %f196}, [%r36+-40];
	mul.f32 	%f197, %f94, %f195;
	mul.f32 	%f198, %f95, %f196;
	sub.f32 	%f199, %f197, %f198;
	mul.f32 	%f200, %f94, %f196;
	fma.rn.f32 	%f201, %f95, %f195, %f200;
	add.f32 	%f202, %f193, %f199;
	add.f32 	%f203, %f194, %f201;
	ld.shared.v2.f32 	{%f204, %f205}, [%r36+-32];
	mul.f32 	%f206, %f94, %f204;
	mul.f32 	%f207, %f95, %f205;
	sub.f32 	%f208, %f206, %f207;
	mul.f32 	%f209, %f94, %f205;
	fma.rn.f32 	%f210, %f95, %f204, %f209;
	add.f32 	%f211, %f202, %f208;
	add.f32 	%f212, %f203, %f210;
	ld.shared.v2.f32 	{%f213, %f214}, [%r36+-24];
	mul.f32 	%f215, %f94, %f213;
	mul.f32 	%f216, %f95, %f214;
	sub.f32 	%f217, %f215, %f216;
	mul.f32 	%f218, %f94, %f214;
	fma.rn.f32 	%f219, %f95, %f213, %f218;
	add.f32 	%f220, %f211, %f217;
	add.f32 	%f221, %f212, %f219;
	ld.shared.v2.f32 	{%f222, %f223}, [%r36+-16];
	mul.f32 	%f224, %f94, %f222;
	mul.f32 	%f225, %f95, %f223;
	sub.f32 	%f226, %f224, %f225;
	mul.f32 	%f227, %f94, %f223;
	fma.rn.f32 	%f228, %f95, %f222, %f227;
	add.f32 	%f229, %f220, %f226;
	add.f32 	%f230, %f221, %f228;
	ld.shared.v2.f32 	{%f231, %f232}, [%r36+-8];
	mul.f32 	%f233, %f94, %f231;
	mul.f32 	%f234, %f95, %f232;
	sub.f32 	%f235, %f233, %f234;
	mul.f32 	%f236, %f94, %f232;
	fma.rn.f32 	%f237, %f95, %f231, %f236;
	add.f32 	%f238, %f229, %f235;
	add.f32 	%f239, %f230, %f237;
	ld.shared.v2.f32 	{%f240, %f241}, [%r36];
	mul.f32 	%f242, %f94, %f240;
	mul.f32 	%f243, %f95, %f241;
	sub.f32 	%f244, %f242, %f243;
	mul.f32 	%f245, %f94, %f241;
	fma.rn.f32 	%f246, %f95, %f240, %f245;
	add.f32 	%f247, %f238, %f244;
	add.f32 	%f248, %f239, %f246;
	ld.shared.v2.f32 	{%f249, %f250}, [%r36+8];
	mul.f32 	%f251, %f94, %f249;
	mul.f32 	%f252, %f95, %f250;
	sub.f32 	%f253, %f251, %f252;
	mul.f32 	%f254, %f94, %f250;
	fma.rn.f32 	%f255, %f95, %f249, %f254;
	add.f32 	%f256, %f247, %f253;
	add.f32 	%f257, %f248, %f255;
	ld.shared.v2.f32 	{%f258, %f259}, [%r36+16];
	mul.f32 	%f260, %f94, %f258;
	mul.f32 	%f261, %f95, %f259;
	sub.f32 	%f262, %f260, %f261;
	mul.f32 	%f263, %f94, %f259;
	fma.rn.f32 	%f264, %f95, %f258, %f263;
	add.f32 	%f265, %f256, %f262;
	add.f32 	%f266, %f257, %f264;
	ld.shared.v2.f32 	{%f267, %f268}, [%r36+24];
	mul.f32 	%f269, %f94, %f267;
	mul.f32 	%f270, %f95, %f268;
	sub.f32 	%f271, %f269, %f270;
	mul.f32 	%f272, %f94, %f268;
	fma.rn.f32 	%f273, %f95, %f267, %f272;
	add.f32 	%f274, %f265, %f271;
	add.f32 	%f275, %f266, %f273;
	ld.shared.v2.f32 	{%f276, %f277}, [%r36+32];
	mul.f32 	%f278, %f94, %f276;
	mul.f32 	%f279, %f95, %f277;
	sub.f32 	%f280, %f278, %f279;
	mul.f32 	%f281, %f94, %f277;
	fma.rn.f32 	%f282, %f95, %f276, %f281;
	add.f32 	%f283, %f274, %f280;
	add.f32 	%f284, %f275, %f282;
	ld.shared.v2.f32 	{%f285, %f286}, [%r36+40];
	mul.f32 	%f287, %f94, %f285;
	mul.f32 	%f288, %f95, %f286;
	sub.f32 	%f289, %f287, %f288;
	mul.f32 	%f290, %f94, %f286;
	fma.rn.f32 	%f291, %f95, %f285, %f290;
	add.f32 	%f292, %f283, %f289;
	add.f32 	%f293, %f284, %f291;
	ld.shared.v2.f32 	{%f294, %f295}, [%r36+48];
	mul.f32 	%f296, %f94, %f294;
	mul.f32 	%f297, %f95, %f295;
	sub.f32 	%f298, %f296, %f297;
	mul.f32 	%f299, %f94, %f295;
	fma.rn.f32 	%f300, %f95, %f294, %f299;
	add.f32 	%f301, %f292, %f298;
	add.f32 	%f302, %f293, %f300;
	ld.shared.v2.f32 	{%f303, %f304}, [%r36+56];
	mul.f32 	%f305, %f94, %f303;
	mul.f32 	%f306, %f95, %f304;
	sub.f32 	%f307, %f305, %f306;
	mul.f32 	%f308, %f94, %f304;
	fma.rn.f32 	%f309, %f95, %f303, %f308;
	add.f32 	%f310, %f301, %f307;
	add.f32 	%f311, %f302, %f309;
	ld.shared.v2.f32 	{%f312, %f313}, [%r36+64];
	mul.f32 	%f314, %f94, %f312;
	mul.f32 	%f315, %f95, %f313;
	sub.f32 	%f316, %f314, %f315;
	mul.f32 	%f317, %f94, %f313;
	fma.rn.f32 	%f318, %f95, %f312, %f317;
	add.f32 	%f319, %f310, %f316;
	add.f32 	%f320, %f311, %f318;
	ld.shared.v2.f32 	{%f321, %f322}, [%r36+72];
	mul.f32 	%f323, %f94, %f321;
	mul.f32 	%f324, %f95, %f322;
	sub.f32 	%f325, %f323, %f324;
	mul.f32 	%f326, %f94, %f322;
	fma.rn.f32 	%f327, %f95, %f321, %f326;
	add.f32 	%f328, %f319, %f325;
	add.f32 	%f329, %f320, %f327;
	ld.shared.v2.f32 	{%f330, %f331}, [%r36+80];
	mul.f32 	%f332, %f94, %f330;
	mul.f32 	%f333, %f95, %f331;
	sub.f32 	%f334, %f332, %f333;
	mul.f32 	%f335, %f94, %f331;
	fma.rn.f32 	%f336, %f95, %f330, %f335;
	add.f32 	%f337, %f328, %f334;
	add.f32 	%f338, %f329, %f336;
	ld.shared.v2.f32 	{%f339, %f340}, [%r36+88];
	mul.f32 	%f341, %f94, %f339;
	mul.f32 	%f342, %f95, %f340;
	sub.f32 	%f343, %f341, %f342;
	mul.f32 	%f344, %f94, %f340;
	fma.rn.f32 	%f345, %f95, %f339, %f344;
	add.f32 	%f346, %f337, %f343;
	add.f32 	%f347, %f338, %f345;
	ld.shared.v2.f32 	{%f348, %f349}, [%r36+96];
	mul.f32 	%f350, %f94, %f348;
	mul.f32 	%f351, %f95, %f349;
	sub.f32 	%f352, %f350, %f351;
	mul.f32 	%f353, %f94, %f349;
	fma.rn.f32 	%f354, %f95, %f348, %f353;
	add.f32 	%f355, %f346, %f352;
	add.f32 	%f356, %f347, %f354;
	ld.shared.v2.f32 	{%f357, %f358}, [%r36+104];
	mul.f32 	%f359, %f94, %f357;
	mul.f32 	%f360, %f95, %f358;
	sub.f32 	%f361, %f359, %f360;
	mul.f32 	%f362, %f94, %f358;
	fma.rn.f32 	%f363, %f95, %f357, %f362;
	add.f32 	%f364, %f355, %f361;
	add.f32 	%f365, %f356, %f363;
	ld.shared.v2.f32 	{%f366, %f367}, [%r36+112];
	mul.f32 	%f368, %f94, %f366;
	mul.f32 	%f369, %f95, %f367;
	sub.f32 	%f370, %f368, %f369;
	mul.f32 	%f371, %f94, %f367;
	fma.rn.f32 	%f372, %f95, %f366, %f371;
	add.f32 	%f373, %f364, %f370;
	add.f32 	%f374, %f365, %f372;
	ld.shared.v2.f32 	{%f375, %f376}, [%r36+120];
	mul.f32 	%f377, %f94, %f375;
	mul.f32 	%f378, %f95, %f376;
	sub.f32 	%f379, %f377, %f378;
	mul.f32 	%f380, %f94, %f376;
	fma.rn.f32 	%f381, %f95, %f375, %f380;
	add.f32 	%f382, %f373, %f379;
	add.f32 	%f383, %f374, %f381;
	st.global.v2.f32 	[%rd91], {%f382, %f383};
	st.global.v2.f32 	[%rd90], {%f382, %f383};
	ld.global.v2.f32 	{%f384, %f385}, [%rd89];
	mul.f32 	%f386, %f383, %f385;
	fma.rn.f32 	%f387, %f382, %f384, %f386;
	mul.f32 	%f388, %f383, %f384;
	mul.f32 	%f389, %f382, %f385;
	sub.f32 	%f390, %f388, %f389;
	add.f32 	%f1473, %f1473, %f387;
	add.f32 	%f1474, %f1474, %f390;
	mul.f32 	%f391, %f382, %f382;
	fma.rn.f32 	%f392, %f383, %f383, %f391;
	add.f32 	%f1472, %f1472, %f392;
	add.s64 	%rd91, %rd91, 8;
	add.s64 	%rd90, %rd90, 8;
	add.s64 	%rd89, %rd89, 8;
	add.s32 	%r48, %r48, 256;
	setp.ne.s32 	%p3, %r48, 8320;
	@%p3 bra 	$L__BB7_4;
	ld.param.u64 	%rd84, [_Z5CRMatP6float2S0_S0_S0_S0_S0__param_2];
	sqrt.rn.f32 	%f393, %f1472;
	div.rn.f32 	%f7, %f1473, %f393;
	div.rn.f32 	%f8, %f1474, %f393;
	add.s64 	%rd18, %rd8, 16;
	cvta.to.global.u64 	%rd79, %rd84;
	add.s64 	%rd110, %rd79, %rd18;
	add.s64 	%rd105, %rd4, %rd18;
	add.s64 	%rd111, %rd3, %rd18;
	add.s64 	%rd108, %rd1, %rd18;
	mov.b32 	%r49, 0;
	mov.u64 	%rd92, %rd108;
	mov.u64 	%rd93, %rd111;
	mov.u64 	%rd94, %rd105;
	mov.u64 	%rd95, %rd110;
$L__BB7_6:
	ld.global.v2.f32 	{%f394, %f395}, [%rd95+-16];
	mul.f32 	%f396, %f7, %f394;
	mul.f32 	%f397, %f8, %f395;
	sub.f32 	%f398, %f396, %f397;
	mul.f32 	%f399, %f7, %f395;
	fma.rn.f32 	%f400, %f8, %f394, %f399;
	st.global.v2.f32 	[%rd94+-16], {%f398, %f400};
	ld.global.v2.f32 	{%f401, %f402}, [%rd93+-16];
	ld.global.v2.f32 	{%f403, %f404}, [%rd92+-16];
	mul.f32 	%f405, %f7, %f403;
	mul.f32 	%f406, %f8, %f404;
	sub.f32 	%f407, %f405, %f406;
	mul.f32 	%f408, %f7, %f404;
	fma.rn.f32 	%f409, %f8, %f403, %f408;
	sub.f32 	%f410, %f401, %f407;
	sub.f32 	%f411, %f402, %f409;
	st.global.v2.f32 	[%rd93+-16], {%f410, %f411};
	ld.global.v2.f32 	{%f412, %f413}, [%rd95+-8];
	mul.f32 	%f414, %f7, %f412;
	mul.f32 	%f415, %f8, %f413;
	sub.f32 	%f416, %f414, %f415;
	mul.f32 	%f417, %f7, %f413;
	fma.rn.f32 	%f418, %f8, %f412, %f417;
	st.global.v2.f32 	[%rd94+-8], {%f416, %f418};
	ld.global.v2.f32 	{%f419, %f420}, [%rd93+-8];
	ld.global.v2.f32 	{%f421, %f422}, [%rd92+-8];
	mul.f32 	%f423, %f7, %f421;
	mul.f32 	%f424, %f8, %f422;
	sub.f32 	%f425, %f423, %f424;
	mul.f32 	%f426, %f7, %f422;
	fma.rn.f32 	%f427, %f8, %f421, %f426;
	sub.f32 	%f428, %f419, %f425;
	sub.f32 	%f429, %f420, %f427;
	st.global.v2.f32 	[%rd93+-8], {%f428, %f429};
	ld.global.v2.f32 	{%f430, %f431}, [%rd95];
	mul.f32 	%f432, %f7, %f430;
	mul.f32 	%f433, %f8, %f431;
	sub.f32 	%f434, %f432, %f433;
	mul.f32 	%f435, %f7, %f431;
	fma.rn.f32 	%f436, %f8, %f430, %f435;
	st.global.v2.f32 	[%rd94], {%f434, %f436};
	ld.global.v2.f32 	{%f437, %f438}, [%rd93];
	ld.global.v2.f32 	{%f439, %f440}, [%rd92];
	mul.f32 	%f441, %f7, %f439;
	mul.f32 	%f442, %f8, %f440;
	sub.f32 	%f443, %f441, %f442;
	mul.f32 	%f444, %f7, %f440;
	fma.rn.f32 	%f445, %f8, %f439, %f444;
	sub.f32 	%f446, %f437, %f443;
	sub.f32 	%f447, %f438, %f445;
	st.global.v2.f32 	[%rd93], {%f446, %f447};
	ld.global.v2.f32 	{%f448, %f449}, [%rd95+8];
	mul.f32 	%f450, %f7, %f448;
	mul.f32 	%f451, %f8, %f449;
	sub.f32 	%f452, %f450, %f451;
	mul.f32 	%f453, %f7, %f449;
	fma.rn.f32 	%f454, %f8, %f448, %f453;
	st.global.v2.f32 	[%rd94+8], {%f452, %f454};
	ld.global.v2.f32 	{%f455, %f456}, [%rd93+8];
	ld.global.v2.f32 	{%f457, %f458}, [%rd92+8];
	mul.f32 	%f459, %f7, %f457;
	mul.f32 	%f460, %f8, %f458;
	sub.f32 	%f461, %f459, %f460;
	mul.f32 	%f462, %f7, %f458;
	fma.rn.f32 	%f463, %f8, %f457, %f462;
	sub.f32 	%f464, %f455, %f461;
	sub.f32 	%f465, %f456, %f463;
	st.global.v2.f32 	[%rd93+8], {%f464, %f465};
	add.s32 	%r49, %r49, 4;
	add.s64 	%rd95, %rd95, 32;
	add.s64 	%rd94, %rd94, 32;
	add.s64 	%rd93, %rd93, 32;
	add.s64 	%rd92, %rd92, 32;
	setp.ne.s32 	%p4, %r49, 32;
	@%p4 bra 	$L__BB7_6;
	mov.f32 	%f1475, 0f00000000;
	mov.b32 	%r50, 128;
	mov.u64 	%rd96, %rd106;
	mov.u64 	%rd97, %rd107;
	mov.f32 	%f1476, %f1475;
$L__BB7_8:
	ld.global.v2.f32 	{%f467, %f468}, [%rd96];
	add.s32 	%r39, %r8, %r50;
	ld.shared.v2.f32 	{%f469, %f470}, [%r39+-128];
	mul.f32 	%f471, %f467, %f469;
	mul.f32 	%f472, %f468, %f470;
	sub.f32 	%f473, %f471, %f472;
	mul.f32 	%f474, %f467, %f470;
	fma.rn.f32 	%f475, %f468, %f469, %f474;
	add.f32 	%f476, %f473, 0f00000000;
	add.f32 	%f477, %f475, 0f00000000;
	ld.shared.v2.f32 	{%f478, %f479}, [%r39+-120];
	mul.f32 	%f480, %f467, %f478;
	mul.f32 	%f481, %f468, %f479;
	sub.f32 	%f482, %f480, %f481;
	mul.f32 	%f483, %f467, %f479;
	fma.rn.f32 	%f484, %f468, %f478, %f483;
	add.f32 	%f485, %f476, %f482;
	add.f32 	%f486, %f477, %f484;
	ld.shared.v2.f32 	{%f487, %f488}, [%r39+-112];
	mul.f32 	%f489, %f467, %f487;
	mul.f32 	%f490, %f468, %f488;
	sub.f32 	%f491, %f489, %f490;
	mul.f32 	%f492, %f467, %f488;
	fma.rn.f32 	%f493, %f468, %f487, %f492;
	add.f32 	%f494, %f485, %f491;
	add.f32 	%f495, %f486, %f493;
	ld.shared.v2.f32 	{%f496, %f497}, [%r39+-104];
	mul.f32 	%f498, %f467, %f496;
	mul.f32 	%f499, %f468, %f497;
	sub.f32 	%f500, %f498, %f499;
	mul.f32 	%f501, %f467, %f497;
	fma.rn.f32 	%f502, %f468, %f496, %f501;
	add.f32 	%f503, %f494, %f500;
	add.f32 	%f504, %f495, %f502;
	ld.shared.v2.f32 	{%f505, %f506}, [%r39+-96];
	mul.f32 	%f507, %f467, %f505;
	mul.f32 	%f508, %f468, %f506;
	sub.f32 	%f509, %f507, %f508;
	mul.f32 	%f510, %f467, %f506;
	fma.rn.f32 	%f511, %f468, %f505, %f510;
	add.f32 	%f512, %f503, %f509;
	add.f32 	%f513, %f504, %f511;
	ld.shared.v2.f32 	{%f514, %f515}, [%r39+-88];
	mul.f32 	%f516, %f467, %f514;
	mul.f32 	%f517, %f468, %f515;
	sub.f32 	%f518, %f516, %f517;
	mul.f32 	%f519, %f467, %f515;
	fma.rn.f32 	%f520, %f468, %f514, %f519;
	add.f32 	%f521, %f512, %f518;
	add.f32 	%f522, %f513, %f520;
	ld.shared.v2.f32 	{%f523, %f524}, [%r39+-80];
	mul.f32 	%f525, %f467, %f523;
	mul.f32 	%f526, %f468, %f524;
	sub.f32 	%f527, %f525, %f526;
	mul.f32 	%f528, %f467, %f524;
	fma.rn.f32 	%f529, %f468, %f523, %f528;
	add.f32 	%f530, %f521, %f527;
	add.f32 	%f531, %f522, %f529;
	ld.shared.v2.f32 	{%f532, %f533}, [%r39+-72];
	mul.f32 	%f534, %f467, %f532;
	mul.f32 	%f535, %f468, %f533;
	sub.f32 	%f536, %f534, %f535;
	mul.f32 	%f537, %f467, %f533;
	fma.rn.f32 	%f538, %f468, %f532, %f537;
	add.f32 	%f539, %f530, %f536;
	add.f32 	%f540, %f531, %f538;
	ld.shared.v2.f32 	{%f541, %f542}, [%r39+-64];
	mul.f32 	%f543, %f467, %f541;
	mul.f32 	%f544, %f468, %f542;
	sub.f32 	%f545, %f543, %f544;
	mul.f32 	%f546, %f467, %f542;
	fma.rn.f32 	%f547, %f468, %f541, %f546;
	add.f32 	%f548, %f539, %f545;
	add.f32 	%f549, %f540, %f547;
	ld.shared.v2.f32 	{%f550, %f551}, [%r39+-56];
	mul.f32 	%f552, %f467, %f550;
	mul.f32 	%f553, %f468, %f551;
	sub.f32 	%f554, %f552, %f553;
	mul.f32 	%f555, %f467, %f551;
	fma.rn.f32 	%f556, %f468, %f550, %f555;
	add.f32 	%f557, %f548, %f554;
	add.f32 	%f558, %f549, %f556;
	ld.shared.v2.f32 	{%f559, %f560}, [%r39+-48];
	mul.f32 	%f561, %f467, %f559;
	mul.f32 	%f562, %f468, %f560;
	sub.f32 	%f563, %f561, %f562;
	mul.f32 	%f564, %f467, %f560;
	fma.rn.f32 	%f565, %f468, %f559, %f564;
	add.f32 	%f566, %f557, %f563;
	add.f32 	%f567, %f558, %f565;
	ld.shared.v2.f32 	{%f568, %f569}, [%r39+-40];
	mul.f32 	%f570, %f467, %f568;
	mul.f32 	%f571, %f468, %f569;
	sub.f32 	%f572, %f570, %f571;
	mul.f32 	%f573, %f467, %f569;
	fma.rn.f32 	%f574, %f468, %f568, %f573;
	add.f32 	%f575, %f566, %f572;
	add.f32 	%f576, %f567, %f574;
	ld.shared.v2.f32 	{%f577, %f578}, [%r39+-32];
	mul.f32 	%f579, %f467, %f577;
	mul.f32 	%f580, %f468, %f578;
	sub.f32 	%f581, %f579, %f580;
	mul.f32 	%f582, %f467, %f578;
	fma.rn.f32 	%f583, %f468, %f577, %f582;
	add.f32 	%f584, %f575, %f581;
	add.f32 	%f585, %f576, %f583;
	ld.shared.v2.f32 	{%f586, %f587}, [%r39+-24];
	mul.f32 	%f588, %f467, %f586;
	mul.f32 	%f589, %f468, %f587;
	sub.f32 	%f590, %f588, %f589;
	mul.f32 	%f591, %f467, %f587;
	fma.rn.f32 	%f592, %f468, %f586, %f591;
	add.f32 	%f593, %f584, %f590;
	add.f32 	%f594, %f585, %f592;
	ld.shared.v2.f32 	{%f595, %f596}, [%r39+-16];
	mul.f32 	%f597, %f467, %f595;
	mul.f32 	%f598, %f468, %f596;
	sub.f32 	%f599, %f597, %f598;
	mul.f32 	%f600, %f467, %f596;
	fma.rn.f32 	%f601, %f468, %f595, %f600;
	add.f32 	%f602, %f593, %f599;
	add.f32 	%f603, %f594, %f601;
	ld.shared.v2.f32 	{%f604, %f605}, [%r39+-8];
	mul.f32 	%f606, %f467, %f604;
	mul.f32 	%f607, %f468, %f605;
	sub.f32 	%f608, %f606, %f607;
	mul.f32 	%f609, %f467, %f605;
	fma.rn.f32 	%f610, %f468, %f604, %f609;
	add.f32 	%f611, %f602, %f608;
	add.f32 	%f612, %f603, %f610;
	ld.shared.v2.f32 	{%f613, %f614}, [%r39];
	mul.f32 	%f615, %f467, %f613;
	mul.f32 	%f616, %f468, %f614;
	sub.f32 	%f617, %f615, %f616;
	mul.f32 	%f618, %f467, %f614;
	fma.rn.f32 	%f619, %f468, %f613, %f618;
	add.f32 	%f620, %f611, %f617;
	add.f32 	%f621, %f612, %f619;
	ld.shared.v2.f32 	{%f622, %f623}, [%r39+8];
	mul.f32 	%f624, %f467, %f622;
	mul.f32 	%f625, %f468, %f623;
	sub.f32 	%f626, %f624, %f625;
	mul.f32 	%f627, %f467, %f623;
	fma.rn.f32 	%f628, %f468, %f622, %f627;
	add.f32 	%f629, %f620, %f626;
	add.f32 	%f630, %f621, %f628;
	ld.shared.v2.f32 	{%f631, %f632}, [%r39+16];
	mul.f32 	%f633, %f467, %f631;
	mul.f32 	%f634, %f468, %f632;
	sub.f32 	%f635, %f633, %f634;
	mul.f32 	%f636, %f467, %f632;
	fma.rn.f32 	%f637, %f468, %f631, %f636;
	add.f32 	%f638, %f629, %f635;
	add.f32 	%f639, %f630, %f637;
	ld.shared.v2.f32 	{%f640, %f641}, [%r39+24];
	mul.f32 	%f642, %f467, %f640;
	mul.f32 	%f643, %f468, %f641;
	sub.f32 	%f644, %f642, %f643;
	mul.f32 	%f645, %f467, %f641;
	fma.rn.f32 	%f646, %f468, %f640, %f645;
	add.f32 	%f647, %f638, %f644;
	add.f32 	%f648, %f639, %f646;
	ld.shared.v2.f32 	{%f649, %f650}, [%r39+32];
	mul.f32 	%f651, %f467, %f649;
	mul.f32 	%f652, %f468, %f650;
	sub.f32 	%f653, %f651, %f652;
	mul.f32 	%f654, %f467, %f650;
	fma.rn.f32 	%f655, %f468, %f649, %f654;
	add.f32 	%f656, %f647, %f653;
	add.f32 	%f657, %f648, %f655;
	ld.shared.v2.f32 	{%f658, %f659}, [%r39+40];
	mul.f32 	%f660, %f467, %f658;
	mul.f32 	%f661, %f468, %f659;
	sub.f32 	%f662, %f660, %f661;
	mul.f32 	%f663, %f467, %f659;
	fma.rn.f32 	%f664, %f468, %f658, %f663;
	add.f32 	%f665, %f656, %f662;
	add.f32 	%f666, %f657, %f664;
	ld.shared.v2.f32 	{%f667, %f668}, [%r39+48];
	mul.f32 	%f669, %f467, %f667;
	mul.f32 	%f670, %f468, %f668;
	sub.f32 	%f671, %f669, %f670;
	mul.f32 	%f672, %f467, %f668;
	fma.rn.f32 	%f673, %f468, %f667, %f672;
	add.f32 	%f674, %f665, %f671;
	add.f32 	%f675, %f666, %f673;
	ld.shared.v2.f32 	{%f676, %f677}, [%r39+56];
	mul.f32 	%f678, %f467, %f676;
	mul.f32 	%f679, %f468, %f677;
	sub.f32 	%f680, %f678, %f679;
	mul.f32 	%f681, %f467, %f677;
	fma.rn.f32 	%f682, %f468, %f676, %f681;
	add.f32 	%f683, %f674, %f680;
	add.f32 	%f684, %f675, %f682;
	ld.shared.v2.f32 	{%f685, %f686}, [%r39+64];
	mul.f32 	%f687, %f467, %f685;
	mul.f32 	%f688, %f468, %f686;
	sub.f32 	%f689, %f687, %f688;
	mul.f32 	%f690, %f467, %f686;
	fma.rn.f32 	%f691, %f468, %f685, %f690;
	add.f32 	%f692, %f683, %f689;
	add.f32 	%f693, %f684, %f691;
	ld.shared.v2.f32 	{%f694, %f695}, [%r39+72];
	mul.f32 	%f696, %f467, %f694;
	mul.f32 	%f697, %f468, %f695;
	sub.f32 	%f698, %f696, %f697;
	mul.f32 	%f699, %f467, %f695;
	fma.rn.f32 	%f700, %f468, %f694, %f699;
	add.f32 	%f701, %f692, %f698;
	add.f32 	%f702, %f693, %f700;
	ld.shared.v2.f32 	{%f703, %f704}, [%r39+80];
	mul.f32 	%f705, %f467, %f703;
	mul.f32 	%f706, %f468, %f704;
	sub.f32 	%f707, %f705, %f706;
	mul.f32 	%f708, %f467, %f704;
	fma.rn.f32 	%f709, %f468, %f703, %f708;
	add.f32 	%f710, %f701, %f707;
	add.f32 	%f711, %f702, %f709;
	ld.shared.v2.f32 	{%f712, %f713}, [%r39+88];
	mul.f32 	%f714, %f467, %f712;
	mul.f32 	%f715, %f468, %f713;
	sub.f32 	%f716, %f714, %f715;
	mul.f32 	%f717, %f467, %f713;
	fma.rn.f32 	%f718, %f468, %f712, %f717;
	add.f32 	%f719, %f710, %f716;
	add.f32 	%f720, %f711, %f718;
	ld.shared.v2.f32 	{%f721, %f722}, [%r39+96];
	mul.f32 	%f723, %f467, %f721;
	mul.f32 	%f724, %f468, %f722;
	sub.f32 	%f725, %f723, %f724;
	mul.f32 	%f726, %f467, %f722;
	fma.rn.f32 	%f727, %f468, %f721, %f726;
	add.f32 	%f728, %f719, %f725;
	add.f32 	%f729, %f720, %f727;
	ld.shared.v2.f32 	{%f730, %f731}, [%r39+104];
	mul.f32 	%f732, %f467, %f730;
	mul.f32 	%f733, %f468, %f731;
	sub.f32 	%f734, %f732, %f733;
	mul.f32 	%f735, %f467, %f731;
	fma.rn.f32 	%f736, %f468, %f730, %f735;
	add.f32 	%f737, %f728, %f734;
	add.f32 	%f738, %f729, %f736;
	ld.shared.v2.f32 	{%f739, %f740}, [%r39+112];
	mul.f32 	%f741, %f467, %f739;
	mul.f32 	%f742, %f468, %f740;
	sub.f32 	%f743, %f741, %f742;
	mul.f32 	%f744, %f467, %f740;
	fma.rn.f32 	%f745, %f468, %f739, %f744;
	add.f32 	%f746, %f737, %f743;
	add.f32 	%f747, %f738, %f745;
	ld.shared.v2.f32 	{%f748, %f749}, [%r39+120];
	mul.f32 	%f750, %f467, %f748;
	mul.f32 	%f751, %f468, %f749;
	sub.f32 	%f752, %f750, %f751;
	mul.f32 	%f753, %f467, %f749;
	fma.rn.f32 	%f754, %f468, %f748, %f753;
	add.f32 	%f755, %f746, %f752;
	add.f32 	%f756, %f747, %f754;
	st.global.v2.f32 	[%rd97], {%f755, %f756};
	ld.global.v2.f32 	{%f757, %f758}, [%rd96];
	mul.f32 	%f759, %f756, %f758;
	fma.rn.f32 	%f760, %f755, %f757, %f759;
	mul.f32 	%f761, %f756, %f757;
	mul.f32 	%f762, %f755, %f758;
	sub.f32 	%f763, %f761, %f762;
	add.f32 	%f1475, %f1475, %f760;
	add.f32 	%f1476, %f1476, %f763;
	add.s64 	%rd97, %rd97, 8;
	add.s64 	%rd96, %rd96, 8;
	add.s32 	%r50, %r50, 256;
	setp.ne.s32 	%p5, %r50, 8320;
	@%p5 bra 	$L__BB7_8;
	ld.param.u64 	%rd86, [_Z5CRMatP6float2S0_S0_S0_S0_S0__param_3];
	abs.f32 	%f765, %f1473;
	abs.f32 	%f766, %f1474;
	add.f32 	%f767, %f766, %f765;
	rcp.rn.f32 	%f768, %f767;
	mul.f32 	%f769, %f768, %f1475;
	mul.f32 	%f770, %f768, %f1476;
	mul.f32 	%f771, %f1473, %f768;
	mul.f32 	%f772, %f1474, %f768;
	mul.f32 	%f773, %f772, %f772;
	fma.rn.f32 	%f774, %f771, %f771, %f773;
	rcp.rn.f32 	%f775, %f774;
	mul.f32 	%f776, %f771, %f769;
	fma.rn.f32 	%f777, %f772, %f770, %f776;
	mul.f32 	%f13, %f775, %f777;
	mul.f32 	%f778, %f771, %f770;
	mul.f32 	%f779, %f772, %f769;
	sub.f32 	%f780, %f778, %f779;
	mul.f32 	%f14, %f775, %f780;
	cvta.to.global.u64 	%rd80, %rd86;
	add.s64 	%rd109, %rd80, %rd18;
	mov.f32 	%f1477, 0f00000000;
	mov.b32 	%r51, 0;
	mov.u64 	%rd98, %rd108;
	mov.u64 	%rd99, %rd109;
	mov.u64 	%rd100, %rd110;
	mov.u64 	%rd101, %rd111;
$L__BB7_10:
	ld.global.v2.f32 	{%f781, %f782}, [%rd101+-16];
	ld.global.v2.f32 	{%f783, %f784}, [%rd100+-16];
	mul.f32 	%f785, %f13, %f783;
	mul.f32 	%f786, %f14, %f784;
	sub.f32 	%f787, %f785, %f786;
	mul.f32 	%f788, %f13, %f784;
	fma.rn.f32 	%f789, %f14, %f783, %f788;
	add.f32 	%f790, %f781, %f787;
	add.f32 	%f791, %f782, %f789;
	st.global.v2.f32 	[%rd100+-16], {%f790, %f791};
	ld.global.v2.f32 	{%f792, %f793}, [%rd99+-16];
	ld.global.v2.f32 	{%f794, %f795}, [%rd98+-16];
	mul.f32 	%f796, %f13, %f794;
	mul.f32 	%f797, %f14, %f795;
	sub.f32 	%f798, %f796, %f797;
	mul.f32 	%f799, %f13, %f795;
	fma.rn.f32 	%f800, %f14, %f794, %f799;
	add.f32 	%f801, %f792, %f798;
	add.f32 	%f802, %f793, %f800;
	st.global.v2.f32 	[%rd98+-16], {%f801, %f802};
	mul.f32 	%f803, %f802, %f802;
	fma.rn.f32 	%f804, %f801, %f801, %f803;
	add.f32 	%f805, %f1477, %f804;
	ld.global.v2.f32 	{%f806, %f807}, [%rd101+-8];
	ld.global.v2.f32 	{%f808, %f809}, [%rd100+-8];
	mul.f32 	%f810, %f13, %f808;
	mul.f32 	%f811, %f14, %f809;
	sub.f32 	%f812, %f810, %f811;
	mul.f32 	%f813, %f13, %f809;
	fma.rn.f32 	%f814, %f14, %f808, %f813;
	add.f32 	%f815, %f806, %f812;
	add.f32 	%f816, %f807, %f814;
	st.global.v2.f32 	[%rd100+-8], {%f815, %f816};
	ld.global.v2.f32 	{%f817, %f818}, [%rd99+-8];
	ld.global.v2.f32 	{%f819, %f820}, [%rd98+-8];
	mul.f32 	%f821, %f13, %f819;
	mul.f32 	%f822, %f14, %f820;
	sub.f32 	%f823, %f821, %f822;
	mul.f32 	%f824, %f13, %f820;
	fma.rn.f32 	%f825, %f14, %f819, %f824;
	add.f32 	%f826, %f817, %f823;
	add.f32 	%f827, %f818, %f825;
	st.global.v2.f32 	[%rd98+-8], {%f826, %f827};
	mul.f32 	%f828, %f827, %f827;
	fma.rn.f32 	%f829, %f826, %f826, %f828;
	add.f32 	%f830, %f805, %f829;
	ld.global.v2.f32 	{%f831, %f832}, [%rd101];
	ld.global.v2.f32 	{%f833, %f834}, [%rd100];
	mul.f32 	%f835, %f13, %f833;
	mul.f32 	%f836, %f14, %f834;
	sub.f32 	%f837, %f835, %f836;
	mul.f32 	%f838, %f13, %f834;
	fma.rn.f32 	%f839, %f14, %f833, %f838;
	add.f32 	%f840, %f831, %f837;
	add.f32 	%f841, %f832, %f839;
	st.global.v2.f32 	[%rd100], {%f840, %f841};
	ld.global.v2.f32 	{%f842, %f843}, [%rd99];
	ld.global.v2.f32 	{%f844, %f845}, [%rd98];
	mul.f32 	%f846, %f13, %f844;
	mul.f32 	%f847, %f14, %f845;
	sub.f32 	%f848, %f846, %f847;
	mul.f32 	%f849, %f13, %f845;
	fma.rn.f32 	%f850, %f14, %f844, %f849;
	add.f32 	%f851, %f842, %f848;
	add.f32 	%f852, %f843, %f850;
	st.global.v2.f32 	[%rd98], {%f851, %f852};
	mul.f32 	%f853, %f852, %f852;
	fma.rn.f32 	%f854, %f851, %f851, %f853;
	add.f32 	%f855, %f830, %f854;
	ld.global.v2.f32 	{%f856, %f857}, [%rd101+8];
	ld.global.v2.f32 	{%f858, %f859}, [%rd100+8];
	mul.f32 	%f860, %f13, %f858;
	mul.f32 	%f861, %f14, %f859;
	sub.f32 	%f862, %f860, %f861;
	mul.f32 	%f863, %f13, %f859;
	fma.rn.f32 	%f864, %f14, %f858, %f863;
	add.f32 	%f865, %f856, %f862;
	add.f32 	%f866, %f857, %f864;
	st.global.v2.f32 	[%rd100+8], {%f865, %f866};
	ld.global.v2.f32 	{%f867, %f868}, [%rd99+8];
	ld.global.v2.f32 	{%f869, %f870}, [%rd98+8];
	mul.f32 	%f871, %f13, %f869;
	mul.f32 	%f872, %f14, %f870;
	sub.f32 	%f873, %f871, %f872;
	mul.f32 	%f874, %f13, %f870;
	fma.rn.f32 	%f875, %f14, %f869, %f874;
	add.f32 	%f876, %f867, %f873;
	add.f32 	%f877, %f868, %f875;
	st.global.v2.f32 	[%rd98+8], {%f876, %f877};
	mul.f32 	%f878, %f877, %f877;
	fma.rn.f32 	%f879, %f876, %f876, %f878;
	add.f32 	%f1477, %f855, %f879;
	add.s32 	%r51, %r51, 4;
	add.s64 	%rd101, %rd101, 32;
	add.s64 	%rd100, %rd100, 32;
	add.s64 	%rd99, %rd99, 32;
	add.s64 	%rd98, %rd98, 32;
	setp.ne.s32 	%p6, %r51, 32;
	@%p6 bra 	$L__BB7_10;
	sqrt.rn.f32 	%f880, %f1477;
	div.rn.f32 	%f17, %f1475, %f880;
	div.rn.f32 	%f18, %f1476, %f880;
	mov.b32 	%r52, 0;
	mov.u64 	%rd102, %rd108;
	mov.u64 	%rd103, %rd111;
	mov.u64 	%rd104, %rd110;
$L__BB7_12:
	ld.global.v2.f32 	{%f881, %f882}, [%rd105+-16];
	ld.global.v2.f32 	{%f883, %f884}, [%rd104+-16];
	mul.f32 	%f885, %f17, %f883;
	mul.f32 	%f886, %f18, %f884;
	sub.f32 	%f887, %f885, %f886;
	mul.f32 	%f888, %f17, %f884;
	fma.rn.f32 	%f889, %f18, %f883, %f888;
	add.f32 	%f890, %f881, %f887;
	add.f32 	%f891, %f882, %f889;
	st.global.v2.f32 	[%rd105+-16], {%f890, %f891};
	ld.global.v2.f32 	{%f892, %f893}, [%rd103+-16];
	ld.global.v2.f32 	{%f894, %f895}, [%rd102+-16];
	mul.f32 	%f896, %f17, %f894;
	mul.f32 	%f897, %f18, %f895;
	sub.f32 	%f898, %f896, %f897;
	mul.f32 	%f899, %f17, %f895;
	fma.rn.f32 	%f900, %f18, %f894, %f899;
	sub.f32 	%f901, %f892, %f898;
	sub.f32 	%f902, %f893, %f900;
	st.global.v2.f32 	[%rd103+-16], {%f901, %f902};
	ld.global.v2.f32 	{%f903, %f904}, [%rd105+-8];
	ld.global.v2.f32 	{%f905, %f906}, [%rd104+-8];
	mul.f32 	%f907, %f17, %f905;
	mul.f32 	%f908, %f18, %f906;
	sub.f32 	%f909, %f907, %f908;
	mul.f32 	%f910, %f17, %f906;
	fma.rn.f32 	%f911, %f18, %f905, %f910;
	add.f32 	%f912, %f903, %f909;
	add.f32 	%f913, %f904, %f911;
	st.global.v2.f32 	[%rd105+-8], {%f912, %f913};
	ld.global.v2.f32 	{%f914, %f915}, [%rd103+-8];
	ld.global.v2.f32 	{%f916, %f917}, [%rd102+-8];
	mul.f32 	%f918, %f17, %f916;
	mul.f32 	%f919, %f18, %f917;
	sub.f32 	%f920, %f918, %f919;
	mul.f32 	%f921, %f17, %f917;
	fma.rn.f32 	%f922, %f18, %f916, %f921;
	sub.f32 	%f923, %f914, %f920;
	sub.f32 	%f924, %f915, %f922;
	st.global.v2.f32 	[%rd103+-8], {%f923, %f924};
	ld.global.v2.f32 	{%f925, %f926}, [%rd105];
	ld.global.v2.f32 	{%f927, %f928}, [%rd104];
	mul.f32 	%f929, %f17, %f927;
	mul.f32 	%f930, %f18, %f928;
	sub.f32 	%f931, %f929, %f930;
	mul.f32 	%f932, %f17, %f928;
	fma.rn.f32 	%f933, %f18, %f927, %f932;
	add.f32 	%f934, %f925, %f931;
	add.f32 	%f935, %f926, %f933;
	st.global.v2.f32 	[%rd105], {%f934, %f935};
	ld.global.v2.f32 	{%f936, %f937}, [%rd103];
	ld.global.v2.f32 	{%f938, %f939}, [%rd102];
	mul.f32 	%f940, %f17, %f938;
	mul.f32 	%f941, %f18, %f939;
	sub.f32 	%f942, %f940, %f941;
	mul.f32 	%f943, %f17, %f939;
	fma.rn.f32 	%f944, %f18, %f938, %f943;
	sub.f32 	%f945, %f936, %f942;
	sub.f32 	%f946, %f937, %f944;
	st.global.v2.f32 	[%rd103], {%f945, %f946};
	ld.global.v2.f32 	{%f947, %f948}, [%rd105+8];
	ld.global.v2.f32 	{%f949, %f950}, [%rd104+8];
	mul.f32 	%f951, %f17, %f949;
	mul.f32 	%f952, %f18, %f950;
	sub.f32 	%f953, %f951, %f952;
	mul.f32 	%f954, %f17, %f950;
	fma.rn.f32 	%f955, %f18, %f949, %f954;
	add.f32 	%f956, %f947, %f953;
	add.f32 	%f957, %f948, %f955;
	st.global.v2.f32 	[%rd105+8], {%f956, %f957};
	ld.global.v2.f32 	{%f958, %f959}, [%rd103+8];
	ld.global.v2.f32 	{%f960, %f961}, [%rd102+8];
	mul.f32 	%f962, %f17, %f960;
	mul.f32 	%f963, %f18, %f961;
	sub.f32 	%f964, %f962, %f963;
	mul.f32 	%f965, %f17, %f961;
	fma.rn.f32 	%f966, %f18, %f960, %f965;
	sub.f32 	%f967, %f958, %f964;
	sub.f32 	%f968, %f959, %f966;
	st.global.v2.f32 	[%rd103+8], {%f967, %f968};
	add.s32 	%r52, %r52, 4;
	add.s64 	%rd105, %rd105, 32;
	add.s64 	%rd104, %rd104, 32;
	add.s64 	%rd103, %rd103, 32;
	add.s64 	%rd102, %rd102, 32;
	setp.ne.s32 	%p7, %r52, 32;
	@%p7 bra 	$L__BB7_12;
	mov.f32 	%f1478, 0f00000000;
	mov.b32 	%r53, 128;
	mov.f32 	%f1479, %f1478;
$L__BB7_14:
	ld.global.v2.f32 	{%f970, %f971}, [%rd106];
	add.s32 	%r43, %r8, %r53;
	ld.shared.v2.f32 	{%f972, %f973}, [%r43+-128];
	mul.f32 	%f974, %f970, %f972;
	mul.f32 	%f975, %f971, %f973;
	sub.f32 	%f976, %f974, %f975;
	mul.f32 	%f977, %f970, %f973;
	fma.rn.f32 	%f978, %f971, %f972, %f977;
	add.f32 	%f979, %f976, 0f00000000;
	add.f32 	%f980, %f978, 0f00000000;
	ld.shared.v2.f32 	{%f981, %f982}, [%r43+-120];
	mul.f32 	%f983, %f970, %f981;
	mul.f32 	%f984, %f971, %f982;
	sub.f32 	%f985, %f983, %f984;
	mul.f32 	%f986, %f970, %f982;
	fma.rn.f32 	%f987, %f971, %f981, %f986;
	add.f32 	%f988, %f979, %f985;
	add.f32 	%f989, %f980, %f987;
	ld.shared.v2.f32 	{%f990, %f991}, [%r43+-112];
	mul.f32 	%f992, %f970, %f990;
	mul.f32 	%f993, %f971, %f991;
	sub.f32 	%f994, %f992, %f993;
	mul.f32 	%f995, %f970, %f991;
	fma.rn.f32 	%f996, %f971, %f990, %f995;
	add.f32 	%f997, %f988, %f994;
	add.f32 	%f998, %f989, %f996;
	ld.shared.v2.f32 	{%f999, %f1000}, [%r43+-104];
	mul.f32 	%f1001, %f970, %f999;
	mul.f32 	%f1002, %f971, %f1000;
	sub.f32 	%f1003, %f1001, %f1002;
	mul.f32 	%f1004, %f970, %f1000;
	fma.rn.f32 	%f1005, %f971, %f999, %f1004;
	add.f32 	%f1006, %f997, %f1003;
	add.f32 	%f1007, %f998, %f1005;
	ld.shared.v2.f32 	{%f1008, %f1009}, [%r43+-96];
	mul.f32 	%f1010, %f970, %f1008;
	mul.f32 	%f1011, %f971, %f1009;
	sub.f32 	%f1012, %f1010, %f1011;
	mul.f32 	%f1013, %f970, %f1009;
	fma.rn.f32 	%f1014, %f971, %f1008, %f1013;
	add.f32 	%f1015, %f1006, %f1012;
	add.f32 	%f1016, %f1007, %f1014;
	ld.shared.v2.f32 	{%f1017, %f1018}, [%r43+-88];
	mul.f32 	%f1019, %f970, %f1017;
	mul.f32 	%f1020, %f971, %f1018;
	sub.f32 	%f1021, %f1019, %f1020;
	mul.f32 	%f1022, %f970, %f1018;
	fma.rn.f32 	%f1023, %f971, %f1017, %f1022;
	add.f32 	%f1024, %f1015, %f1021;
	add.f32 	%f1025, %f1016, %f1023;
	ld.shared.v2.f32 	{%f1026, %f1027}, [%r43+-80];
	mul.f32 	%f1028, %f970, %f1026;
	mul.f32 	%f1029, %f971, %f1027;
	sub.f32 	%f1030, %f1028, %f1029;
	mul.f32 	%f1031, %f970, %f1027;
	fma.rn.f32 	%f1032, %f971, %f1026, %f1031;
	add.f32 	%f1033, %f1024, %f1030;
	add.f32 	%f1034, %f1025, %f1032;
	ld.shared.v2.f32 	{%f1035, %f1036}, [%r43+-72];
	mul.f32 	%f1037, %f970, %f1035;
	mul.f32 	%f1038, %f971, %f1036;
	sub.f32 	%f1039, %f1037, %f1038;
	mul.f32 	%f1040, %f970, %f1036;
	fma.rn.f32 	%f1041, %f971, %f1035, %f1040;
	add.f32 	%f1042, %f1033, %f1039;
	add.f32 	%f1043, %f1034, %f1041;
	ld.shared.v2.f32 	{%f1044, %f1045}, [%r43+-64];
	mul.f32 	%f1046, %f970, %f1044;
	mul.f32 	%f1047, %f971, %f1045;
	sub.f32 	%f1048, %f1046, %f1047;
	mul.f32 	%f1049, %f970, %f1045;
	fma.rn.f32 	%f1050, %f971, %f1044, %f1049;
	add.f32 	%f1051, %f1042, %f1048;
	add.f32 	%f1052, %f1043, %f1050;
	ld.shared.v2.f32 	{%f1053, %f1054}, [%r43+-56];
	mul.f32 	%f1055, %f970, %f1053;
	mul.f32 	%f1056, %f971, %f1054;
	sub.f32 	%f1057, %f1055, %f1056;
	mul.f32 	%f1058, %f970, %f1054;
	fma.rn.f32 	%f1059, %f971, %f1053, %f1058;
	add.f32 	%f1060, %f1051, %f1057;
	add.f32 	%f1061, %f1052, %f1059;
	ld.shared.v2.f32 	{%f1062, %f1063}, [%r43+-48];
	mul.f32 	%f1064, %f970, %f1062;
	mul.f32 	%f1065, %f971, %f1063;
	sub.f32 	%f1066, %f1064, %f1065;
	mul.f32 	%f1067, %f970, %f1063;
	fma.rn.f32 	%f1068, %f971, %f1062, %f1067;
	add.f32 	%f1069, %f1060, %f1066;
	add.f32 	%f1070, %f1061, %f1068;
	ld.shared.v2.f32 	{%f1071, %f1072}, [%r43+-40];
	mul.f32 	%f1073, %f970, %f1071;
	mul.f32 	%f1074, %f971, %f1072;
	sub.f32 	%f1075, %f1073, %f1074;
	mul.f32 	%f1076, %f970, %f1072;
	fma.rn.f32 	%f1077, %f971, %f1071, %f1076;
	add.f32 	%f1078, %f1069, %f1075;
	add.f32 	%f1079, %f1070, %f1077;
	ld.shared.v2.f32 	{%f1080, %f1081}, [%r43+-32];
	mul.f32 	%f1082, %f970, %f1080;
	mul.f32 	%f1083, %f971, %f1081;
	sub.f32 	%f1084, %f1082, %f1083;
	mul.f32 	%f1085, %f970, %f1081;
	fma.rn.f32 	%f1086, %f971, %f1080, %f1085;
	add.f32 	%f1087, %f1078, %f1084;
	add.f32 	%f1088, %f1079, %f1086;
	ld.shared.v2.f32 	{%f1089, %f1090}, [%r43+-24];
	mul.f32 	%f1091, %f970, %f1089;
	mul.f32 	%f1092, %f971, %f1090;
	sub.f32 	%f1093, %f1091, %f1092;
	mul.f32 	%f1094, %f970, %f1090;
	fma.rn.f32 	%f1095, %f971, %f1089, %f1094;
	add.f32 	%f1096, %f1087, %f1093;
	add.f32 	%f1097, %f1088, %f1095;
	ld.shared.v2.f32 	{%f1098, %f1099}, [%r43+-16];
	mul.f32 	%f1100, %f970, %f1098;
	mul.f32 	%f1101, %f971, %f1099;
	sub.f32 	%f1102, %f1100, %f1101;
	mul.f32 	%f1103, %f970, %f1099;
	fma.rn.f32 	%f1104, %f971, %f1098, %f1103;
	add.f32 	%f1105, %f1096, %f1102;
	add.f32 	%f1106, %f1097, %f1104;
	ld.shared.v2.f32 	{%f1107, %f1108}, [%r43+-8];
	mul.f32 	%f1109, %f970, %f1107;
	mul.f32 	%f1110, %f971, %f1108;
	sub.f32 	%f1111, %f1109, %f1110;
	mul.f32 	%f1112, %f970, %f1108;
	fma.rn.f32 	%f1113, %f971, %f1107, %f1112;
	add.f32 	%f1114, %f1105, %f1111;
	add.f32 	%f1115, %f1106, %f1113;
	ld.shared.v2.f32 	{%f1116, %f1117}, [%r43];
	mul.f32 	%f1118, %f970, %f1116;
	mul.f32 	%f1119, %f971, %f1117;
	sub.f32 	%f1120, %f1118, %f1119;
	mul.f32 	%f1121, %f970, %f1117;
	fma.rn.f32 	%f1122, %f971, %f1116, %f1121;
	add.f32 	%f1123, %f1114, %f1120;
	add.f32 	%f1124, %f1115, %f1122;
	ld.shared.v2.f32 	{%f1125, %f1126}, [%r43+8];
	mul.f32 	%f1127, %f970, %f1125;
	mul.f32 	%f1128, %f971, %f1126;
	sub.f32 	%f1129, %f1127, %f1128;
	mul.f32 	%f1130, %f970, %f1126;
	fma.rn.f32 	%f1131, %f971, %f1125, %f1130;
	add.f32 	%f1132, %f1123, %f1129;
	add.f32 	%f1133, %f1124, %f1131;
	ld.shared.v2.f32 	{%f1134, %f1135}, [%r43+16];
	mul.f32 	%f1136, %f970, %f1134;
	mul.f32 	%f1137, %f971, %f1135;
	sub.f32 	%f1138, %f1136, %f1137;
	mul.f32 	%f1139, %f970, %f1135;
	fma.rn.f32 	%f1140, %f971, %f1134, %f1139;
	add.f32 	%f1141, %f1132, %f1138;
	add.f32 	%f1142, %f1133, %f1140;
	ld.shared.v2.f32 	{%f1143, %f1144}, [%r43+24];
	mul.f32 	%f1145, %f970, %f1143;
	mul.f32 	%f1146, %f971, %f1144;
	sub.f32 	%f1147, %f1145, %f1146;
	mul.f32 	%f1148, %f970, %f1144;
	fma.rn.f32 	%f1149, %f971, %f1143, %f1148;
	add.f32 	%f1150, %f1141, %f1147;
	add.f32 	%f1151, %f1142, %f1149;
	ld.shared.v2.f32 	{%f1152, %f1153}, [%r43+32];
	mul.f32 	%f1154, %f970, %f1152;
	mul.f32 	%f1155, %f971, %f1153;
	sub.f32 	%f1156, %f1154, %f1155;
	mul.f32 	%f1157, %f970, %f1153;
	fma.rn.f32 	%f1158, %f971, %f1152, %f1157;
	add.f32 	%f1159, %f1150, %f1156;
	add.f32 	%f1160, %f1151, %f1158;
	ld.shared.v2.f32 	{%f1161, %f1162}, [%r43+40];
	mul.f32 	%f1163, %f970, %f1161;
	mul.f32 	%f1164, %f971, %f1162;
	sub.f32 	%f1165, %f1163, %f1164;
	mul.f32 	%f1166, %f970, %f1162;
	fma.rn.f32 	%f1167, %f971, %f1161, %f1166;
	add.f32 	%f1168, %f1159, %f1165;
	add.f32 	%f1169, %f1160, %f1167;
	ld.shared.v2.f32 	{%f1170, %f1171}, [%r43+48];
	mul.f32 	%f1172, %f970, %f1170;
	mul.f32 	%f1173, %f971, %f1171;
	sub.f32 	%f1174, %f1172, %f1173;
	mul.f32 	%f1175, %f970, %f1171;
	fma.rn.f32 	%f1176, %f971, %f1170, %f1175;
	add.f32 	%f1177, %f1168, %f1174;
	add.f32 	%f1178, %f1169, %f1176;
	ld.shared.v2.f32 	{%f1179, %f1180}, [%r43+56];
	mul.f32 	%f1181, %f970, %f1179;
	mul.f32 	%f1182, %f971, %f1180;
	sub.f32 	%f1183, %f1181, %f1182;
	mul.f32 	%f1184, %f970, %f1180;
	fma.rn.f32 	%f1185, %f971, %f1179, %f1184;
	add.f32 	%f1186, %f1177, %f1183;
	add.f32 	%f1187, %f1178, %f1185;
	ld.shared.v2.f32 	{%f1188, %f1189}, [%r43+64];
	mul.f32 	%f1190, %f970, %f1188;
	mul.f32 	%f1191, %f971, %f1189;
	sub.f32 	%f1192, %f1190, %f1191;
	mul.f32 	%f1193, %f970, %f1189;
	fma.rn.f32 	%f1194, %f971, %f1188, %f1193;
	add.f32 	%f1195, %f1186, %f1192;
	add.f32 	%f1196, %f1187, %f1194;
	ld.shared.v2.f32 	{%f1197, %f1198}, [%r43+72];
	mul.f32 	%f1199, %f970, %f1197;
	mul.f32 	%f1200, %f971, %f1198;
	sub.f32 	%f1201, %f1199, %f1200;
	mul.f32 	%f1202, %f970, %f1198;
	fma.rn.f32 	%f1203, %f971, %f1197, %f1202;
	add.f32 	%f1204, %f1195, %f1201;
	add.f32 	%f1205, %f1196, %f1203;
	ld.shared.v2.f32 	{%f1206, %f1207}, [%r43+80];
	mul.f32 	%f1208, %f970, %f1206;
	mul.f32 	%f1209, %f971, %f1207;
	sub.f32 	%f1210, %f1208, %f1209;
	mul.f32 	%f1211, %f970, %f1207;
	fma.rn.f32 	%f1212, %f971, %f1206, %f1211;
	add.f32 	%f1213, %f1204, %f1210;
	add.f32 	%f1214, %f1205, %f1212;
	ld.shared.v2.f32 	{%f1215, %f1216}, [%r43+88];
	mul.f32 	%f1217, %f970, %f1215;
	mul.f32 	%f1218, %f971, %f1216;
	sub.f32 	%f1219, %f1217, %f1218;
	mul.f32 	%f1220, %f970, %f1216;
	fma.rn.f32 	%f1221, %f971, %f1215, %f1220;
	add.f32 	%f1222, %f1213, %f1219;
	add.f32 	%f1223, %f1214, %f1221;
	ld.shared.v2.f32 	{%f1224, %f1225}, [%r43+96];
	mul.f32 	%f1226, %f970, %f1224;
	mul.f32 	%f1227, %f971, %f1225;
	sub.f32 	%f1228, %f1226, %f1227;
	mul.f32 	%f1229, %f970, %f1225;
	fma.rn.f32 	%f1230, %f971, %f1224, %f1229;
	add.f32 	%f1231, %f1222, %f1228;
	add.f32 	%f1232, %f1223, %f1230;
	ld.shared.v2.f32 	{%f1233, %f1234}, [%r43+104];
	mul.f32 	%f1235, %f970, %f1233;
	mul.f32 	%f1236, %f971, %f1234;
	sub.f32 	%f1237, %f1235, %f1236;
	mul.f32 	%f1238, %f970, %f1234;
	fma.rn.f32 	%f1239, %f971, %f1233, %f1238;
	add.f32 	%f1240, %f1231, %f1237;
	add.f32 	%f1241, %f1232, %f1239;
	ld.shared.v2.f32 	{%f1242, %f1243}, [%r43+112];
	mul.f32 	%f1244, %f970, %f1242;
	mul.f32 	%f1245, %f971, %f1243;
	sub.f32 	%f1246, %f1244, %f1245;
	mul.f32 	%f1247, %f970, %f1243;
	fma.rn.f32 	%f1248, %f971, %f1242, %f1247;
	add.f32 	%f1249, %f1240, %f1246;
	add.f32 	%f1250, %f1241, %f1248;
	ld.shared.v2.f32 	{%f1251, %f1252}, [%r43+120];
	mul.f32 	%f1253, %f970, %f1251;
	mul.f32 	%f1254, %f971, %f1252;
	sub.f32 	%f1255, %f1253, %f1254;
	mul.f32 	%f1256, %f970, %f1252;
	fma.rn.f32 	%f1257, %f971, %f1251, %f1256;
	add.f32 	%f1258, %f1249, %f1255;
	add.f32 	%f1259, %f1250, %f1257;
	st.global.v2.f32 	[%rd107], {%f1258, %f1259};
	ld.global.v2.f32 	{%f1260, %f1261}, [%rd106];
	mul.f32 	%f1262, %f1259, %f1261;
	fma.rn.f32 	%f1263, %f1258, %f1260, %f1262;
	mul.f32 	%f1264, %f1259, %f1260;
	mul.f32 	%f1265, %f1258, %f1261;
	sub.f32 	%f1266, %f1264, %f1265;
	add.f32 	%f1478, %f1478, %f1263;
	add.f32 	%f1479, %f1479, %f1266;
	add.s64 	%rd107, %rd107, 8;
	add.s64 	%rd106, %rd106, 8;
	add.s32 	%r53, %r53, 256;
	setp.ne.s32 	%p8, %r53, 8320;
	@%p8 bra 	$L__BB7_14;
	abs.f32 	%f1268, %f1475;
	abs.f32 	%f1269, %f1476;
	add.f32 	%f1270, %f1269, %f1268;
	rcp.rn.f32 	%f1271, %f1270;
	mul.f32 	%f1272, %f1271, %f1478;
	mul.f32 	%f1273, %f1271, %f1479;
	mul.f32 	%f1274, %f1475, %f1271;
	mul.f32 	%f1275, %f1476, %f1271;
	mul.f32 	%f1276, %f1275, %f1275;
	fma.rn.f32 	%f1277, %f1274, %f1274, %f1276;
	rcp.rn.f32 	%f1278, %f1277;
	mul.f32 	%f1279, %f1274, %f1272;
	fma.rn.f32 	%f1280, %f1275, %f1273, %f1279;
	mul.f32 	%f23, %f1278, %f1280;
	mul.f32 	%f1281, %f1274, %f1273;
	mul.f32 	%f1282, %f1275, %f1272;
	sub.f32 	%f1283, %f1281, %f1282;
	mul.f32 	%f24, %f1278, %f1283;
	mov.f32 	%f1480, 0f00000000;
	mov.b32 	%r54, 0;
$L__BB7_16:
	ld.global.v2.f32 	{%f1284, %f1285}, [%rd111+-16];
	ld.global.v2.f32 	{%f1286, %f1287}, [%rd110+-16];
	mul.f32 	%f1288, %f23, %f1286;
	mul.f32 	%f1289, %f24, %f1287;
	sub.f32 	%f1290, %f1288, %f1289;
	mul.f32 	%f1291, %f23, %f1287;
	fma.rn.f32 	%f1292, %f24, %f1286, %f1291;
	add.f32 	%f1293, %f1284, %f1290;
	add.f32 	%f1294, %f1285, %f1292;
	st.global.v2.f32 	[%rd110+-16], {%f1293, %f1294};
	ld.global.v2.f32 	{%f1295, %f1296}, [%rd109+-16];
	ld.global.v2.f32 	{%f1297, %f1298}, [%rd108+-16];
	mul.f32 	%f1299, %f23, %f1297;
	mul.f32 	%f1300, %f24, %f1298;
	sub.f32 	%f1301, %f1299, %f1300;
	mul.f32 	%f1302, %f23, %f1298;
	fma.rn.f32 	%f1303, %f24, %f1297, %f1302;
	add.f32 	%f1304, %f1295, %f1301;
	add.f32 	%f1305, %f1296, %f1303;
	st.global.v2.f32 	[%rd108+-16], {%f1304, %f1305};
	mul.f32 	%f1306, %f1305, %f1305;
	fma.rn.f32 	%f1307, %f1304, %f1304, %f1306;
	add.f32 	%f1308, %f1480, %f1307;
	ld.global.v2.f32 	{%f1309, %f1310}, [%rd111+-8];
	ld.global.v2.f32 	{%f1311, %f1312}, [%rd110+-8];
	mul.f32 	%f1313, %f23, %f1311;
	mul.f32 	%f1314, %f24, %f1312;
	sub.f32 	%f1315, %f1313, %f1314;
	mul.f32 	%f1316, %f23, %f1312;
	fma.rn.f32 	%f1317, %f24, %f1311, %f1316;
	add.f32 	%f1318, %f1309, %f1315;
	add.f32 	%f1319, %f1310, %f1317;
	st.global.v2.f32 	[%rd110+-8], {%f1318, %f1319};
	ld.global.v2.f32 	{%f1320, %f1321}, [%rd109+-8];
	ld.global.v2.f32 	{%f1322, %f1323}, [%rd108+-8];
	mul.f32 	%f1324, %f23, %f1322;
	mul.f32 	%f1325, %f24, %f1323;
	sub.f32 	%f1326, %f1324, %f1325;
	mul.f32 	%f1327, %f23, %f1323;
	fma.rn.f32 	%f1328, %f24, %f1322, %f1327;
	add.f32 	%f1329, %f1320, %f1326;
	add.f32 	%f1330, %f1321, %f1328;
	st.global.v2.f32 	[%rd108+-8], {%f1329, %f1330};
	mul.f32 	%f1331, %f1330, %f1330;
	fma.rn.f32 	%f1332, %f1329, %f1329, %f1331;
	add.f32 	%f1333, %f1308, %f1332;
	ld.global.v2.f32 	{%f1334, %f1335}, [%rd111];
	ld.global.v2.f32 	{%f1336, %f1337}, [%rd110];
	mul.f32 	%f1338, %f23, %f1336;
	mul.f32 	%f1339, %f24, %f1337;
	sub.f32 	%f1340, %f1338, %f1339;
	mul.f32 	%f1341, %f23, %f1337;
	fma.rn.f32 	%f1342, %f24, %f1336, %f1341;
	add.f32 	%f1343, %f1334, %f1340;
	add.f32 	%f1344, %f1335, %f1342;
	st.global.v2.f32 	[%rd110], {%f1343, %f1344};
	ld.global.v2.f32 	{%f1345, %f1346}, [%rd109];
	ld.global.v2.f32 	{%f1347, %f1348}, [%rd108];
	mul.f32 	%f1349, %f23, %f1347;
	mul.f32 	%f1350, %f24, %f1348;
	sub.f32 	%f1351, %f1349, %f1350;
	mul.f32 	%f1352, %f23, %f1348;
	fma.rn.f32 	%f1353, %f24, %f1347, %f1352;
	add.f32 	%f1354, %f1345, %f1351;
	add.f32 	%f1355, %f1346, %f1353;
	st.global.v2.f32 	[%rd108], {%f1354, %f1355};
	mul.f32 	%f1356, %f1355, %f1355;
	fma.rn.f32 	%f1357, %f1354, %f1354, %f1356;
	add.f32 	%f1358, %f1333, %f1357;
	ld.global.v2.f32 	{%f1359, %f1360}, [%rd111+8];
	ld.global.v2.f32 	{%f1361, %f1362}, [%rd110+8];
	mul.f32 	%f1363, %f23, %f1361;
	mul.f32 	%f1364, %f24, %f1362;
	sub.f32 	%f1365, %f1363, %f1364;
	mul.f32 	%f1366, %f23, %f1362;
	fma.rn.f32 	%f1367, %f24, %f1361, %f1366;
	add.f32 	%f1368, %f1359, %f1365;
	add.f32 	%f1369, %f1360, %f1367;
	st.global.v2.f32 	[%rd110+8], {%f1368, %f1369};
	ld.global.v2.f32 	{%f1370, %f1371}, [%rd109+8];
	ld.global.v2.f32 	{%f1372, %f1373}, [%rd108+8];
	mul.f32 	%f1374, %f23, %f1372;
	mul.f32 	%f1375, %f24, %f1373;
	sub.f32 	%f1376, %f1374, %f1375;
	mul.f32 	%f1377, %f23, %f1373;
	fma.rn.f32 	%f1378, %f24, %f1372, %f1377;
	add.f32 	%f1379, %f1370, %f1376;
	add.f32 	%f1380, %f1371, %f1378;
	st.global.v2.f32 	[%rd108+8], {%f1379, %f1380};
	mul.f32 	%f1381, %f1380, %f1380;
	fma.rn.f32 	%f1382, %f1379, %f1379, %f1381;
	add.f32 	%f1480, %f1358, %f1382;
	add.s32 	%r54, %r54, 4;
	add.s64 	%rd111, %rd111, 32;
	add.s64 	%rd110, %rd110, 32;
	add.s64 	%rd109, %rd109, 32;
	add.s64 	%rd108, %rd108, 32;
	setp.ne.s32 	%p9, %r54, 32;
	@%p9 bra 	$L__BB7_16;
	ld.param.u64 	%rd87, [_Z5CRMatP6float2S0_S0_S0_S0_S0__param_5];
	ld.param.u64 	%rd85, [_Z5CRMatP6float2S0_S0_S0_S0_S0__param_2];
	sqrt.rn.f32 	%f1383, %f1480;
	div.rn.f32 	%f27, %f1478, %f1383;
	div.rn.f32 	%f28, %f1479, %f1383;
	add.s64 	%rd81, %rd8, 32;
	cvta.to.global.u64 	%rd82, %rd87;
	add.s64 	%rd113, %rd82, %rd81;
	cvta.to.global.u64 	%rd83, %rd85;
	add.s64 	%rd112, %rd83, %rd81;
	mov.b32 	%r55, 0;
$L__BB7_18:
	ld.global.v2.f32 	{%f1384, %f1385}, [%rd113+-32];
	ld.global.v2.f32 	{%f1386, %f1387}, [%rd112+-32];
	mul.f32 	%f1388, %f27, %f1386;
	mul.f32 	%f1389, %f28, %f1387;
	sub.f32 	%f1390, %f1388, %f1389;
	mul.f32 	%f1391, %f27, %f1387;
	fma.rn.f32 	%f1392, %f28, %f1386, %f1391;
	add.f32 	%f1393, %f1384, %f1390;
	add.f32 	%f1394, %f1385, %f1392;
	st.global.v2.f32 	[%rd113+-32], {%f1393, %f1394};
	ld.global.v2.f32 	{%f1395, %f1396}, [%rd113+-24];
	ld.global.v2.f32 	{%f1397, %f1398}, [%rd112+-24];
	mul.f32 	%f1399, %f27, %f1397;
	mul.f32 	%f1400, %f28, %f1398;
	sub.f32 	%f1401, %f1399, %f1400;
	mul.f32 	%f1402, %f27, %f1398;
	fma.rn.f32 	%f1403, %f28, %f1397, %f1402;
	add.f32 	%f1404, %f1395, %f1401;
	add.f32 	%f1405, %f1396, %f1403;
	st.global.v2.f32 	[%rd113+-24], {%f1404, %f1405};
	ld.global.v2.f32 	{%f1406, %f1407}, [%rd113+-16];
	ld.global.v2.f32 	{%f1408, %f1409}, [%rd112+-16];
	mul.f32 	%f1410, %f27, %f1408;
	mul.f32 	%f1411, %f28, %f1409;
	sub.f32 	%f1412, %f1410, %f1411;
	mul.f32 	%f1413, %f27, %f1409;
	fma.rn.f32 	%f1414, %f28, %f1408, %f1413;
	add.f32 	%f1415, %f1406, %f1412;
	add.f32 	%f1416, %f1407, %f1414;
	st.global.v2.f32 	[%rd113+-16], {%f1415, %f1416};
	ld.global.v2.f32 	{%f1417, %f1418}, [%rd113+-8];
	ld.global.v2.f32 	{%f1419, %f1420}, [%rd112+-8];
	mul.f32 	%f1421, %f27, %f1419;
	mul.f32 	%f1422, %f28, %f1420;
	sub.f32 	%f1423, %f1421, %f1422;
	mul.f32 	%f1424, %f27, %f1420;
	fma.rn.f32 	%f1425, %f28, %f1419, %f1424;
	add.f32 	%f1426, %f1417, %f1423;
	add.f32 	%f1427, %f1418, %f1425;
	st.global.v2.f32 	[%rd113+-8], {%f1426, %f1427};
	ld.global.v2.f32 	{%f1428, %f1429}, [%rd113];
	ld.global.v2.f32 	{%f1430, %f1431}, [%rd112];
	mul.f32 	%f1432, %f27, %f1430;
	mul.f32 	%f1433, %f28, %f1431;
	sub.f32 	%f1434, %f1432, %f1433;
	mul.f32 	%f1435, %f27, %f1431;
	fma.rn.f32 	%f1436, %f28, %f1430, %f1435;
	add.f32 	%f1437, %f1428, %f1434;
	add.f32 	%f1438, %f1429, %f1436;
	st.global.v2.f32 	[%rd113], {%f1437, %f1438};
	ld.global.v2.f32 	{%f1439, %f1440}, [%rd113+8];
	ld.global.v2.f32 	{%f1441, %f1442}, [%rd112+8];
	mul.f32 	%f1443, %f27, %f1441;
	mul.f32 	%f1444, %f28, %f1442;
	sub.f32 	%f1445, %f1443, %f1444;
	mul.f32 	%f1446, %f27, %f1442;
	fma.rn.f32 	%f1447, %f28, %f1441, %f1446;
	add.f32 	%f1448, %f1439, %f1445;
	add.f32 	%f1449, %f1440, %f1447;
	st.global.v2.f32 	[%rd113+8], {%f1448, %f1449};
	ld.global.v2.f32 	{%f1450, %f1451}, [%rd113+16];
	ld.global.v2.f32 	{%f1452, %f1453}, [%rd112+16];
	mul.f32 	%f1454, %f27, %f1452;
	mul.f32 	%f1455, %f28, %f1453;
	sub.f32 	%f1456, %f1454, %f1455;
	mul.f32 	%f1457, %f27, %f1453;
	fma.rn.f32 	%f1458, %f28, %f1452, %f1457;
	add.f32 	%f1459, %f1450, %f1456;
	add.f32 	%f1460, %f1451, %f1458;
	st.global.v2.f32 	[%rd113+16], {%f1459, %f1460};
	ld.global.v2.f32 	{%f1461, %f1462}, [%rd113+24];
	ld.global.v2.f32 	{%f1463, %f1464}, [%rd112+24];
	mul.f32 	%f1465, %f27, %f1463;
	mul.f32 	%f1466, %f28, %f1464;
	sub.f32 	%f1467, %f1465, %f1466;
	mul.f32 	%f1468, %f27, %f1464;
	fma.rn.f32 	%f1469, %f28, %f1463, %f1468;
	add.f32 	%f1470, %f1461, %f1467;
	add.f32 	%f1471, %f1462, %f1469;
	st.global.v2.f32 	[%rd113+24], {%f1470, %f1471};
	add.s32 	%r55, %r55, 8;
	add.s64 	%rd113, %rd113, 64;
	add.s64 	%rd112, %rd112, 64;
	setp.ne.s32 	%p10, %r55, 32;
	@%p10 bra 	$L__BB7_18;
$L__BB7_19:
	ret;

}


// ===== COMPILED SASS (sm_100) =====

	.target	sm_100

	.elftype	@"ET_EXEC"


//--------------------- .note.nv.tkinfo           --------------------------
	.section	.note.nv.tkinfo,"",@"SHT_NOTE"
	.sectionflags	@"SHF_NOTE_NV_TKINFO"
	.tkinfo
        /*0018*/ 	.word	0x00000002
        /*0030*/ 	.string	""
        /*0030*/ 	.string	"ptxas"
        /*0030*/ 	.string	"Cuda compilation tools, release 13.0, V13.0.88"
        /*0030*/ 	.string	"Build cuda_13.0.r13.0/compiler.36424714_0"
        /*0030*/ 	.string	"-arch sm_100 -m 64 "



//--------------------- .note.nv.cuinfo           --------------------------
	.section	.note.nv.cuinfo,"",@"SHT_NOTE"
	.sectionflags	@"SHF_NOTE_NV_CUINFO"
        /*0018*/ 	.short	0x0002
        /*001a*/ 	.short	0x0064
        /*001c*/ 	.short	0x0082
	.zero		2


//--------------------- .nv.info                  --------------------------
	.section	.nv.info,"",@"SHT_CUDA_INFO"
	.align	4


	//----- nvinfo : EIATTR_REGCOUNT
	.align		4
        /*0000*/ 	.byte	0x04, 0x2f
        /*0002*/ 	.short	(.L_1 - .L_0)
	.align		4
.L_0:
        /*0004*/ 	.word	index@(_Z6matVecP6float2S0_S0_)
        /*0008*/ 	.word	0x0000001f


	//----- nvinfo : EIATTR_FRAME_SIZE
	.align		4
.L_1:
        /*000c*/ 	.byte	0x04, 0x11
        /*000e*/ 	.short	(.L_3 - .L_2)
	.align		4
.L_2:
        /*0010*/ 	.word	index@(_Z6matVecP6float2S0_S0_)
        /*0014*/ 	.word	0x00000000


	//----- nvinfo : EIATTR_REGCOUNT
	.align		4
.L_3:
        /*0018*/ 	.byte	0x04, 0x2f
        /*001a*/ 	.short	(.L_5 - .L_4)
	.align		4
.L_4:
        /*001c*/ 	.word	index@(_Z5Caxpy6float2PS_S0_)
        /*0020*/ 	.word	0x0000000c


	//----- nvinfo : EIATTR_FRAME_SIZE
	.align		4
.L_5:
        /*0024*/ 	.byte	0x04, 0x11
        /*0026*/ 	.short	(.L_7 - .L_6)
	.align		4
.L_6:
        /*0028*/ 	.word	index@(_Z5Caxpy6float2PS_S0_)
        /*002c*/ 	.word	0x00000000


	//----- nvinfo : EIATTR_REGCOUNT
	.align		4
.L_7:
        /*0030*/ 	.byte	0x04, 0x2f
        /*0032*/ 	.short	(.L_9 - .L_8)
	.align		4
.L_8:
        /*0034*/ 	.word	index@(_Z5Cymax6float2PS_S0_)
        /*0038*/ 	.word	0x0000000c


	//----- nvinfo : EIATTR_FRAME_SIZE
	.align		4
.L_9:
        /*003c*/ 	.byte	0x04, 0x11
        /*003e*/ 	.short	(.L_11 - .L_10)
	.align		4
.L_10:
        /*0040*/ 	.word	index@(_Z5Cymax6float2PS_S0_)
        /*0044*/ 	.word	0x00000000


	//----- nvinfo : EIATTR_REGCOUNT
	.align		4
.L_11:
        /*0048*/ 	.byte	0x04, 0x2f
        /*004a*/ 	.short	(.L_13 - .L_12)
	.align		4
.L_12:
        /*004c*/ 	.word	index@(_Z3DotP6float2S0_)
        /*0050*/ 	.word	0x00000004


	//----- nvinfo : EIATTR_FRAME_SIZE
	.align		4
.L_13:
        /*0054*/ 	.byte	0x04, 0x11
        /*0056*/ 	.short	(.L_15 - .L_14)
	.align		4
.L_14:
        /*0058*/ 	.word	index@(_Z3DotP6float2S0_)
        /*005c*/ 	.word	0x00000000


	//----- nvinfo : EIATTR_REGCOUNT
	.align		4
.L_15:
        /*0060*/ 	.byte	0x04, 0x2f
        /*0062*/ 	.short	(.L_17 - .L_16)
	.align		4
.L_16:
        /*0064*/ 	.word	index@(_Z4NormP6float2)
        /*0068*/ 	.word	0x00000004


	//----- nvinfo : EIATTR_FRAME_SIZE
	.align		4
.L_17:
        /*006c*/ 	.byte	0x04, 0x11
        /*006e*/ 	.short	(.L_19 - .L_18)
	.align		4
.L_18:
        /*0070*/ 	.word	index@(_Z4NormP6float2)
        /*0074*/ 	.word	0x00000000


	//----- nvinfo : EIATTR_REGCOUNT
	.align		4
.L_19:
        /*0078*/ 	.byte	0x04, 0x2f
        /*007a*/ 	.short	(.L_21 - .L_20)
	.align		4
.L_20:
        /*007c*/ 	.word	index@(_Z2CRP6float2S0_S0_S0_S0_S0_)
        /*0080*/ 	.word	0x00000028


	//----- nvinfo : EIATTR_FRAME_SIZE
	.align		4
.L_21:
        /*0084*/ 	.byte	0x04, 0x11
        /*0086*/ 	.short	(.L_23 - .L_22)
	.align		4
.L_22:
        /*0088*/ 	.word	index@($__internal_8_$__cuda_sm3x_div_rn_noftz_f32_slowpath)
        /*008c*/ 	.word	0x00000000


	//----- nvinfo : EIATTR_FRAME_SIZE
	.align		4
.L_23:
        /*0090*/ 	.byte	0x04, 0x11
        /*0092*/ 	.short	(.L_25 - .L_24)
	.align		4
.L_24:
        /*0094*/ 	.word	index@($__internal_7_$__cuda_sm20_sqrt_rn_f32_slowpath)
        /*0098*/ 	.word	0x00000000


	//----- nvinfo : EIATTR_FRAME_SIZE
	.align		4
.L_25:
        /*009c*/ 	.byte	0x04, 0x11
        /*009e*/ 	.short	(.L_27 - .L_26)
	.align		4
.L_26:
        /*00a0*/ 	.word	index@($__internal_6_$__cuda_sm20_rcp_rn_f32_slowpath)
        /*00a4*/ 	.word	0x00000000


	//----- nvinfo : EIATTR_FRAME_SIZE
	.align		4
.L_27:
        /*00a8*/ 	.byte	0x04, 0x11
        /*00aa*/ 	.short	(.L_29 - .L_28)
	.align		4
.L_28:
        /*00ac*/ 	.word	index@(_Z2CRP6float2S0_S0_S0_S0_S0_)
        /*00b0*/ 	.word	0x00000000


	//----- nvinfo : EIATTR_REGCOUNT
	.align		4
.L_29:
        /*00b4*/ 	.byte	0x04, 0x2f
        /*00b6*/ 	.short	(.L_31 - .L_30)
	.align		4
.L_30:
        /*00b8*/ 	.word	index@(_Z5CRVecP6float2S0_S0_S0_S0_S0_)
        /*00bc*/ 	.word	0x00000028


	//----- nvinfo : EIATTR_FRAME_SIZE
	.align		4
.L_31:
        /*00c0*/ 	.byte	0x04, 0x11
        /*00c2*/ 	.short	(.L_33 - .L_32)
	.align		4
.L_32:
        /*00c4*/ 	.word	index@($__internal_5_$__cuda_sm3x_div_rn_noftz_f32_slowpath)
        /*00c8*/ 	.word	0x00000000


	//----- nvinfo : EIATTR_FRAME_SIZE
	.align		4
.L_33:
        /*00cc*/ 	.byte	0x04, 0x11
        /*00ce*/ 	.short	(.L_35 - .L_34)
	.align		4
.L_34:
        /*00d0*/ 	.word	index@($__internal_4_$__cuda_sm20_sqrt_rn_f32_slowpath)
        /*00d4*/ 	.word	0x00000000


	//----- nvinfo : EIATTR_FRAME_SIZE
	.align		4
.L_35:
        /*00d8*/ 	.byte	0x04, 0x11
        /*00da*/ 	.short	(.L_37 - .L_36)
	.align		4
.L_36:
        /*00dc*/ 	.word	index@($__internal_3_$__cuda_sm20_rcp_rn_f32_slowpath)
        /*00e0*/ 	.word	0x00000000


	//----- nvinfo : EIATTR_FRAME_SIZE
	.align		4
.L_37:
        /*00e4*/ 	.byte	0x04, 0x11
        /*00e6*/ 	.short	(.L_39 - .L_38)
	.align		4
.L_38:
        /*00e8*/ 	.word	index@(_Z5CRVecP6float2S0_S0_S0_S0_S0_)
        /*00ec*/ 	.word	0x00000000


	//----- nvinfo : EIATTR_REGCOUNT
	.align		4
.L_39:
        /*00f0*/ 	.byte	0x04, 0x2f
        /*00f2*/ 	.short	(.L_41 - .L_40)
	.align		4
.L_40:
        /*00f4*/ 	.word	index@(_Z5CRMatP6float2S0_S0_S0_S0_S0_)
        /*00f8*/ 	.word	0x00000028


	//----- nvinfo : EIATTR_FRAME_SIZE
	.align		4
.L_41:
        /*00fc*/ 	.byte	0x04, 0x11
        /*00fe*/ 	.short	(.L_43 - .L_42)
	.align		4
.L_42:
        /*0100*/ 	.word	index@($__internal_2_$__cuda_sm3x_div_rn_noftz_f32_slowpath)
        /*0104*/ 	.word	0x00000000


	//----- nvinfo : EIATTR_FRAME_SIZE
	.align		4
.L_43:
        /*0108*/ 	.byte	0x04, 0x11
        /*010a*/ 	.short	(.L_45 - .L_44)
	.align		4
.L_44:
        /*010c*/ 	.word	index@($__internal_1_$__cuda_sm20_sqrt_rn_f32_slowpath)
        /*0110*/ 	.word	0x00000000


	//----- nvinfo : EIATTR_FRAME_SIZE
	.align		4
.L_45:
        /*0114*/ 	.byte	0x04, 0x11
        /*0116*/ 	.short	(.L_47 - .L_46)
	.align		4
.L_46:
        /*0118*/ 	.word	index@($__internal_0_$__cuda_sm20_rcp_rn_f32_slowpath)
        /*011c*/ 	.word	0x00000000


	//----- nvinfo : EIATTR_FRAME_SIZE
	.align		4
.L_47:
        /*0120*/ 	.byte	0x04, 0x11
        /*0122*/ 	.short	(.L_49 - .L_48)
	.align		4
.L_48:
        /*0124*/ 	.word	index@(_Z5CRMatP6float2S0_S0_S0_S0_S0_)
        /*0128*/ 	.word	0x00000000


	//----- nvinfo : EIATTR_MIN_STACK_SIZE
	.align		4
.L_49:
        /*012c*/ 	.byte	0x04, 0x12
        /*012e*/ 	.short	(.L_51 - .L_50)
	.align		4
.L_50:
        /*0130*/ 	.word	index@(_Z5CRMatP6float2S0_S0_S0_S0_S0_)
        /*0134*/ 	.word	0x00000000


	//----- nvinfo : EIATTR_MIN_STACK_SIZE
	.align		4
.L_51:
        /*0138*/ 	.byte	0x04, 0x12
        /*013a*/ 	.short	(.L_53 - .L_52)
	.align		4
.L_52:
        /*013c*/ 	.word	index@(_Z5CRVecP6float2S0_S0_S0_S0_S0_)
        /*0140*/ 	.word	0x00000000


	//----- nvinfo : EIATTR_MIN_STACK_SIZE
	.align		4
.L_53:
        /*0144*/ 	.byte	0x04, 0x12
        /*0146*/ 	.short	(.L_55 - .L_54)
	.align		4
.L_54:
        /*0148*/ 	.word	index@(_Z2CRP6float2S0_S0_S0_S0_S0_)
        /*014c*/ 	.word	0x00000000


	//----- nvinfo : EIATTR_MIN_STACK_SIZE
	.align		4
.L_55:
        /*0150*/ 	.byte	0x04, 0x12
        /*0152*/ 	.short	(.L_57 - .L_56)
	.align		4
.L_56:
        /*0154*/ 	.word	index@(_Z4NormP6float2)
        /*0158*/ 	.word	0x00000000


	//----- nvinfo : EIATTR_MIN_STACK_SIZE
	.align		4
.L_57:
        /*015c*/ 	.byte	0x04, 0x12
        /*015e*/ 	.short	(.L_59 - .L_58)
	.align		4
.L_58:
        /*0160*/ 	.word	index@(_Z3DotP6float2S0_)
        /*0164*/ 	.word	0x00000000


	//----- nvinfo : EIATTR_MIN_STACK_SIZE
	.align		4
.L_59:
        /*0168*/ 	.byte	0x04, 0x12
        /*016a*/ 	.short	(.L_61 - .L_60)
	.align		4
.L_60:
        /*016c*/ 	.word	index@(_Z5Cymax6float2PS_S0_)
        /*0170*/ 	.word	0x00000000


	//----- nvinfo : EIATTR_MIN_STACK_SIZE
	.align		4
.L_61:
        /*0174*/ 	.byte	0x04, 0x12
        /*0176*/ 	.short	(.L_63 - .L_62)
	.align		4
.L_62:
        /*0178*/ 	.word	index@(_Z5Caxpy6float2PS_S0_)
        /*017c*/ 	.word	0x00000000


	//----- nvinfo : EIATTR_MIN_STACK_SIZE
	.align		4
.L_63:
        /*0180*/ 	.byte	0x04, 0x12
        /*0182*/ 	.short	(.L_65 - .L_64)
	.align		4
.L_64:
        /*0184*/ 	.word	index@(_Z6matVecP6float2S0_S0_)
        /*0188*/ 	.word	0x00000000
.L_65:


//--------------------- .nv.compat                --------------------------
	.section	.nv.compat,"",@"SHT_CUDA_COMPAT_INFO"
	.align	4
        /*0000*/ 	.byte	0x02, 0x09, 0x00, 0x00, 0x02, 0x02, 0x01, 0x00, 0x02, 0x05, 0x05, 0x00, 0x03, 0x07, 0x01, 0x01
        /*0010*/ 	.byte	0x02, 0x03, 0x00, 0x00, 0x02, 0x06, 0x01, 0x00, 0x04, 0x0b, 0x08, 0x00, 0x01, 0x00, 0x00, 0x00
        /*0020*/ 	.byte	0x00, 0x00, 0x00, 0x00


//--------------------- .nv.info._Z5CRMatP6float2S0_S0_S0_S0_S0_ --------------------------
	.section	.nv.info._Z5CRMatP6float2S0_S0_S0_S0_S0_,"",@"SHT_CUDA_INFO"
	.sectionflags	@""
	.align	4


	//----- nvinfo : EIATTR_CUDA_API_VERSION
	.align		4
        /*0000*/ 	.byte	0x04, 0x37
        /*0002*/ 	.short	(.L_67 - .L_66)
.L_66:
        /*0004*/ 	.word	0x00000082


	//----- nvinfo : EIATTR_KPARAM_INFO
	.align		4
.L_67:
        /*0008*/ 	.byte	0x04, 0x17
        /*000a*/ 	.short	(.L_69 - .L_68)
.L_68:
        /*000c*/ 	.word	0x00000000
        /*0010*/ 	.short	0x0005
        /*0012*/ 	.short	0x0028
        /*0014*/ 	.byte	0x00, 0xf5, 0x21, 0x00


	//----- nvinfo : EIATTR_KPARAM_INFO
	.align		4
.L_69:
        /*0018*/ 	.byte	0x04, 0x17
        /*001a*/ 	.short	(.L_71 - .L_70)
.L_70:
        /*001c*/ 	.word	0x00000000
        /*0020*/ 	.short	0x0004
        /*0022*/ 	.short	0x0020
        /*0024*/ 	.byte	0x00, 0xf5, 0x21, 0x00


	//----- nvinfo : EIATTR_KPARAM_INFO
	.align		4
.L_71:
        /*0028*/ 	.byte	0x04, 0x17
        /*002a*/ 	.short	(.L_73 - .L_72)
.L_72:
        /*002c*/ 	.word	0x00000000
        /*0030*/ 	.short	0x0003
        /*0032*/ 	.short	0x0018
        /*0034*/ 	.byte	0x00, 0xf5, 0x21, 0x00


	//----- nvinfo : EIATTR_KPARAM_INFO
	.align		4
.L_73:
        /*0038*/ 	.byte	0x04, 0x17
        /*003a*/ 	.short	(.L_75 - .L_74)
.L_74:
        /*003c*/ 	.word	0x00000000
        /*0040*/ 	.short	0x0002
        /*0042*/ 	.short	0x0010
        /*0044*/ 	.byte	0x00, 0xf5, 0x21, 0x00


	//----- nvinfo : EIATTR_KPARAM_INFO
	.align		4
.L_75:
        /*0048*/ 	.byte	0x04, 0x17
        /*004a*/ 	.short	(.L_77 - .L_76)
.L_76:
        /*004c*/ 	.word	0x00000000
        /*0050*/ 	.short	0x0001
        /*0052*/ 	.short	0x0008
        /*0054*/ 	.byte	0x00, 0xf5, 0x21, 0x00


	//----- nvinfo : EIATTR_KPARAM_INFO
	.align		4
.L_77:
        /*0058*/ 	.byte	0x04, 0x17
        /*005a*/ 	.short	(.L_79 - .L_78)
.L_78:
        /*005c*/ 	.word	0x00000000
        /*0060*/ 	.short	0x0000
        /*0062*/ 	.short	0x0000
        /*0064*/ 	.byte	0x00, 0xf5, 0x21, 0x00


	//----- nvinfo : EIATTR_SPARSE_MMA_MASK
	.align		4
.L_79:
        /*0068*/ 	.byte	0x03, 0x50
        /*006a*/ 	.short	0x0000


	//----- nvinfo : EIATTR_MAXREG_COUNT
	.align		4
        /*006c*/ 	.byte	0x03, 0x1b
        /*006e*/ 	.short	0x00ff


	//----- nvinfo : EIATTR_MERCURY_ISA_VERSION
	.align		4
        /*0070*/ 	.byte	0x03, 0x5f
        /*0072*/ 	.short	0x0101


	//----- nvinfo : EIATTR_VRC_CTA_INIT_COUNT
	.align		4
        /*0074*/ 	.byte	0x02, 0x4a
	.zero		1
	.zero		1


	//----- nvinfo : EIATTR_EXIT_INSTR_OFFSETS
	.align		4
        /*0078*/ 	.byte	0x04, 0x1c
        /*007a*/ 	.short	(.L_81 - .L_80)


	//   ....[0]....
.L_80:
        /*007c*/ 	.word	0x00000060


	//   ....[1]....
        /*0080*/ 	.word	0x00006160


	//----- nvinfo : EIATTR_CRS_STACK_SIZE
	.align		4
.L_81:
        /*0084*/ 	.byte	0x04, 0x1e
        /*0086*/ 	.short	(.L_83 - .L_82)
.L_82:
        /*0088*/ 	.word	0x00000000


	//----- nvinfo : EIATTR_CBANK_PARAM_SIZE
	.align		4
.L_83:
        /*008c*/ 	.byte	0x03, 0x19
        /*008e*/ 	.short	0x0030


	//----- nvinfo : EIATTR_PARAM_CBANK
	.align		4
        /*0090*/ 	.byte	0x04, 0x0a
        /*0092*/ 	.short	(.L_85 - .L_84)
	.align		4
.L_84:
        /*0094*/ 	.word	index@(.nv.constant0._Z5CRMatP6float2S0_S0_S0_S0_S0_)
        /*0098*/ 	.short	0x0380
        /*009a*/ 	.short	0x0030


	//----- nvinfo : EIATTR_SW_WAR
	.align		4
.L_85:
        /*009c*/ 	.byte	0x04, 0x36
        /*009e*/ 	.short	(.L_87 - .L_86)
.L_86:
        /*00a0*/ 	.word	0x00000008
.L_87:


//--------------------- .nv.info._Z5CRVecP6float2S0_S0_S0_S0_S0_ --------------------------
	.section	.nv.info._Z5CRVecP6float2S0_S0_S0_S0_S0_,"",@"SHT_CUDA_INFO"
	.sectionflags	@""
	.align	4


	//----- nvinfo : EIATTR_CUDA_API_VERSION
	.align		4
        /*0000*/ 	.byte	0x04, 0x37
        /*0002*/ 	.short	(.L_89 - .L_88)
.L_88:
        /*0004*/ 	.word	0x00000082


	//----- nvinfo : EIATTR_KPARAM_INFO
	.align		4
.L_89:
        /*0008*/ 	.byte	0x04, 0x17
        /*000a*/ 	.short	(.L_91 - .L_90)
.L_90:
        /*000c*/ 	.word	0x00000000
        /*0010*/ 	.short	0x0005
        /*0012*/ 	.short	0x0028
        /*0014*/ 	.byte	0x00, 0xf5, 0x21, 0x00


	//----- nvinfo : EIATTR_KPARAM_INFO
	.align		4
.L_91:
        /*0018*/ 	.byte	0x04, 0x17
        /*001a*/ 	.short	(.L_93 - .L_92)
.L_92:
        /*001c*/ 	.word	0x00000000
        /*0020*/ 	.short	0x0004
        /*0022*/ 	.short	0x0020
        /*0024*/ 	.byte	0x00, 0xf5, 0x21, 0x00


	//----- nvinfo : EIATTR_KPARAM_INFO
	.align		4
.L_93:
        /*0028*/ 	.byte	0x04, 0x17
        /*002a*/ 	.short	(.L_95 - .L_94)
.L_94:
        /*002c*/ 	.word	0x00000000
        /*0030*/ 	.short	0x0003
        /*0032*/ 	.short	0x0018
        /*0034*/ 	.byte	0x00, 0xf5, 0x21, 0x00


	//----- nvinfo : EIATTR_KPARAM_INFO
	.align		4
.L_95:
        /*0038*/ 	.byte	0x04, 0x17
        /*003a*/ 	.short	(.L_97 - .L_96)
.L_96:
        /*003c*/ 	.word	0x00000000
        /*0040*/ 	.short	0x0002
        /*0042*/ 	.short	0x0010
        /*0044*/ 	.byte	0x00, 0xf5, 0x21, 0x00


	//----- nvinfo : EIATTR_KPARAM_INFO
	.align		4
.L_97:
        /*0048*/ 	.byte	0x04, 0x17
        /*004a*/ 	.short	(.L_99 - .L_98)
.L_98:
        /*004c*/ 	.word	0x00000000
        /*0050*/ 	.short	0x0001
        /*0052*/ 	.short	0x0008
        /*0054*/ 	.byte	0x00, 0xf5, 0x21, 0x00


	//----- nvinfo : EIATTR_KPARAM_INFO
	.align		4
.L_99:
        /*0058*/ 	.byte	0x04, 0x17
        /*005a*/ 	.short	(.L_101 - .L_100)
.L_100:
        /*005c*/ 	.word	0x00000000
        /*0060*/ 	.short	0x0000
        /*0062*/ 	.short	0x0000
        /*0064*/ 	.byte	0x00, 0xf5, 0x21, 0x00


	//----- nvinfo : EIATTR_SPARSE_MMA_MASK
	.align		4
.L_101:
        /*0068*/ 	.byte	0x03, 0x50
        /*006a*/ 	.short	0x0000


	//----- nvinfo : EIATTR_MAXREG_COUNT
	.align		4
        /*006c*/ 	.byte	0x03, 0x1b
        /*006e*/ 	.short	0x00ff


	//----- nvinfo : EIATTR_MERCURY_ISA_VERSION
	.align		4
        /*0070*/ 	.byte	0x03, 0x5f
        /*0072*/ 	.short	0x0101


	//----- nvinfo : EIATTR_VRC_CTA_INIT_COUNT
	.align		4
        /*0074*/ 	.byte	0x02, 0x4a
	.zero		1
	.zero		1


	//----- nvinfo : EIATTR_EXIT_INSTR_OFFSETS
	.align		4
        /*0078*/ 	.byte	0x04, 0x1c
        /*007a*/ 	.short	(.L_103 - .L_102)


	//   ....[0]....
.L_102:
        /*007c*/ 	.word	0x00000060


	//   ....[1]....
        /*0080*/ 	.word	0x00005fd0


	//----- nvinfo : EIATTR_CRS_STACK_SIZE
	.align		4
.L_103:
        /*0084*/ 	.byte	0x04, 0x1e
        /*0086*/ 	.short	(.L_105 - .L_104)
.L_104:
        /*0088*/ 	.word	0x00000000


	//----- nvinfo : EIATTR_CBANK_PARAM_SIZE
	.align		4
.L_105:
        /*008c*/ 	.byte	0x03, 0x19
        /*008e*/ 	.short	0x0030


	//----- nvinfo : EIATTR_PARAM_CBANK
	.align		4
        /*0090*/ 	.byte	0x04, 0x0a
        /*0092*/ 	.short	(.L_107 - .L_106)
	.align		4
.L_106:
        /*0094*/ 	.word	index@(.nv.constant0._Z5CRVecP6float2S0_S0_S0_S0_S0_)
        /*0098*/ 	.short	0x0380
        /*009a*/ 	.short	0x0030


	//----- nvinfo : EIATTR_SW_WAR
	.align		4
.L_107:
        /*009c*/ 	.byte	0x04, 0x36
        /*009e*/ 	.short	(.L_109 - .L_108)
.L_108:
        /*00a0*/ 	.word	0x00000008
.L_109:


//--------------------- .nv.info._Z2CRP6float2S0_S0_S0_S0_S0_ --------------------------
	.section	.nv.info._Z2CRP6float2S0_S0_S0_S0_S0_,"",@"SHT_CUDA_INFO"
	.sectionflags	@""
	.align	4


	//----- nvinfo : EIATTR_CUDA_API_VERSION
	.align		4
        /*0000*/ 	.byte	0x04, 0x37
        /*0002*/ 	.short	(.L_111 - .L_110)
.L_110:
        /*0004*/ 	.word	0x00000082


	//----- nvinfo : EIATTR_KPARAM_INFO
	.align		4
.L_111:
        /*0008*/ 	.byte	0x04, 0x17
        /*000a*/ 	.short	(.L_113 - .L_112)
.L_112:
        /*000c*/ 	.word	0x00000000
        /*0010*/ 	.short	0x0005
        /*0012*/ 	.short	0x0028
        /*0014*/ 	.byte	0x00, 0xf5, 0x21, 0x00


	//----- nvinfo : EIATTR_KPARAM_INFO
	.align		4
.L_113:
        /*0018*/ 	.byte	0x04, 0x17
        /*001a*/ 	.short	(.L_115 - .L_114)
.L_114:
        /*001c*/ 	.word	0x00000000
        /*0020*/ 	.short	0x0004
        /*0022*/ 	.short	0x0020
        /*0024*/ 	.byte	0x00, 0xf5, 0x21, 0x00


	//----- nvinfo : EIATTR_KPARAM_INFO
	.align		4
.L_115:
        /*0028*/ 	.byte	0x04, 0x17
        /*002a*/ 	.short	(.L_117 - .L_116)
.L_116:
        /*002c*/ 	.word	0x00000000
        /*0030*/ 	.short	0x0003
        /*0032*/ 	.short	0x0018
        /*0034*/ 	.byte	0x00, 0xf5, 0x21, 0x00


	//----- nvinfo : EIATTR_KPARAM_INFO
	.align		4
.L_117:
        /*0038*/ 	.byte	0x04, 0x17
        /*003a*/ 	.short	(.L_119 - .L_118)
.L_118:
        /*003c*/ 	.word	0x00000000
        /*0040*/ 	.short	0x0002
        /*0042*/ 	.short	0x0010
        /*0044*/ 	.byte	0x00, 0xf5, 0x21, 0x00


	//----- nvinfo : EIATTR_KPARAM_INFO
	.align		4
.L_119:
        /*0048*/ 	.byte	0x04, 0x17
        /*004a*/ 	.short	(.L_121 - .L_120)
.L_120:
        /*004c*/ 	.word	0x00000000
        /*0050*/ 	.short	0x0001
        /*0052*/ 	.short	0x0008
        /*0054*/ 	.byte	0x00, 0xf5, 0x21, 0x00


	//----- nvinfo : EIATTR_KPARAM_INFO
	.align		4
.L_121:
        /*0058*/ 	.byte	0x04, 0x17
        /*005a*/ 	.short	(.L_123 - .L_122)
.L_122:
        /*005c*/ 	.word	0x00000000
        /*0060*/ 	.short	0x0000
        /*0062*/ 	.short	0x0000
        /*0064*/ 	.byte	0x00, 0xf5, 0x21, 0x00


	//----- nvinfo : EIATTR_SPARSE_MMA_MASK
	.align		4
.L_123:
        /*0068*/ 	.byte	0x03, 0x50
        /*006a*/ 	.short	0x0000


	//----- nvinfo : EIATTR_MAXREG_COUNT
	.align		4
        /*006c*/ 	.byte	0x03, 0x1b
        /*006e*/ 	.short	0x00ff


	//----- nvinfo : EIATTR_MERCURY_ISA_VERSION
	.align		4
        /*0070*/ 	.byte	0x03, 0x5f
        /*0072*/ 	.short	0x0101


	//----- nvinfo : EIATTR_VRC_CTA_INIT_COUNT
	.align		4
        /*0074*/ 	.byte	0x02, 0x4a
	.zero		1
	.zero		1


	//----- nvinfo : EIATTR_EXIT_INSTR_OFFSETS
	.align		4
        /*0078*/ 	.byte	0x04, 0x1c
        /*007a*/ 	.short	(.L_125 - .L_124)


	//   ....[0]....
.L_124:
        /*007c*/ 	.word	0x00000060


	//   ....[1]....
        /*0080*/ 	.word	0x00005d30


	//----- nvinfo : EIATTR_CRS_STACK_SIZE
	.align		4
.L_125:
        /*0084*/ 	.byte	0x04, 0x1e
        /*0086*/ 	.short	(.L_127 - .L_126)
.L_126:
        /*0088*/ 	.word	0x00000000


	//----- nvinfo : EIATTR_CBANK_PARAM_SIZE
	.align		4
.L_127:
        /*008c*/ 	.byte	0x03, 0x19
        /*008e*/ 	.short	0x0030


	//----- nvinfo : EIATTR_PARAM_CBANK
	.align		4
        /*0090*/ 	.byte	0x04, 0x0a
        /*0092*/ 	.short	(.L_129 - .L_128)
	.align		4
.L_128:
        /*0094*/ 	.word	index@(.nv.constant0._Z2CRP6float2S0_S0_S0_S0_S0_)
        /*0098*/ 	.short	0x0380
        /*009a*/ 	.short	0x0030


	//----- nvinfo : EIATTR_SW_WAR
	.align		4
.L_129:
        /*009c*/ 	.byte	0x04, 0x36
        /*009e*/ 	.short	(.L_131 - .L_130)
.L_130:
        /*00a0*/ 	.word	0x00000008
.L_131:


//--------------------- .nv.info._Z4NormP6float2  --------------------------
	.section	.nv.info._Z4NormP6float2,"",@"SHT_CUDA_INFO"
	.sectionflags	@""
	.align	4


	//----- nvinfo : EIATTR_CUDA_API_VERSION
	.align		4
        /*0000*/ 	.byte	0x04, 0x37
        /*0002*/ 	.short	(.L_133 - .L_132)
.L_132:
        /*0004*/ 	.word	0x00000082


	//----- nvinfo : EIATTR_KPARAM_INFO
	.align		4
.L_133:
        /*0008*/ 	.byte	0x04, 0x17
        /*000a*/ 	.short	(.L_135 - .L_134)
.L_134:
        /*000c*/ 	.word	0x00000000
        /*0010*/ 	.short	0x0000
        /*0012*/ 	.short	0x0000
        /*0014*/ 	.byte	0x00, 0xf5, 0x21, 0x00


	//----- nvinfo : EIATTR_SPARSE_MMA_MASK
	.align		4
.L_135:
        /*0018*/ 	.byte	0x03, 0x50
        /*001a*/ 	.short	0x0000


	//----- nvinfo : EIATTR_MAXREG_COUNT
	.align		4
        /*001c*/ 	.byte	0x03, 0x1b
        /*001e*/ 	.short	0x00ff


	//----- nvinfo : EIATTR_MERCURY_ISA_VERSION
	.align		4
        /*0020*/ 	.byte	0x03, 0x5f
        /*0022*/ 	.short	0x0101


	//----- nvinfo : EIATTR_VRC_CTA_INIT_COUNT
	.align		4
        /*0024*/ 	.byte	0x02, 0x4a
	.zero		1
	.zero		1


	//----- nvinfo : EIATTR_EXIT_INSTR_OFFSETS
	.align		4
        /*0028*/ 	.byte	0x04, 0x1c
        /*002a*/ 	.short	(.L_137 - .L_136)


	//   ....[0]....
.L_136:
        /*002c*/ 	.word	0x00000010


	//----- nvinfo : EIATTR_CBANK_PARAM_SIZE
	.align		4
.L_137:
        /*0030*/ 	.byte	0x03, 0x19
        /*0032*/ 	.short	0x0008


	//----- nvinfo : EIATTR_PARAM_CBANK
	.align		4
        /*0034*/ 	.byte	0x04, 0x0a
        /*0036*/ 	.short	(.L_139 - .L_138)
	.align		4
.L_138:
        /*0038*/ 	.word	index@(.nv.constant0._Z4NormP6float2)
        /*003c*/ 	.short	0x0380
        /*003e*/ 	.short	0x0008


	//----- nvinfo : EIATTR_SW_WAR
	.align		4
.L_139:
        /*0040*/ 	.byte	0x04, 0x36
        /*0042*/ 	.short	(.L_141 - .L_140)
.L_140:
        /*0044*/ 	.word	0x00000008
.L_141:


//--------------------- .nv.info._Z3DotP6float2S0_ --------------------------
	.section	.nv.info._Z3DotP6float2S0_,"",@"SHT_CUDA_INFO"
	.sectionflags	@""
	.align	4


	//----- nvinfo : EIATTR_CUDA_API_VERSION
	.align		4
        /*0000*/ 	.byte	0x04, 0x37
        /*0002*/ 	.short	(.L_143 - .L_142)
.L_142:
        /*0004*/ 	.word	0x00000082


	//----- nvinfo : EIATTR_KPARAM_INFO
	.align		4
.L_143:
        /*0008*/ 	.byte	0x04, 0x17
        /*000a*/ 	.short	(.L_145 - .L_144)
.L_144:
        /*000c*/ 	.word	0x00000000
        /*0010*/ 	.short	0x0001
        /*0012*/ 	.short	0x0008
        /*0014*/ 	.byte	0x00, 0xf5, 0x21, 0x00


	//----- nvinfo : EIATTR_KPARAM_INFO
	.align		4
.L_145:
        /*0018*/ 	.byte	0x04, 0x17
        /*001a*/ 	.short	(.L_147 - .L_146)
.L_146:
        /*001c*/ 	.word	0x00000000
        /*0020*/ 	.short	0x0000
        /*0022*/ 	.short	0x0000
        /*0024*/ 	.byte	0x00, 0xf5, 0x21, 0x00


	//----- nvinfo : EIATTR_SPARSE_MMA_MASK
	.align		4
.L_147:
        /*0028*/ 	.byte	0x03, 0x50
        /*002a*/ 	.short	0x0000


	//----- nvinfo : EIATTR_MAXREG_COUNT
	.align		4
        /*002c*/ 	.byte	0x03, 0x1b
        /*002e*/ 	.short	0x00ff


	//----- nvinfo : EIATTR_MERCURY_ISA_VERSION
	.align		4
        /*0030*/ 	.byte	0x03, 0x5f
        /*0032*/ 	.short	0x0101


	//----- nvinfo : EIATTR_VRC_CTA_INIT_COUNT
	.align		4
        /*0034*/ 	.byte	0x02, 0x4a
	.zero		1
	.zero		1


	//----- nvinfo : EIATTR_EXIT_INSTR_OFFSETS
	.align		4
        /*0038*/ 	.byte	0x04, 0x1c
        /*003a*/ 	.short	(.L_149 - .L_148)


	//   ....[0]....
.L_148:
        /*003c*/ 	.word	0x00000010


	//----- nvinfo : EIATTR_CBANK_PARAM_SIZE
	.align		4
.L_149:
        /*0040*/ 	.byte	0x03, 0x19
        /*0042*/ 	.short	0x0010


	//----- nvinfo : EIATTR_PARAM_CBANK
	.align		4
        /*0044*/ 	.byte	0x04, 0x0a
        /*0046*/ 	.short	(.L_151 - .L_150)
	.align		4
.L_150:
        /*0048*/ 	.word	index@(.nv.constant0._Z3DotP6float2S0_)
        /*004c*/ 	.short	0x0380
        /*004e*/ 	.short	0x0010


	//----- nvinfo : EIATTR_SW_WAR
	.align		4
.L_151:
        /*0050*/ 	.byte	0x04, 0x36
        /*0052*/ 	.short	(.L_153 - .L_152)
.L_152:
        /*0054*/ 	.word	0x00000008
.L_153:


//--------------------- .nv.info._Z5Cymax6float2PS_S0_ --------------------------
	.section	.nv.info._Z5Cymax6float2PS_S0_,"",@"SHT_CUDA_INFO"
	.sectionflags	@""
	.align	4


	//----- nvinfo : EIATTR_CUDA_API_VERSION
	.align		4
        /*0000*/ 	.byte	0x04, 0x37
        /*0002*/ 	.short	(.L_155 - .L_154)
.L_154:
        /*0004*/ 	.word	0x00000082


	//----- nvinfo : EIATTR_KPARAM_INFO
	.align		4
.L_155:
        /*0008*/ 	.byte	0x04, 0x17
        /*000a*/ 	.short	(.L_157 - .L_156)
.L_156:
        /*000c*/ 	.word	0x00000000
        /*0010*/ 	.short	0x0002
        /*0012*/ 	.short	0x0010
        /*0014*/ 	.byte	0x00, 0xf5, 0x21, 0x00


	//----- nvinfo : EIATTR_KPARAM_INFO
	.align		4
.L_157:
        /*0018*/ 	.byte	0x04, 0x17
        /*001a*/ 	.short	(.L_159 - .L_158)
.L_158:
        /*001c*/ 	.word	0x00000000
        /*0020*/ 	.short	0x0001
        /*0022*/ 	.short	0x0008
        /*0024*/ 	.byte	0x00, 0xf5, 0x21, 0x00


	//----- nvinfo : EIATTR_KPARAM_INFO
	.align		4
.L_159:
        /*0028*/ 	.byte	0x04, 0x17
        /*002a*/ 	.short	(.L_161 - .L_160)
.L_160:
        /*002c*/ 	.word	0x00000000
        /*0030*/ 	.short	0x0000
        /*0032*/ 	.short	0x0000
        /*0034*/ 	.byte	0x00, 0xf0, 0x21, 0x00


	//----- nvinfo : EIATTR_SPARSE_MMA_MASK
	.align		4
.L_161:
        /*0038*/ 	.byte	0x03, 0x50
        /*003a*/ 	.short	0x0000


	//----- nvinfo : EIATTR_MAXREG_COUNT
	.align		4
        /*003c*/ 	.byte	0x03, 0x1b
        /*003e*/ 	.short	0x00ff


	//----- nvinfo : EIATTR_MERCURY_ISA_VERSION
	.align		4
        /*0040*/ 	.byte	0x03, 0x5f
        /*0042*/ 	.short	0x0101


	//----- nvinfo : EIATTR_VRC_CTA_INIT_COUNT
	.align		4
        /*0044*/ 	.byte	0x02, 0x4a
	.zero		1
	.zero		1


	//----- nvinfo : EIATTR_EXIT_INSTR_OFFSETS
	.align		4
        /*0048*/ 	.byte	0x04, 0x1c
        /*004a*/ 	.short	(.L_163 - .L_162)


	//   ....[0]....
.L_162:
        /*004c*/ 	.word	0x00000060


	//   ....[1]....
        /*0050*/ 	.word	0x00000170


	//----- nvinfo : EIATTR_CBANK_PARAM_SIZE
	.align		4
.L_163:
        /*0054*/ 	.byte	0x03, 0x19
        /*0056*/ 	.short	0x0018


	//----- nvinfo : EIATTR_PARAM_CBANK
	.align		4
        /*0058*/ 	.byte	0x04, 0x0a
        /*005a*/ 	.short	(.L_165 - .L_164)
	.align		4
.L_164:
        /*005c*/ 	.word	index@(.nv.constant0._Z5Cymax6float2PS_S0_)
        /*0060*/ 	.short	0x0380
        /*0062*/ 	.short	0x0018


	//----- nvinfo : EIATTR_SW_WAR
	.align		4
.L_165:
        /*0064*/ 	.byte	0x04, 0x36
        /*0066*/ 	.short	(.L_167 - .L_166)
.L_166:
        /*0068*/ 	.word	0x00000008
.L_167:


//--------------------- .nv.info._Z5Caxpy6float2PS_S0_ --------------------------
	.section	.nv.info._Z5Caxpy6float2PS_S0_,"",@"SHT_CUDA_INFO"
	.sectionflags	@""
	.align	4


	//----- nvinfo : EIATTR_CUDA_API_VERSION
	.align		4
        /*0000*/ 	.byte	0x04, 0x37
        /*0002*/ 	.short	(.L_169 - .L_168)
.L_168:
        /*0004*/ 	.word	0x00000082


	//----- nvinfo : EIATTR_KPARAM_INFO
	.align		4
.L_169:
        /*0008*/ 	.byte	0x04, 0x17
        /*000a*/ 	.short	(.L_171 - .L_170)
.L_170:
        /*000c*/ 	.word	0x00000000
        /*0010*/ 	.short	0x0002
        /*0012*/ 	.short	0x0010
        /*0014*/ 	.byte	0x00, 0xf5, 0x21, 0x00


	//----- nvinfo : EIATTR_KPARAM_INFO
	.align		4
.L_171:
        /*0018*/ 	.byte	0x04, 0x17
        /*001a*/ 	.short	(.L_173 - .L_172)
.L_172:
        /*001c*/ 	.word	0x00000000
        /*0020*/ 	.short	0x0001
        /*0022*/ 	.short	0x0008
        /*0024*/ 	.byte	0x00, 0xf5, 0x21, 0x00


	//----- nvinfo : EIATTR_KPARAM_INFO
	.align		4
.L_173:
        /*0028*/ 	.byte	0x04, 0x17
        /*002a*/ 	.short	(.L_175 - .L_174)
.L_174:
        /*002c*/ 	.word	0x00000000
        /*0030*/ 	.short	0x0000
        /*0032*/ 	.short	0x0000
        /*0034*/ 	.byte	0x00, 0xf0, 0x21, 0x00


	//----- nvinfo : EIATTR_SPARSE_MMA_MASK
	.align		4
.L_175:
        /*0038*/ 	.byte	0x03, 0x50
        /*003a*/ 	.short	0x0000


	//----- nvinfo : EIATTR_MAXREG_COUNT
	.align		4
        /*003c*/ 	.byte	0x03, 0x1b
        /*003e*/ 	.short	0x00ff


	//----- nvinfo : EIATTR_MERCURY_ISA_VERSION
	.align		4
        /*0040*/ 	.byte	0x03, 0x5f
        /*0042*/ 	.short	0x0101


	//----- nvinfo : EIATTR_VRC_CTA_INIT_COUNT
	.align		4
        /*0044*/ 	.byte	0x02, 0x4a
	.zero		1
	.zero		1


	//----- nvinfo : EIATTR_EXIT_INSTR_OFFSETS
	.align		4
        /*0048*/ 	.byte	0x04, 0x1c
        /*004a*/ 	.short	(.L_177 - .L_176)


	//   ....[0]....
.L_176:
        /*004c*/ 	.word	0x00000060


	//   ....[1]....
        /*0050*/ 	.word	0x00000170


	//----- nvinfo : EIATTR_CBANK_PARAM_SIZE
	.align		4
.L_177:
        /*0054*/ 	.byte	0x03, 0x19
        /*0056*/ 	.short	0x0018


	//----- nvinfo : EIATTR_PARAM_CBANK
	.align		4
        /*0058*/ 	.byte	0x04, 0x0a
        /*005a*/ 	.short	(.L_179 - .L_178)
	.align		4
.L_178:
        /*005c*/ 	.word	index@(.nv.constant0._Z5Caxpy6float2PS_S0_)
        /*0060*/ 	.short	0x0380
        /*0062*/ 	.short	0x0018


	//----- nvinfo : EIATTR_SW_WAR
	.align		4
.L_179:
        /*0064*/ 	.byte	0x04, 0x36
        /*0066*/ 	.short	(.L_181 - .L_180)
.L_180:
        /*0068*/ 	.word	0x00000008
.L_181:


//--------------------- .nv.info._Z6matVecP6float2S0_S0_ --------------------------
	.section	.nv.info._Z6matVecP6float2S0_S0_,"",@"SHT_CUDA_INFO"
	.sectionflags	@""
	.align	4


	//----- nvinfo : EIATTR_CUDA_API_VERSION
	.align		4
        /*0000*/ 	.byte	0x04, 0x37
        /*0002*/ 	.short	(.L_183 - .L_182)
.L_182:
        /*0004*/ 	.word	0x00000082


	//----- nvinfo : EIATTR_KPARAM_INFO
	.align		4
.L_183:
        /*0008*/ 	.byte	0x04, 0x17
        /*000a*/ 	.short	(.L_185 - .L_184)
.L_184:
        /*000c*/ 	.word	0x00000000
        /*0010*/ 	.short	0x0002
        /*0012*/ 	.short	0x0010
        /*0014*/ 	.byte	0x00, 0xf5, 0x21, 0x00


	//----- nvinfo : EIATTR_KPARAM_INFO
	.align		4
.L_185:
        /*0018*/ 	.byte	0x04, 0x17
        /*001a*/ 	.short	(.L_187 - .L_186)
.L_186:
        /*001c*/ 	.word	0x00000000
        /*0020*/ 	.short	0x0001
        /*0022*/ 	.short	0x0008
        /*0024*/ 	.byte	0x00, 0xf5, 0x21, 0x00


	//----- nvinfo : EIATTR_KPARAM_INFO
	.align		4
.L_187:
        /*0028*/ 	.byte	0x04, 0x17
        /*002a*/ 	.short	(.L_189 - .L_188)
.L_188:
        /*002c*/ 	.word	0x00000000
        /*0030*/ 	.short	0x0000
        /*0032*/ 	.short	0x0000
        /*0034*/ 	.byte	0x00, 0xf5, 0x21, 0x00


	//----- nvinfo : EIATTR_SPARSE_MMA_MASK
	.align		4
.L_189:
        /*0038*/ 	.byte	0x03, 0x50
        /*003a*/ 	.short	0x0000


	//----- nvinfo : EIATTR_MAXREG_COUNT
	.align		4
        /*003c*/ 	.byte	0x03, 0x1b
        /*003e*/ 	.short	0x00ff


	//----- nvinfo : EIATTR_MERCURY_ISA_VERSION
	.align		4
        /*0040*/ 	.byte	0x03, 0x5f
        /*0042*/ 	.short	0x0101


	//----- nvinfo : EIATTR_VRC_CTA_INIT_COUNT
	.align		4
        /*0044*/ 	.byte	0x02, 0x4a
	.zero		1
	.zero		1


	//----- nvinfo : EIATTR_EXIT_INSTR_OFFSETS
	.align		4
        /*0048*/ 	.byte	0x04, 0x1c
        /*004a*/ 	.short	(.L_191 - .L_190)


	//   ....[0]....
.L_190:
        /*004c*/ 	.word	0x00000060


	//   ....[1]....
        /*0050*/ 	.word	0x00001110


	//----- nvinfo : EIATTR_CBANK_PARAM_SIZE
	.align		4
.L_191:
        /*0054*/ 	.byte	0x03, 0x19
        /*0056*/ 	.short	0x0018


	//----- nvinfo : EIATTR_PARAM_CBANK
	.align		4
        /*0058*/ 	.byte	0x04, 0x0a
        /*005a*/ 	.short	(.L_193 - .L_192)
	.align		4
.L_192:
        /*005c*/ 	.word	index@(.nv.constant0._Z6matVecP6float2S0_S0_)
        /*0060*/ 	.short	0x0380
        /*0062*/ 	.short	0x0018


	//----- nvinfo : EIATTR_SW_WAR
	.align		4
.L_193:
        /*0064*/ 	.byte	0x04, 0x36
        /*0066*/ 	.short	(.L_195 - .L_194)
.L_194:
        /*0068*/ 	.word	0x00000008
.L_195:


//--------------------- .nv.callgraph             --------------------------
	.section	.nv.callgraph,"",@"SHT_CUDA_CALLGRAPH"
	.align	4
	.sectionentsize	8
	.align		4
        /*0000*/ 	.word	0x00000000
	.align		4
        /*0004*/ 	.word	0xffffffff
	.align		4
        /*0008*/ 	.word	0x00000000
	.align		4
        /*000c*/ 	.word	0xfffffffe
	.align		4
        /*0010*/ 	.word	0x00000000
	.align		4
        /*0014*/ 	.word	0xfffffffd
	.align		4
        /*0018*/ 	.word	0x00000000
	.align		4
        /*001c*/ 	.word	0xfffffffc


//--------------------- .text._Z5CRMatP6float2S0_S0_S0_S0_S0_ --------------------------
	.section	.text._Z5CRMatP6float2S0_S0_S0_S0_S0_,"ax",@progbits
	.align	128
        .global         _Z5CRMatP6float2S0_S0_S0_S0_S0_
        .type           _Z5CRMatP6float2S0_S0_S0_S0_S0_,@function
        .size           _Z5CRMatP6float2S0_S0_S0_S0_S0_,(.L_x_182 - _Z5CRMatP6float2S0_S0_S0_S0_S0_)
        .other          _Z5CRMatP6float2S0_S0_S0_S0_S0_,@"STO_CUDA_ENTRY STV_DEFAULT"
_Z5CRMatP6float2S0_S0_S0_S0_S0_:
.text._Z5CRMatP6float2S0_S0_S0_S0_S0_:
[----:B------:R-:W-:Y:S01]  /*0000*/  LDC R1, c[0x0][0x37c] ;  /* 0x0000df00ff017b82 */ /* 0x000fe20000000800 */
[----:B------:R-:W0:Y:S07]  /*0010*/  S2R R7, SR_TID.X ;  /* 0x0000000000077919 */ /* 0x000e2e0000002100 */
[----:B------:R-:W0:Y:S08]  /*0020*/  S2UR UR4, SR_CTAID.X ;  /* 0x00000000000479c3 */ /* 0x000e300000002500 */
[----:B------:R-:W0:Y:S02]  /*0030*/  LDC R2, c[0x0][0x360] ;  /* 0x0000d800ff027b82 */ /* 0x000e240000000800 */
[----:B0-----:R-:W-:-:S05]  /*0040*/  IMAD R2, R2, UR4, R7 ;  /* 0x0000000402027c24 */ /* 0x001fca000f8e0207 */
[----:B------:R-:W-:-:S13]  /*0050*/  ISETP.GT.U32.AND P0, PT, R2, 0x1f, PT ;  /* 0x0000001f0200780c */ /* 0x000fda0003f04070 */
[----:B------:R-:W-:Y:S05]  /*0060*/  @P0 EXIT ;  /* 0x000000000000094d */ /* 0x000fea0003800000 */
[----:B------:R-:W0:Y:S01]  /*0070*/  S2UR UR5, SR_CgaCtaId ;  /* 0x00000000000579c3 */ /* 0x000e220000008800 */
[----:B------:R-:W-:Y:S01]  /*0080*/  SHF.L.U32 R3, R2, 0xa, RZ ;  /* 0x0000000a02037819 */ /* 0x000fe200000006ff */
[----:B------:R-:W-:Y:S01]  /*0090*/  UMOV UR4, 0x400 ;  /* 0x0000040000047882 */ /* 0x000fe20000000000 */
[----:B------:R-:W1:Y:S05]  /*00a0*/  LDCU.64 UR6, c[0x0][0x358] ;  /* 0x00006b00ff0677ac */ /* 0x000e6a0008000a00 */
[----:B------:R-:W2:Y:S01]  /*00b0*/  LDC.64 R4, c[0x0][0x380] ;  /* 0x0000e000ff047b82 */ /* 0x000ea20000000a00 */
[----:B0-----:R-:W-:-:S03]  /*00c0*/  ULEA UR5, UR5, UR4, 0x18 ;  /* 0x0000000405057291 */ /* 0x001fc6000f8ec0ff */
[----:B------:R-:W-:-:S03]  /*00d0*/  UMOV UR4, URZ ;  /* 0x000000ff00047c82 */ /* 0x000fc60008000000 */
[----:B------:R-:W-:Y:S01]  /*00e0*/  LEA R0, R7, UR5, 0x8 ;  /* 0x0000000507007c11 */ /* 0x000fe2000f8e40ff */
[----:B--2---:R-:W-:-:S03]  /*00f0*/  IMAD.WIDE.U32 R4, R3, 0x8, R4 ;  /* 0x0000000803047825 */ /* 0x004fc600078e0004 */
[----:B------:R-:W-:Y:S02]  /*0100*/  IADD3 R0, PT, PT, R0, 0x80, RZ ;  /* 0x0000008000007810 */ /* 0x000fe40007ffe0ff */
[----:B------:R-:W-:-:S04]  /*0110*/  IADD3 R3, P0, PT, R4, 0x80, RZ ;  /* 0x0000008004037810 */ /* 0x000fc80007f1e0ff */
[----:B-1----:R-:W-:-:S09]  /*0120*/  IADD3.X R5, PT, PT, RZ, R5, RZ, P0, !PT ;  /* 0x00000005ff057210 */ /* 0x002fd200007fe4ff */
.L_x_0:
[----:B------:R-:W-:-:S05]  /*0130*/  MOV R4, R3 ;  /* 0x0000000300047202 */ /* 0x000fca0000000f00 */
[----:B------:R-:W2:Y:S04]  /*0140*/  LDG.E.64 R28, desc[UR6][R4.64+-0x80] ;  /* 0xffff8006041c7981 */ /* 0x000ea8000c1e1b00 */
[----:B------:R-:W2:Y:S04]  /*0150*/  LDG.E.64 R30, desc[UR6][R4.64+-0x78] ;  /* 0xffff8806041e7981 */ /* 0x000ea8000c1e1b00 */
[----:B------:R-:W3:Y:S04]  /*0160*/  LDG.E.64 R32, desc[UR6][R4.64+-0x70] ;  /* 0xffff900604207981 */ /* 0x000ee8000c1e1b00 */
[----:B------:R-:W3:Y:S04]  /*0170*/  LDG.E.64 R34, desc[UR6][R4.64+-0x68] ;  /* 0xffff980604227981 */ /* 0x000ee8000c1e1b00 */
[----:B------:R-:W4:Y:S04]  /*0180*/  LDG.E.64 R8, desc[UR6][R4.64+-0x60] ;  /* 0xffffa00604087981 */ /* 0x000f28000c1e1b00 */
[----:B------:R-:W4:Y:S04]  /*0190*/  LDG.E.64 R10, desc[UR6][R4.64+-0x58] ;  /* 0xffffa806040a7981 */ /* 0x000f28000c1e1b00 */
[----:B------:R-:W5:Y:S04]  /*01a0*/  LDG.E.64 R12, desc[UR6][R4.64+-0x50] ;  /* 0xffffb006040c7981 */ /* 0x000f68000c1e1b00 */
[----:B------:R-:W5:Y:S04]  /*01b0*/  LDG.E.64 R14, desc[UR6][R4.64+-0x48] ;  /* 0xffffb806040e7981 */ /* 0x000f68000c1e1b00 */
[----:B------:R-:W5:Y:S04]  /*01c0*/  LDG.E.64 R16, desc[UR6][R4.64+-0x40] ;  /* 0xffffc00604107981 */ /* 0x000f68000c1e1b00 */
[----:B------:R-:W5:Y:S04]  /*01d0*/  LDG.E.64 R18, desc[UR6][R4.64+-0x38] ;  /* 0xffffc80604127981 */ /* 0x000f68000c1e1b00 */
[----:B------:R-:W5:Y:S04]  /*01e0*/  LDG.E.64 R20, desc[UR6][R4.64+-0x30] ;  /* 0xffffd00604147981 */ /* 0x000f68000c1e1b00 */
[----:B------:R-:W5:Y:S04]  /*01f0*/  LDG.E.64 R22, desc[UR6][R4.64+-0x28] ;  /* 0xffffd80604167981 */ /* 0x000f68000c1e1b00 */
[----:B------:R-:W5:Y:S04]  /*0200*/  LDG.E.64 R24, desc[UR6][R4.64+-0x20] ;  /* 0xffffe00604187981 */ /* 0x000f68000c1e1b00 */
[----:B------:R-:W5:Y:S04]  /*0210*/  LDG.E.64 R26, desc[UR6][R4.64+-0x18] ;  /* 0xffffe806041a7981 */ /* 0x000f68000c1e1b00 */
[----:B--2---:R0:W-:Y:S04]  /*0220*/  STS.128 [R0+-0x80], R28 ;  /* 0xffff801c00007388 */ /* 0x0041e80000000c00 */
[----:B---3--:R1:W-:Y:S04]  /*0230*/  STS.128 [R0+-0x70], R32 ;  /* 0xffff902000007388 */ /* 0x0083e80000000c00 */
[----:B0-----:R-:W2:Y:S04]  /*0240*/  LDG.E.64 R28, desc[UR6][R4.64+-0x10] ;  /* 0xfffff006041c7981 */ /* 0x001ea8000c1e1b00 */
[----:B------:R-:W2:Y:S04]  /*0250*/  LDG.E.64 R30, desc[UR6][R4.64+-0x8] ;  /* 0xfffff806041e7981 */ /* 0x000ea8000c1e1b00 */
[----:B-1----:R-:W3:Y:S04]  /*0260*/  LDG.E.64 R32, desc[UR6][R4.64] ;  /* 0x0000000604207981 */ /* 0x002ee8000c1e1b00 */
[----:B------:R-:W3:Y:S04]  /*0270*/  LDG.E.64 R34, desc[UR6][R4.64+0x8] ;  /* 0x0000080604227981 */ /* 0x000ee8000c1e1b00 */
[----:B----4-:R0:W-:Y:S04]  /*0280*/  STS.128 [R0+-0x60], R8 ;  /* 0xffffa00800007388 */ /* 0x0101e80000000c00 */
[----:B-----5:R1:W-:Y:S04]  /*0290*/  STS.128 [R0+-0x50], R12 ;  /* 0xffffb00c00007388 */ /* 0x0203e80000000c00 */
[----:B------:R4:W-:Y:S04]  /*02a0*/  STS.128 [R0+-0x40], R16 ;  /* 0xffffc01000007388 */ /* 0x0009e80000000c00 */
[----:B------:R5:W-:Y:S04]  /*02b0*/  STS.128 [R0+-0x30], R20 ;  /* 0xffffd01400007388 */ /* 0x000be80000000c00 */
[----:B------:R5:W-:Y:S04]  /*02c0*/  STS.128 [R0+-0x20], R24 ;  /* 0xffffe01800007388 */ /* 0x000be80000000c00 */
[----:B0-----:R-:W3:Y:S04]  /*02d0*/  LDG.E.64 R8, desc[UR6][R4.64+0x10] ;  /* 0x0000100604087981 */ /* 0x001ee8000c1e1b00 */
[----:B------:R-:W3:Y:S04]  /*02e0*/  LDG.E.64 R10, desc[UR6][R4.64+0x18] ;  /* 0x00001806040a7981 */ /* 0x000ee8000c1e1b00 */
[----:B-1----:R-:W3:Y:S04]  /*02f0*/  LDG.E.64 R12, desc[UR6][R4.64+0x20] ;  /* 0x00002006040c7981 */ /* 0x002ee8000c1e1b00 */
[----:B------:R-:W3:Y:S04]  /*0300*/  LDG.E.64 R14, desc[UR6][R4.64+0x28] ;  /* 0x00002806040e7981 */ /* 0x000ee8000c1e1b00 */
[----:B----4-:R-:W4:Y:S04]  /*0310*/  LDG.E.64 R16, desc[UR6][R4.64+0x30] ;  /* 0x0000300604107981 */ /* 0x010f28000c1e1b00 */
[----:B------:R-:W4:Y:S04]  /*0320*/  LDG.E.64 R18, desc[UR6][R4.64+0x38] ;  /* 0x0000380604127981 */ /* 0x000f28000c1e1b00 */
[----:B-----5:R-:W5:Y:S04]  /*0330*/  LDG.E.64 R20, desc[UR6][R4.64+0x40] ;  /* 0x0000400604147981 */ /* 0x020f68000c1e1b00 */
[----:B------:R-:W5:Y:S04]  /*0340*/  LDG.E.64 R22, desc[UR6][R4.64+0x48] ;  /* 0x0000480604167981 */ /* 0x000f68000c1e1b00 */
[----:B------:R-:W5:Y:S04]  /*0350*/  LDG.E.64 R24, desc[UR6][R4.64+0x50] ;  /* 0x0000500604187981 */ /* 0x000f68000c1e1b00 */
[----:B------:R-:W5:Y:S04]  /*0360*/  LDG.E.64 R26, desc[UR6][R4.64+0x58] ;  /* 0x00005806041a7981 */ /* 0x000f68000c1e1b00 */
[----:B--2---:R0:W-:Y:S04]  /*0370*/  STS.128 [R0+-0x10], R28 ;  /* 0xfffff01c00007388 */ /* 0x0041e80000000c00 */
[----:B---3--:R1:W-:Y:S04]  /*0380*/  STS.128 [R0], R32 ;  /* 0x0000002000007388 */ /* 0x0083e80000000c00 */
[----:B0-----:R-:W2:Y:S04]  /*0390*/  LDG.E.64 R28, desc[UR6][R4.64+0x60] ;  /* 0x00006006041c7981 */ /* 0x001ea8000c1e1b00 */
[----:B------:R-:W2:Y:S04]  /*03a0*/  LDG.E.64 R30, desc[UR6][R4.64+0x68] ;  /* 0x00006806041e7981 */ /* 0x000ea8000c1e1b00 */
[----:B-1----:R-:W3:Y:S04]  /*03b0*/  LDG.E.64 R32, desc[UR6][R4.64+0x70] ;  /* 0x0000700604207981 */ /* 0x002ee8000c1e1b00 */
[----:B------:R0:W3:Y:S01]  /*03c0*/  LDG.E.64 R34, desc[UR6][R4.64+0x78] ;  /* 0x0000780604227981 */ /* 0x0000e2000c1e1b00 */
[----:B------:R-:W-:-:S04]  /*03d0*/  UIADD3 UR4, UPT, UPT, UR4, 0x1, URZ ;  /* 0x0000000104047890 */ /* 0x000fc8000fffe0ff */
[----:B------:R-:W-:Y:S01]  /*03e0*/  UISETP.NE.AND UP0, UPT, UR4, 0x20, UPT ;  /* 0x000000200400788c */ /* 0x000fe2000bf05270 */
[----:B------:R-:W-:Y:S01]  /*03f0*/  IADD3 R3, P0, PT, R4, 0x100, RZ ;  /* 0x0000010004037810 */ /* 0x000fe20007f1e0ff */
[----:B------:R-:W-:Y:S03]  /*0400*/  STS.128 [R0+0x10], R8 ;  /* 0x0000100800007388 */ /* 0x000fe60000000c00 */
[----:B0-----:R-:W-:Y:S01]  /*0410*/  IADD3.X R5, PT, PT, RZ, R5, RZ, P0, !PT ;  /* 0x00000005ff057210 */ /* 0x001fe200007fe4ff */
[----:B------:R-:W-:Y:S04]  /*0420*/  STS.128 [R0+0x20], R12 ;  /* 0x0000200c00007388 */ /* 0x000fe80000000c00 */
[----:B----4-:R-:W-:Y:S04]  /*0430*/  STS.128 [R0+0x30], R16 ;  /* 0x0000301000007388 */ /* 0x010fe80000000c00 */
[----:B-----5:R-:W-:Y:S04]  /*0440*/  STS.128 [R0+0x40], R20 ;  /* 0x0000401400007388 */ /* 0x020fe80000000c00 */
[----:B------:R-:W-:Y:S04]  /*0450*/  STS.128 [R0+0x50], R24 ;  /* 0x0000501800007388 */ /* 0x000fe80000000c00 */
[----:B--2---:R-:W-:Y:S04]  /*0460*/  STS.128 [R0+0x60], R28 ;  /* 0x0000601c00007388 */ /* 0x004fe80000000c00 */
[----:B---3--:R0:W-:Y:S02]  /*0470*/  STS.128 [R0+0x70], R32 ;  /* 0x0000702000007388 */ /* 0x0081e40000000c00 */
[----:B0-----:R-:W-:Y:S01]  /*0480*/  IADD3 R0, PT, PT, R0, 0x100, RZ ;  /* 0x0000010000007810 */ /* 0x001fe20007ffe0ff */
[----:B------:R-:W-:Y:S06]  /*0490*/  BRA.U UP0, `(.L_x_0) ;  /* 0xfffffffd00247547 */ /* 0x000fec000b83ffff */
[----:B------:R-:W0:Y:S01]  /*04a0*/  LDC.64 R4, c[0x0][0x3a0] ;  /* 0x0000e800ff047b82 */ /* 0x000e220000000a00 */
[----:B------:R-:W-:Y:S01]  /*04b0*/  SHF.L.U32 R24, R2, 0x5, RZ ;  /* 0x0000000502187819 */ /* 0x000fe200000006ff */
[----:B------:R-:W-:Y:S01]  /*04c0*/  HFMA2 R25, -RZ, RZ, 0, 0 ;  /* 0x00000000ff197431 */ /* 0x000fe200000001ff */
[----:B------:R-:W-:Y:S01]  /*04d0*/  LEA R7, R7, UR5, 0x3 ;  /* 0x0000000507077c11 */ /* 0x000fe2000f8e18ff */
[----:B------:R-:W-:Y:S01]  /*04e0*/  HFMA2 R27, -RZ, RZ, 0, 0 ;  /* 0x00000000ff1b7431 */ /* 0x000fe200000001ff */
[----:B------:R-:W-:Y:S01]  /*04f0*/  MOV R28, RZ ;  /* 0x000000ff001c7202 */ /* 0x000fe20000000f00 */
[----:B------:R-:W-:Y:S02]  /*0500*/  UMOV UR4, 0x80 ;  /* 0x0000008000047882 */ /* 0x000fe40000000000 */
[----:B------:R-:W1:Y:S08]  /*0510*/  LDC.64 R12, c[0x0][0x388] ;  /* 0x0000e200ff0c7b82 */ /* 0x000e700000000a00 */
[----:B------:R-:W2:Y:S01]  /*0520*/  LDC.64 R10, c[0x0][0x398] ;  /* 0x0000e600ff0a7b82 */ /* 0x000ea20000000a00 */
[----:B0-----:R-:W-:-:S05]  /*0530*/  IMAD.WIDE.U32 R2, R24, 0x8, R4 ;  /* 0x0000000818027825 */ /* 0x001fca00078e0004 */
[----:B------:R-:W-:Y:S01]  /*0540*/  MOV R8, R3 ;  /* 0x0000000300087202 */ /* 0x000fe20000000f00 */
[----:B-1----:R-:W-:-:S03]  /*0550*/  IMAD.WIDE.U32 R12, R24, 0x8, R12 ;  /* 0x00000008180c7825 */ /* 0x002fc600078e000c */
[-C--:B------:R-:W-:Y:S02]  /*0560*/  MOV R3, R12.reuse ;  /* 0x0000000c00037202 */ /* 0x080fe40000000f00 */
[-C--:B------:R-:W-:Y:S01]  /*0570*/  MOV R4, R13.reuse ;  /* 0x0000000d00047202 */ /* 0x080fe20000000f00 */
[----:B--2---:R-:W-:Y:S01]  /*0580*/  IMAD.WIDE.U32 R10, R24, 0x8, R10 ;  /* 0x00000008180a7825 */ /* 0x004fe200078e000a */
[----:B------:R-:W-:Y:S02]  /*0590*/  MOV R30, R12 ;  /* 0x0000000c001e7202 */ /* 0x000fe40000000f00 */
[----:B------:R-:W-:Y:S02]  /*05a0*/  MOV R31, R13 ;  /* 0x0000000d001f7202 */ /* 0x000fe40000000f00 */
[----:B------:R-:W-:Y:S02]  /*05b0*/  MOV R5, R10 ;  /* 0x0000000a00057202 */ /* 0x000fe40000000f00 */
[----:B------:R-:W-:-:S02]  /*05c0*/  MOV R6, R11 ;  /* 0x0000000b00067202 */ /* 0x000fc40000000f00 */
[----:B------:R-:W-:Y:S02]  /*05d0*/  MOV R9, R10 ;  /* 0x0000000a00097202 */ /* 0x000fe40000000f00 */
[----:B------:R-:W-:-:S07]  /*05e0*/  MOV R0, R11 ;  /* 0x0000000b00007202 */ /* 0x000fce0000000f00 */
.L_x_1:
[----:B------:R-:W2:Y:S04]  /*05f0*/  LDG.E.64 R12, desc[UR6][R30.64] ;  /* 0x000000061e0c7981 */ /* 0x000ea8000c1e1b00 */
[----:B------:R-:W2:Y:S04]  /*0600*/  LDS.64 R14, [R7+UR4+-0x80] ;  /* 0xffff8004070e7984 */ /* 0x000ea80008000a00 */
[----:B------:R-:W0:Y:S04]  /*0610*/  LDS.64 R18, [R7+UR4+-0x78] ;  /* 0xffff880407127984 */ /* 0x000e280008000a00 */
[----:B------:R-:W1:Y:S04]  /*0620*/  LDS.64 R22, [R7+UR4+-0x70] ;  /* 0xffff900407167984 */ /* 0x000e680008000a00 */
[----:B------:R-:W3:Y:S04]  /*0630*/  LDS.64 R20, [R7+UR4+-0x68] ;  /* 0xffff980407147984 */ /* 0x000ee80008000a00 */
[----:B------:R-:W4:Y:S04]  /*0640*/  LDS.64 R16, [R7+UR4+-0x60] ;  /* 0xffffa00407107984 */ /* 0x000f280008000a00 */
[----:B------:R-:W5:Y:S01]  /*0650*/  LDS.64 R10, [R7+UR4+-0x58] ;  /* 0xffffa804070a7984 */ /* 0x000f620008000a00 */
[CC--:B--2---:R-:W-:Y:S01]  /*0660*/  FMUL R26, R12.reuse, R15.reuse ;  /* 0x0000000f0c1a7220 */ /* 0x0c4fe20000400000 */
[C---:B------:R-:W-:Y:S01]  /*0670*/  FMUL R29, R13.reuse, R15 ;  /* 0x0000000f0d1d7220 */ /* 0x040fe20000400000 */
[CC--:B0-----:R-:W-:Y:S01]  /*0680*/  FMUL R15, R13.reuse, R19.reuse ;  /* 0x000000130d0f7220 */ /* 0x0c1fe20000400000 */
[C---:B------:R-:W-:Y:S01]  /*0690*/  FMUL R19, R12.reuse, R19 ;  /* 0x000000130c137220 */ /* 0x040fe20000400000 */
[CC--:B------:R-:W-:Y:S01]  /*06a0*/  FFMA R26, R13.reuse, R14.reuse, R26 ;  /* 0x0000000e0d1a7223 */ /* 0x0c0fe2000000001a */
[C---:B------:R-:W-:Y:S01]  /*06b0*/  FFMA R29, R12.reuse, R14, -R29 ;  /* 0x0000000e0c1d7223 */ /* 0x040fe2000000081d */
[CC--:B------:R-:W-:Y:S01]  /*06c0*/  FFMA R32, R12.reuse, R18.reuse, -R15 ;  /* 0x000000120c207223 */ /* 0x0c0fe2000000080f */
[C---:B------:R-:W-:Y:S01]  /*06d0*/  FFMA R19, R13.reuse, R18, R19 ;  /* 0x000000120d137223 */ /* 0x040fe20000000013 */
[----:B------:R-:W0:Y:S01]  /*06e0*/  LDS.64 R14, [R7+UR4+-0x50] ;  /* 0xffffb004070e7984 */ /* 0x000e220008000a00 */
[----:B------:R-:W-:Y:S01]  /*06f0*/  FADD R26, RZ, R26 ;  /* 0x0000001aff1a7221 */ /* 0x000fe20000000000 */
[-C--:B-1----:R-:W-:Y:S01]  /*0700*/  FMUL R34, R12, R23.reuse ;  /* 0x000000170c227220 */ /* 0x082fe20000400000 */
[C---:B------:R-:W-:Y:S01]  /*0710*/  FMUL R33, R13.reuse, R23 ;  /* 0x000000170d217220 */ /* 0x040fe20000400000 */
[----:B------:R-:W-:Y:S01]  /*0720*/  FADD R29, RZ, R29 ;  /* 0x0000001dff1d7221 */ /* 0x000fe20000000000 */
[----:B------:R-:W-:Y:S01]  /*0730*/  FADD R26, R26, R19 ;  /* 0x000000131a1a7221 */ /* 0x000fe20000000000 */
[-C--:B------:R-:W-:Y:S01]  /*0740*/  FFMA R23, R13, R22.reuse, R34 ;  /* 0x000000160d177223 */ /* 0x080fe20000000022 */
[----:B------:R-:W1:Y:S01]  /*0750*/  LDS.64 R18, [R7+UR4+-0x48] ;  /* 0xffffb80407127984 */ /* 0x000e620008000a00 */
[----:B------:R-:W-:Y:S01]  /*0760*/  FADD R29, R29, R32 ;  /* 0x000000201d1d7221 */ /* 0x000fe20000000000 */
[----:B------:R-:W-:Y:S01]  /*0770*/  FFMA R32, R12, R22, -R33 ;  /* 0x000000160c207223 */ /* 0x000fe20000000821 */
[----:B------:R-:W-:Y:S01]  /*0780*/  FADD R26, R26, R23 ;  /* 0x000000171a1a7221 */ /* 0x000fe20000000000 */
[CC--:B---3--:R-:W-:Y:S01]  /*0790*/  FMUL R34, R12.reuse, R21.reuse ;  /* 0x000000150c227220 */ /* 0x0c8fe20000400000 */
[----:B------:R-:W2:Y:S01]  /*07a0*/  LDS.64 R22, [R7+UR4+-0x40] ;  /* 0xffffc00407167984 */ /* 0x000ea20008000a00 */
[----:B------:R-:W-:Y:S01]  /*07b0*/  FMUL R33, R13, R21 ;  /* 0x000000150d217220 */ /* 0x000fe20000400000 */
[----:B------:R-:W-:Y:S01]  /*07c0*/  FADD R29, R29, R32 ;  /* 0x000000201d1d7221 */ /* 0x000fe20000000000 */
[CC--:B------:R-:W-:Y:S01]  /*07d0*/  FFMA R21, R13.reuse, R20.reuse, R34 ;  /* 0x000000140d157223 */ /* 0x0c0fe20000000022 */
[CC--:B----4-:R-:W-:Y:S01]  /*07e0*/  FMUL R34, R12.reuse, R17.reuse ;  /* 0x000000110c227220 */ /* 0x0d0fe20000400000 */
[----:B------:R-:W-:Y:S01]  /*07f0*/  FFMA R32, R12, R20, -R33 ;  /* 0x000000140c207223 */ /* 0x000fe20000000821 */
[C---:B------:R-:W-:Y:S01]  /*0800*/  FMUL R33, R13.reuse, R17 ;  /* 0x000000110d217220 */ /* 0x040fe20000400000 */
[----:B------:R-:W-:Y:S01]  /*0810*/  FADD R26, R26, R21 ;  /* 0x000000151a1a7221 */ /* 0x000fe20000000000 */
[-C--:B------:R-:W-:Y:S01]  /*0820*/  FFMA R17, R13, R16.reuse, R34 ;  /* 0x000000100d117223 */ /* 0x080fe20000000022 */
[----:B------:R-:W3:Y:S01]  /*0830*/  LDS.64 R20, [R7+UR4+-0x38] ;  /* 0xffffc80407147984 */ /* 0x000ee20008000a00 */
[----:B------:R-:W-:Y:S01]  /*0840*/  FADD R29, R29, R32 ;  /* 0x000000201d1d7221 */ /* 0x000fe20000000000 */
[----:B------:R-:W-:Y:S01]  /*0850*/  FFMA R32, R12, R16, -R33 ;  /* 0x000000100c207223 */ /* 0x000fe20000000821 */
[----:B------:R-:W-:Y:S01]  /*0860*/  FADD R26, R26, R17 ;  /* 0x000000111a1a7221 */ /* 0x000fe20000000000 */
[-C--:B-----5:R-:W-:Y:S01]  /*0870*/  FMUL R34, R12, R11.reuse ;  /* 0x0000000b0c227220 */ /* 0x0a0fe20000400000 */
[----:B------:R-:W4:Y:S01]  /*0880*/  LDS.64 R16, [R7+UR4+-0x30] ;  /* 0xffffd00407107984 */ /* 0x000f220008000a00 */
[----:B------:R-:W-:Y:S01]  /*0890*/  FMUL R33, R13, R11 ;  /* 0x0000000b0d217220 */ /* 0x000fe20000400000 */
[----:B------:R-:W-:Y:S01]  /*08a0*/  FADD R29, R29, R32 ;  /* 0x000000201d1d7221 */ /* 0x000fe20000000000 */
[----:B------:R-:W-:-:S02]  /*08b0*/  FFMA R11, R13, R10, R34 ;  /* 0x0000000a0d0b7223 */ /* 0x000fc40000000022 */
[----:B------:R-:W-:Y:S02]  /*08c0*/  FFMA R32, R12, R10, -R33 ;  /* 0x0000000a0c207223 */ /* 0x000fe40000000821 */
[----:B------:R-:W-:Y:S02]  /*08d0*/  FADD R26, R26, R11 ;  /* 0x0000000b1a1a7221 */ /* 0x000fe40000000000 */
[----:B------:R-:W5:Y:S01]  /*08e0*/  LDS.64 R10, [R7+UR4+-0x28] ;  /* 0xffffd804070a7984 */ /* 0x000f620008000a00 */
[----:B------:R-:W-:Y:S01]  /*08f0*/  FADD R29, R29, R32 ;  /* 0x000000201d1d7221 */ /* 0x000fe20000000000 */
[-C--:B0-----:R-:W-:Y:S01]  /*0900*/  FMUL R34, R12, R15.reuse ;  /* 0x0000000f0c227220 */ /* 0x081fe20000400000 */
[----:B------:R-:W-:-:S03]  /*0910*/  FMUL R33, R13, R15 ;  /* 0x0000000f0d217220 */ /* 0x000fc60000400000 */
[CC--:B------:R-:W-:Y:S01]  /*0920*/  FFMA R15, R13.reuse, R14.reuse, R34 ;  /* 0x0000000e0d0f7223 */ /* 0x0c0fe20000000022 */
[C---:B------:R-:W-:Y:S01]  /*0930*/  FFMA R32, R12.reuse, R14, -R33 ;  /* 0x0000000e0c207223 */ /* 0x040fe20000000821 */
[-C--:B-1----:R-:W-:Y:S01]  /*0940*/  FMUL R34, R12, R19.reuse ;  /* 0x000000130c227220 */ /* 0x082fe20000400000 */
[----:B------:R-:W-:Y:S01]  /*0950*/  FMUL R33, R13, R19 ;  /* 0x000000130d217220 */ /* 0x000fe20000400000 */
[----:B------:R-:W-:Y:S01]  /*0960*/  FADD R26, R26, R15 ;  /* 0x0000000f1a1a7221 */ /* 0x000fe20000000000 */
[----:B------:R-:W-:Y:S01]  /*0970*/  FADD R29, R29, R32 ;  /* 0x000000201d1d7221 */ /* 0x000fe20000000000 */
[CC--:B------:R-:W-:Y:S01]  /*0980*/  FFMA R19, R13.reuse, R18.reuse, R34 ;  /* 0x000000120d137223 */ /* 0x0c0fe20000000022 */
[----:B------:R-:W0:Y:S01]  /*0990*/  LDS.64 R14, [R7+UR4+-0x20] ;  /* 0xffffe004070e7984 */ /* 0x000e220008000a00 */
[CC--:B--2---:R-:W-:Y:S01]  /*09a0*/  FMUL R34, R12.reuse, R23.reuse ;  /* 0x000000170c227220 */ /* 0x0c4fe20000400000 */
[----:B------:R-:W-:Y:S01]  /*09b0*/  FFMA R32, R12, R18, -R33 ;  /* 0x000000120c207223 */ /* 0x000fe20000000821 */
[----:B------:R-:W-:Y:S01]  /*09c0*/  FADD R26, R26, R19 ;  /* 0x000000131a1a7221 */ /* 0x000fe20000000000 */
[C---:B------:R-:W-:Y:S01]  /*09d0*/  FMUL R33, R13.reuse, R23 ;  /* 0x000000170d217220 */ /* 0x040fe20000400000 */
[----:B------:R-:W1:Y:S01]  /*09e0*/  LDS.64 R18, [R7+UR4+-0x18] ;  /* 0xffffe80407127984 */ /* 0x000e620008000a00 */
[-C--:B------:R-:W-:Y:S01]  /*09f0*/  FFMA R23, R13, R22.reuse, R34 ;  /* 0x000000160d177223 */ /* 0x080fe20000000022 */
[----:B------:R-:W-:Y:S01]  /*0a00*/  FADD R29, R29, R32 ;  /* 0x000000201d1d7221 */ /* 0x000fe20000000000 */
[C---:B------:R-:W-:Y:S01]  /*0a10*/  FFMA R32, R12.reuse, R22, -R33 ;  /* 0x000000160c207223 */ /* 0x040fe20000000821 */
[-C--:B---3--:R-:W-:Y:S01]  /*0a20*/  FMUL R34, R12, R21.reuse ;  /* 0x000000150c227220 */ /* 0x088fe20000400000 */
[----:B------:R-:W-:Y:S01]  /*0a30*/  FADD R26, R26, R23 ;  /* 0x000000171a1a7221 */ /* 0x000fe20000000000 */
[C---:B------:R-:W-:Y:S01]  /*0a40*/  FMUL R33, R13.reuse, R21 ;  /* 0x000000150d217220 */ /* 0x040fe20000400000 */
[----:B------:R-:W2:Y:S01]  /*0a50*/  LDS.64 R22, [R7+UR4+-0x10] ;  /* 0xfffff00407167984 */ /* 0x000ea20008000a00 */
[-C--:B------:R-:W-:Y:S01]  /*0a60*/  FFMA R21, R13, R20.reuse, R34 ;  /* 0x000000140d157223 */ /* 0x080fe20000000022 */
[----:B------:R-:W-:Y:S01]  /*0a70*/  FADD R29, R29, R32 ;  /* 0x000000201d1d7221 */ /* 0x000fe20000000000 */
[C---:B------:R-:W-:Y:S01]  /*0a80*/  FFMA R32, R12.reuse, R20, -R33 ;  /* 0x000000140c207223 */ /* 0x040fe20000000821 */
[-C--:B----4-:R-:W-:Y:S01]  /*0a90*/  FMUL R34, R12, R17.reuse ;  /* 0x000000110c227220 */ /* 0x090fe20000400000 */
[----:B------:R-:W-:Y:S01]  /*0aa0*/  FADD R26, R26, R21 ;  /* 0x000000151a1a7221 */ /* 0x000fe20000000000 */
[C---:B------:R-:W-:Y:S01]  /*0ab0*/  FMUL R33, R13.reuse, R17 ;  /* 0x000000110d217220 */ /* 0x040fe20000400000 */
[----:B------:R-:W3:Y:S01]  /*0ac0*/  LDS.64 R20, [R7+UR4+-0x8] ;  /* 0xfffff80407147984 */ /* 0x000ee20008000a00 */
[-C--:B------:R-:W-:Y:S01]  /*0ad0*/  FFMA R17, R13, R16.reuse, R34 ;  /* 0x000000100d117223 */ /* 0x080fe20000000022 */
[----:B------:R-:W-:Y:S01]  /*0ae0*/  FADD R29, R29, R32 ;  /* 0x000000201d1d7221 */ /* 0x000fe20000000000 */
[C---:B------:R-:W-:Y:S01]  /*0af0*/  FFMA R32, R12.reuse, R16, -R33 ;  /* 0x000000100c207223 */ /* 0x040fe20000000821 */
[-C--:B-----5:R-:W-:Y:S01]  /*0b00*/  FMUL R34, R12, R11.reuse ;  /* 0x0000000b0c227220 */ /* 0x0a0fe20000400000 */
[----:B------:R-:W-:Y:S01]  /*0b10*/  FADD R26, R26, R17 ;  /* 0x000000111a1a7221 */ /* 0x000fe20000000000 */
[C---:B------:R-:W-:Y:S01]  /*0b20*/  FMUL R33, R13.reuse, R11 ;  /* 0x0000000b0d217220 */ /* 0x040fe20000400000 */
[----:B------:R-:W4:Y:S01]  /*0b30*/  LDS.64 R16, [R7+UR4] ;  /* 0x0000000407107984 */ /* 0x000f220008000a00 */
[-C--:B------:R-:W-:Y:S01]  /*0b40*/  FFMA R11, R13, R10.reuse, R34 ;  /* 0x0000000a0d0b7223 */ /* 0x080fe20000000022 */
[----:B------:R-:W-:Y:S01]  /*0b50*/  FADD R29, R29, R32 ;  /* 0x000000201d1d7221 */ /* 0x000fe20000000000 */
[----:B------:R-:W-:-:S02]  /*0b60*/  FFMA R32, R12, R10, -R33 ;  /* 0x0000000a0c207223 */ /* 0x000fc40000000821 */
[----:B------:R-:W-:Y:S02]  /*0b70*/  FADD R26, R26, R11 ;  /* 0x0000000b1a1a7221 */ /* 0x000fe40000000000 */
[----:B------:R-:W-:Y:S01]  /*0b80*/  FADD R29, R29, R32 ;  /* 0x000000201d1d7221 */ /* 0x000fe20000000000 */
[----:B------:R-:W5:Y:S01]  /*0b90*/  LDS.64 R10, [R7+UR4+0x8] ;  /* 0x00000804070a7984 */ /* 0x000f620008000a00 */
[-C--:B0-----:R-:W-:Y:S01]  /*0ba0*/  FMUL R33, R13, R15.reuse ;  /* 0x0000000f0d217220 */ /* 0x081fe20000400000 */
[----:B------:R-:W-:-:S03]  /*0bb0*/  FMUL R34, R12, R15 ;  /* 0x0000000f0c227220 */ /* 0x000fc60000400000 */
[CC--:B------:R-:W-:Y:S01]  /*0bc0*/  FFMA R32, R12.reuse, R14.reuse, -R33 ;  /* 0x0000000e0c207223 */ /* 0x0c0fe20000000821 */
[C---:B------:R-:W-:Y:S01]  /*0bd0*/  FFMA R15, R13.reuse, R14, R34 ;  /* 0x0000000e0d0f7223 */ /* 0x040fe20000000022 */
[-C--:B-1----:R-:W-:Y:S01]  /*0be0*/  FMUL R14, R12, R19.reuse ;  /* 0x000000130c0e7220 */ /* 0x082fe20000400000 */
[----:B------:R-:W-:Y:S01]  /*0bf0*/  FMUL R33, R13, R19 ;  /* 0x000000130d217220 */ /* 0x000fe20000400000 */
[----:B------:R-:W-:Y:S01]  /*0c00*/  FADD R29, R29, R32 ;  /* 0x000000201d1d7221 */ /* 0x000fe20000000000 */
[----:B------:R-:W-:Y:S01]  /*0c10*/  FADD R26, R26, R15 ;  /* 0x0000000f1a1a7221 */ /* 0x000fe20000000000 */
[CC--:B------:R-:W-:Y:S01]  /*0c20*/  FFMA R19, R13.reuse, R18.reuse, R14 ;  /* 0x000000120d137223 */ /* 0x0c0fe2000000000e */
[C---:B------:R-:W-:Y:S01]  /*0c30*/  FFMA R32, R12.reuse, R18, -R33 ;  /* 0x000000120c207223 */ /* 0x040fe20000000821 */
[----:B------:R-:W0:Y:S01]  /*0c40*/  LDS.64 R14, [R7+UR4+0x10] ;  /* 0x00001004070e7984 */ /* 0x000e220008000a00 */
[-C--:B--2---:R-:W-:Y:S01]  /*0c50*/  FMUL R33, R13, R23.reuse ;  /* 0x000000170d217220 */ /* 0x084fe20000400000 */
[----:B------:R-:W-:Y:S01]  /*0c60*/  FMUL R18, R12, R23 ;  /* 0x000000170c127220 */ /* 0x000fe20000400000 */
[----:B------:R-:W-:Y:S01]  /*0c70*/  FADD R29, R29, R32 ;  /* 0x000000201d1d7221 */ /* 0x000fe20000000000 */
[----:B------:R-:W-:Y:S01]  /*0c80*/  FADD R26, R26, R19 ;  /* 0x000000131a1a7221 */ /* 0x000fe20000000000 */
[CC--:B------:R-:W-:Y:S01]  /*0c90*/  FFMA R32, R12.reuse, R22.reuse, -R33 ;  /* 0x000000160c207223 */ /* 0x0c0fe20000000821 */
[C---:B------:R-:W-:Y:S01]  /*0ca0*/  FFMA R23, R13.reuse, R22, R18 ;  /* 0x000000160d177223 */ /* 0x040fe20000000012 */
[-C--:B---3--:R-:W-:Y:S01]  /*0cb0*/  FMUL R33, R13, R21.reuse ;  /* 0x000000150d217220 */ /* 0x088fe20000400000 */
[----:B------:R-:W1:Y:S01]  /*0cc0*/  LDS.64 R18, [R7+UR4+0x18] ;  /* 0x0000180407127984 */ /* 0x000e620008000a00 */
[----:B------:R-:W-:Y:S01]  /*0cd0*/  FADD R29, R29, R32 ;  /* 0x000000201d1d7221 */ /* 0x000fe20000000000 */
[C---:B------:R-:W-:Y:S01]  /*0ce0*/  FMUL R32, R12.reuse, R21 ;  /* 0x000000150c207220 */ /* 0x040fe20000400000 */
[----:B------:R-:W-:Y:S01]  /*0cf0*/  FFMA R22, R12, R20, -R33 ;  /* 0x000000140c167223 */ /* 0x000fe20000000821 */
[----:B------:R-:W-:-:S02]  /*0d00*/  FADD R23, R26, R23 ;  /* 0x000000171a177221 */ /* 0x000fc40000000000 */
[----:B------:R-:W-:Y:S01]  /*0d10*/  FFMA R32, R13, R20, R32 ;  /* 0x000000140d207223 */ /* 0x000fe20000000020 */
[----:B------:R-:W-:Y:S01]  /*0d20*/  FADD R22, R29, R22 ;  /* 0x000000161d167221 */ /* 0x000fe20000000000 */
[----:B------:R-:W2:Y:S01]  /*0d30*/  LDS.64 R20, [R7+UR4+0x20] ;  /* 0x0000200407147984 */ /* 0x000ea20008000a00 */
[-C--:B----4-:R-:W-:Y:S01]  /*0d40*/  FMUL R29, R13, R17.reuse ;  /* 0x000000110d1d7220 */ /* 0x090fe20000400000 */
[C---:B------:R-:W-:Y:S01]  /*0d50*/  FMUL R26, R12.reuse, R17 ;  /* 0x000000110c1a7220 */ /* 0x040fe20000400000 */
[----:B------:R-:W-:Y:S02]  /*0d60*/  FADD R23, R23, R32 ;  /* 0x0000002017177221 */ /* 0x000fe40000000000 */
[CC--:B------:R-:W-:Y:S01]  /*0d70*/  FFMA R29, R12.reuse, R16.reuse, -R29 ;  /* 0x000000100c1d7223 */ /* 0x0c0fe2000000081d */
[C---:B------:R-:W-:Y:S01]  /*0d80*/  FFMA R26, R13.reuse, R16, R26 ;  /* 0x000000100d1a7223 */ /* 0x040fe2000000001a */
[-C--:B-----5:R-:W-:Y:S01]  /*0d90*/  FMUL R32, R12, R11.reuse ;  /* 0x0000000b0c207220 */ /* 0x0a0fe20000400000 */
[----:B------:R-:W3:Y:S01]  /*0da0*/  LDS.64 R16, [R7+UR4+0x28] ;  /* 0x0000280407107984 */ /* 0x000ee20008000a00 */
[----:B------:R-:W-:Y:S01]  /*0db0*/  FADD R22, R22, R29 ;  /* 0x0000001d16167221 */ /* 0x000fe20000000000 */
[----:B------:R-:W-:Y:S01]  /*0dc0*/  FMUL R29, R13, R11 ;  /* 0x0000000b0d1d7220 */ /* 0x000fe20000400000 */
[----:B------:R-:W-:Y:S01]  /*0dd0*/  FADD R23, R23, R26 ;  /* 0x0000001a17177221 */ /* 0x000fe20000000000 */
[----:B------:R-:W-:-:S02]  /*0de0*/  FFMA R32, R13, R10, R32 ;  /* 0x0000000a0d207223 */ /* 0x000fc40000000020 */
[----:B------:R-:W-:Y:S02]  /*0df0*/  FFMA R29, R12, R10, -R29 ;  /* 0x0000000a0c1d7223 */ /* 0x000fe4000000081d */
[----:B------:R-:W4:Y:S01]  /*0e00*/  LDS.64 R10, [R7+UR4+0x30] ;  /* 0x00003004070a7984 */ /* 0x000f220008000a00 */
[----:B------:R-:W-:Y:S01]  /*0e10*/  FADD R26, R23, R32 ;  /* 0x00000020171a7221 */ /* 0x000fe20000000000 */
[----:B------:R-:W-:Y:S02]  /*0e20*/  FADD R29, R22, R29 ;  /* 0x0000001d161d7221 */ /* 0x000fe40000000000 */
[----:B------:R-:W5:Y:S01]  /*0e30*/  LDS.64 R22, [R7+UR4+0x38] ;  /* 0x0000380407167984 */ /* 0x000f620008000a00 */
[-C--:B0-----:R-:W-:Y:S01]  /*0e40*/  FMUL R34, R12, R15.reuse ;  /* 0x0000000f0c227220 */ /* 0x081fe20000400000 */
[----:B------:R-:W-:-:S03]  /*0e50*/  FMUL R33, R13, R15 ;  /* 0x0000000f0d217220 */ /* 0x000fc60000400000 */
[-C--:B------:R-:W-:Y:S01]  /*0e60*/  FFMA R15, R13, R14.reuse, R34 ;  /* 0x0000000e0d0f7223 */ /* 0x080fe20000000022 */
[----:B------:R-:W-:-:S03]  /*0e70*/  FFMA R32, R12, R14, -R33 ;  /* 0x0000000e0c207223 */ /* 0x000fc60000000821 */
[----:B------:R-:W-:Y:S01]  /*0e80*/  FADD R26, R26, R15 ;  /* 0x0000000f1a1a7221 */ /* 0x000fe20000000000 */
[-C--:B-1----:R-:W-:Y:S01]  /*0e90*/  FMUL R33, R13, R19.reuse ;  /* 0x000000130d217220 */ /* 0x082fe20000400000 */
[C---:B------:R-:W-:Y:S01]  /*0ea0*/  FMUL R34, R12.reuse, R19 ;  /* 0x000000130c227220 */ /* 0x040fe20000400000 */
[----:B------:R-:W0:Y:S01]  /*0eb0*/  LDS.64 R14, [R7+UR4+0x40] ;  /* 0x00004004070e7984 */ /* 0x000e220008000a00 */
[----:B------:R-:W-:Y:S01]  /*0ec0*/  FADD R29, R29, R32 ;  /* 0x000000201d1d7221 */ /* 0x000fe20000000000 */
[CC--:B------:R-:W-:Y:S01]  /*0ed0*/  FFMA R32, R12.reuse, R18.reuse, -R33 ;  /* 0x000000120c207223 */ /* 0x0c0fe20000000821 */
[C---:B------:R-:W-:Y:S01]  /*0ee0*/  FFMA R19, R13.reuse, R18, R34 ;  /* 0x000000120d137223 */ /* 0x040fe20000000022 */
[-C--:B--2---:R-:W-:Y:S01]  /*0ef0*/  FMUL R18, R12, R21.reuse ;  /* 0x000000150c127220 */ /* 0x084fe20000400000 */
[----:B------:R-:W-:Y:S02]  /*0f00*/  FMUL R33, R13, R21 ;  /* 0x000000150d217220 */ /* 0x000fe40000400000 */
[----:B------:R-:W-:Y:S01]  /*0f10*/  FADD R26, R26, R19 ;  /* 0x000000131a1a7221 */ /* 0x000fe20000000000 */
[----:B------:R-:W-:Y:S01]  /*0f20*/  FADD R29, R29, R32 ;  /* 0x000000201d1d7221 */ /* 0x000fe20000000000 */
[CC--:B------:R-:W-:Y:S01]  /*0f30*/  FFMA R21, R13.reuse, R20.reuse, R18 ;  /* 0x000000140d157223 */ /* 0x0c0fe20000000012 */
[----:B------:R-:W-:Y:S01]  /*0f40*/  FFMA R32, R12, R20, -R33 ;  /* 0x000000140c207223 */ /* 0x000fe20000000821 */
[----:B------:R-:W1:Y:S01]  /*0f50*/  LDS.64 R18, [R7+UR4+0x48] ;  /* 0x0000480407127984 */ /* 0x000e620008000a00 */
[----:B---3--:R-:W-:-:S02]  /*0f60*/  FMUL R33, R13, R17 ;  /* 0x000000110d217220 */ /* 0x008fc40000400000 */
[----:B------:R-:W-:Y:S01]  /*0f70*/  FADD R29, R29, R32 ;  /* 0x000000201d1d7221 */ /* 0x000fe20000000000 */
[----:B------:R-:W-:Y:S01]  /*0f80*/  FMUL R32, R12, R17 ;  /* 0x000000110c207220 */ /* 0x000fe20000400000 */
[----:B------:R-:W-:Y:S01]  /*0f90*/  FADD R21, R26, R21 ;  /* 0x000000151a157221 */ /* 0x000fe20000000000 */
[CC--:B------:R-:W-:Y:S02]  /*0fa0*/  FFMA R20, R12.reuse, R16.reuse, -R33 ;  /* 0x000000100c147223 */ /* 0x0c0fe40000000821 */
[----:B------:R-:W-:Y:S02]  /*0fb0*/  FFMA R32, R13, R16, R32 ;  /* 0x000000100d207223 */ /* 0x000fe40000000020 */
[----:B------:R-:W-:Y:S01]  /*0fc0*/  FADD R20, R29, R20 ;  /* 0x000000141d147221 */ /* 0x000fe20000000000 */
[CC--:B----4-:R-:W-:Y:S01]  /*0fd0*/  FMUL R29, R13.reuse, R11.reuse ;  /* 0x0000000b0d1d7220 */ /* 0x0d0fe20000400000 */
[C---:B------:R-:W-:Y:S01]  /*0fe0*/  FMUL R26, R12.reuse, R11 ;  /* 0x0000000b0c1a7220 */ /* 0x040fe20000400000 */
[----:B------:R-:W2:Y:S01]  /*0ff0*/  LDS.64 R16, [R7+UR4+0x50] ;  /* 0x0000500407107984 */ /* 0x000ea20008000a00 */
[-C--:B-----5:R-:W-:Y:S01]  /*1000*/  FMUL R33, R13, R23.reuse ;  /* 0x000000170d217220 */ /* 0x0a0fe20000400000 */
[CC--:B------:R-:W-:Y:S01]  /*1010*/  FFMA R29, R12.reuse, R10.reuse, -R29 ;  /* 0x0000000a0c1d7223 */ /* 0x0c0fe2000000081d */
[----:B------:R-:W-:Y:S01]  /*1020*/  FADD R21, R21, R32 ;  /* 0x0000002015157221 */ /* 0x000fe20000000000 */
[----:B------:R-:W-:Y:S01]  /*1030*/  FFMA R26, R13, R10, R26 ;  /* 0x0000000a0d1a7223 */ /* 0x000fe2000000001a */
[----:B------:R-:W-:Y:S01]  /*1040*/  FMUL R32, R12, R23 ;  /* 0x000000170c207220 */ /* 0x000fe20000400000 */
[----:B------:R-:W-:Y:S01]  /*1050*/  FADD R20, R20, R29 ;  /* 0x0000001d14147221 */ /* 0x000fe20000000000 */
[-C--:B------:R-:W-:Y:S01]  /*1060*/  FFMA R33, R12, R22.reuse, -R33 ;  /* 0x000000160c217223 */ /* 0x080fe20000000821 */
[----:B------:R-:W3:Y:S01]  /*1070*/  LDS.64 R10, [R7+UR4+0x58] ;  /* 0x00005804070a7984 */ /* 0x000ee20008000a00 */
[----:B------:R-:W-:Y:S01]  /*1080*/  FADD R26, R21, R26 ;  /* 0x0000001a151a7221 */ /* 0x000fe20000000000 */
[----:B------:R-:W-:Y:S01]  /*1090*/  FFMA R23, R13, R22, R32 ;  /* 0x000000160d177223 */ /* 0x000fe20000000020 */
[----:B------:R-:W-:-:S02]  /*10a0*/  FADD R33, R20, R33 ;  /* 0x0000002114217221 */ /* 0x000fc40000000000 */
[----:B------:R-:W4:Y:S01]  /*10b0*/  LDS.64 R20, [R7+UR4+0x60] ;  /* 0x0000600407147984 */ /* 0x000f220008000a00 */
[----:B------:R-:W-:Y:S01]  /*10c0*/  FADD R29, R26, R23 ;  /* 0x000000171a1d7221 */ /* 0x000fe20000000000 */
[-C--:B0-----:R-:W-:Y:S01]  /*10d0*/  FMUL R35, R13, R15.reuse ;  /* 0x0000000f0d237220 */ /* 0x081fe20000400000 */
[----:B------:R-:W-:-:S03]  /*10e0*/  FMUL R22, R12, R15 ;  /* 0x0000000f0c167220 */ /* 0x000fc60000400000 */
[CC--:B------:R-:W-:Y:S01]  /*10f0*/  FFMA R26, R12.reuse, R14.reuse, -R35 ;  /* 0x0000000e0c1a7223 */ /* 0x0c0fe20000000823 */
[----:B------:R-:W-:Y:S02]  /*1100*/  FFMA R14, R13, R14, R22 ;  /* 0x0000000e0d0e7223 */ /* 0x000fe40000000016 */
[----:B------:R-:W0:Y:S01]  /*1110*/  LDS.64 R22, [R7+UR4+0x68] ;  /* 0x0000680407167984 */ /* 0x000e220008000a00 */
[----:B------:R-:W-:Y:S01]  /*1120*/  FADD R26, R33, R26 ;  /* 0x0000001a211a7221 */ /* 0x000fe20000000000 */
[----:B------:R-:W-:Y:S02]  /*1130*/  FADD R29, R29, R14 ;  /* 0x0000000e1d1d7221 */ /* 0x000fe40000000000 */
[----:B------:R-:W5:Y:S01]  /*1140*/  LDS.64 R14, [R7+UR4+0x70] ;  /* 0x00007004070e7984 */ /* 0x000f620008000a00 */
[-C--:B-1----:R-:W-:Y:S01]  /*1150*/  FMUL R33, R13, R19.reuse ;  /* 0x000000130d217220 */ /* 0x082fe20000400000 */
[----:B------:R-:W-:-:S03]  /*1160*/  FMUL R32, R12, R19 ;  /* 0x000000130c207220 */ /* 0x000fc60000400000 */
[-C--:B------:R-:W-:Y:S01]  /*1170*/  FFMA R33, R12, R18.reuse, -R33 ;  /* 0x000000120c217223 */ /* 0x080fe20000000821 */
[----:B------:R-:W-:Y:S02]  /*1180*/  FFMA R32, R13, R18, R32 ;  /* 0x000000120d207223 */ /* 0x000fe40000000020 */
[----:B------:R-:W1:Y:S01]  /*1190*/  LDS.64 R18, [R7+UR4+0x78] ;  /* 0x0000780407127984 */ /* 0x000e620008000a00 */
[----:B------:R-:W-:Y:S01]  /*11a0*/  FADD R26, R26, R33 ;  /* 0x000000211a1a7221 */ /* 0x000fe20000000000 */
[----:B------:R-:W-:Y:S01]  /*11b0*/  FADD R29, R29, R32 ;  /* 0x000000201d1d7221 */ /* 0x000fe20000000000 */
[-C--:B--2---:R-:W-:Y:S01]  /*11c0*/  FMUL R33, R13, R17.reuse ;  /* 0x000000110d217220 */ /* 0x084fe20000400000 */
[----:B------:R-:W-:-:S03]  /*11d0*/  FMUL R32, R12, R17 ;  /* 0x000000110c207220 */ /* 0x000fc60000400000 */
[CC--:B------:R-:W-:Y:S01]  /*11e0*/  FFMA R33, R12.reuse, R16.reuse, -R33 ;  /* 0x000000100c217223 */ /* 0x0c0fe20000000821 */
[C---:B------:R-:W-:Y:S01]  /*11f0*/  FFMA R32, R13.reuse, R16, R32 ;  /* 0x000000100d207223 */ /* 0x040fe20000000020 */
[-C--:B---3--:R-:W-:Y:S01]  /*1200*/  FMUL R17, R13, R11.reuse ;  /* 0x0000000b0d117220 */ /* 0x088fe20000400000 */
[----:B------:R-:W-:Y:S02]  /*1210*/  FMUL R16, R12, R11 ;  /* 0x0000000b0c107220 */ /* 0x000fe40000400000 */
[----:B------:R-:W-:Y:S01]  /*1220*/  FADD R29, R29, R32 ;  /* 0x000000201d1d7221 */ /* 0x000fe20000000000 */
[----:B------:R-:W-:Y:S01]  /*1230*/  FADD R26, R26, R33 ;  /* 0x000000211a1a7221 */ /* 0x000fe20000000000 */
[CC--:B------:R-:W-:Y:S01]  /*1240*/  FFMA R17, R12.reuse, R10.reuse, -R17 ;  /* 0x0000000a0c117223 */ /* 0x0c0fe20000000811 */
[CC--:B----4-:R-:W-:Y:S01]  /*1250*/  FMUL R11, R13.reuse, R21.reuse ;  /* 0x000000150d0b7220 */ /* 0x0d0fe20000400000 */
[----:B------:R-:W-:Y:S01]  /*1260*/  FFMA R16, R13, R10, R16 ;  /* 0x0000000a0d107223 */ /* 0x000fe20000000010 */
[----:B------:R-:W-:Y:S01]  /*1270*/  FMUL R32, R12, R21 ;  /* 0x000000150c207220 */ /* 0x000fe20000400000 */
[----:B------:R-:W-:Y:S01]  /*1280*/  FADD R17, R26, R17 ;  /* 0x000000111a117221 */ /* 0x000fe20000000000 */
[-C--:B------:R-:W-:Y:S01]  /*1290*/  FFMA R10, R12, R20.reuse, -R11 ;  /* 0x000000140c0a7223 */ /* 0x080fe2000000080b */
[----:B------:R-:W-:Y:S01]  /*12a0*/  FADD R16, R29, R16 ;  /* 0x000000101d107221 */ /* 0x000fe20000000000 */
[----:B------:R-:W-:-:S02]  /*12b0*/  FFMA R11, R13, R20, R32 ;  /* 0x000000140d0b7223 */ /* 0x000fc40000000020 */
[----:B------:R-:W-:Y:S01]  /*12c0*/  FADD R10, R17, R10 ;  /* 0x0000000a110a7221 */ /* 0x000fe20000000000 */
[CC--:B0-----:R-:W-:Y:S01]  /*12d0*/  FMUL R21, R13.reuse, R23.reuse ;  /* 0x000000170d157220 */ /* 0x0c1fe20000400000 */
[----:B------:R-:W-:Y:S01]  /*12e0*/  FMUL R20, R12, R23 ;  /* 0x000000170c147220 */ /* 0x000fe20000400000 */
[----:B------:R-:W-:Y:S01]  /*12f0*/  FADD R11, R16, R11 ;  /* 0x0000000b100b7221 */ /* 0x000fe20000000000 */
[CC--:B-----5:R-:W-:Y:S01]  /*1300*/  FMUL R17, R13.reuse, R15.reuse ;  /* 0x0000000f0d117220 */ /* 0x0e0fe20000400000 */
[C---:B------:R-:W-:Y:S01]  /*1310*/  FMUL R16, R12.reuse, R15 ;  /* 0x0000000f0c107220 */ /* 0x040fe20000400000 */
[CC--:B------:R-:W-:Y:S01]  /*1320*/  FFMA R21, R12.reuse, R22.reuse, -R21 ;  /* 0x000000160c157223 */ /* 0x0c0fe20000000815 */
[C---:B------:R-:W-:Y:S01]  /*1330*/  FFMA R20, R13.reuse, R22, R20 ;  /* 0x000000160d147223 */ /* 0x040fe20000000014 */
[-C--:B------:R-:W-:Y:S01]  /*1340*/  FFMA R17, R12, R14.reuse, -R17 ;  /* 0x0000000e0c117223 */ /* 0x080fe20000000811 */
[----:B------:R-:W-:Y:S01]  /*1350*/  FFMA R16, R13, R14, R16 ;  /* 0x0000000e0d107223 */ /* 0x000fe20000000010 */
[----:B------:R-:W-:Y:S01]  /*1360*/  FADD R10, R10, R21 ;  /* 0x000000150a0a7221 */ /* 0x000fe20000000000 */
[----:B------:R-:W-:Y:S01]  /*1370*/  FADD R11, R11, R20 ;  /* 0x000000140b0b7221 */ /* 0x000fe20000000000 */
[-C--:B-1----:R-:W-:Y:S01]  /*1380*/  FMUL R15, R13, R19.reuse ;  /* 0x000000130d0f7220 */ /* 0x082fe20000400000 */
[----:B------:R-:W-:Y:S01]  /*1390*/  FMUL R14, R12, R19 ;  /* 0x000000130c0e7220 */ /* 0x000fe20000400000 */
[----:B------:R-:W-:Y:S01]  /*13a0*/  FADD R10, R10, R17 ;  /* 0x000000110a0a7221 */ /* 0x000fe20000000000 */
[----:B------:R-:W-:Y:S01]  /*13b0*/  FADD R11, R11, R16 ;  /* 0x000000100b0b7221 */ /* 0x000fe20000000000 */
[-C--:B------:R-:W-:Y:S01]  /*13c0*/  FFMA R15, R12, R18.reuse, -R15 ;  /* 0x000000120c0f7223 */ /* 0x080fe2000000080f */
[----:B------:R-:W-:Y:S01]  /*13d0*/  FFMA R14, R13, R18, R14 ;  /* 0x000000120d0e7223 */ /* 0x000fe2000000000e */
[----:B------:R-:W-:-:S02]  /*13e0*/  MOV R16, R2 ;  /* 0x0000000200107202 */ /* 0x000fc40000000f00 */
[----:B------:R-:W-:Y:S01]  /*13f0*/  FADD R10, R10, R15 ;  /* 0x0000000f0a0a7221 */ /* 0x000fe20000000000 */
[----:B------:R-:W-:Y:S01]  /*1400*/  FADD R11, R11, R14 ;  /* 0x0000000e0b0b7221 */ /* 0x000fe20000000000 */
[----:B------:R-:W-:Y:S02]  /*1410*/  MOV R14, R9 ;  /* 0x00000009000e7202 */ /* 0x000fe40000000f00 */
[----:B------:R-:W-:Y:S02]  /*1420*/  MOV R15, R0 ;  /* 0x00000000000f7202 */ /* 0x000fe40000000f00 */
[----:B------:R-:W-:-:S03]  /*1430*/  MOV R17, R8 ;  /* 0x0000000800117202 */ /* 0x000fc60000000f00 */
[----:B------:R0:W-:Y:S04]  /*1440*/  STG.E.64 desc[UR6][R14.64], R10 ;  /* 0x0000000a0e007986 */ /* 0x0001e8000c101b06 */
[----:B------:R0:W-:Y:S04]  /*1450*/  STG.E.64 desc[UR6][R16.64], R10 ;  /* 0x0000000a10007986 */ /* 0x0001e8000c101b06 */
[----:B------:R1:W2:Y:S01]  /*1460*/  LDG.E.64 R12, desc[UR6][R30.64] ;  /* 0x000000061e0c7981 */ /* 0x0002a2000c1e1b00 */
[----:B------:R-:W-:Y:S01]  /*1470*/  UIADD3 UR4, UPT, UPT, UR4, 0x100, URZ ;  /* 0x0000010004047890 */ /* 0x000fe2000fffe0ff */
[----:B------:R-:W-:Y:S01]  /*1480*/  FMUL R18, R10, R10 ;  /* 0x0000000a0a127220 */ /* 0x000fe20000400000 */
[----:B------:R-:W-:-:S02]  /*1490*/  IADD3 R2, P1, PT, R2, 0x8, RZ ;  /* 0x0000000802027810 */ /* 0x000fc40007f3e0ff */
[----:B------:R-:W-:Y:S01]  /*14a0*/  UISETP.NE.AND UP0, UPT, UR4, 0x2080, UPT ;  /* 0x000020800400788c */ /* 0x000fe2000bf05270 */
[----:B------:R-:W-:Y:S01]  /*14b0*/  FFMA R18, R11, R11, R18 ;  /* 0x0000000b0b127223 */ /* 0x000fe20000000012 */
[----:B------:R-:W-:Y:S02]  /*14c0*/  IADD3.X R8, PT, PT, RZ, R8, RZ, P1, !PT ;  /* 0x00000008ff087210 */ /* 0x000fe40000ffe4ff */
[----:B-1----:R-:W-:Y:S01]  /*14d0*/  IADD3 R30, P0, PT, R30, 0x8, RZ ;  /* 0x000000081e1e7810 */ /* 0x002fe20007f1e0ff */
[----:B------:R-:W-:-:S03]  /*14e0*/  FADD R25, R18, R25 ;  /* 0x0000001912197221 */ /* 0x000fc60000000000 */
[----:B------:R-:W-:Y:S02]  /*14f0*/  IADD3.X R31, PT, PT, RZ, R31, RZ, P0, !PT ;  /* 0x0000001fff1f7210 */ /* 0x000fe400007fe4ff */
[----:B------:R-:W-:-:S04]  /*1500*/  IADD3 R9, P0, PT, R9, 0x8, RZ ;  /* 0x0000000809097810 */ /* 0x000fc80007f1e0ff */
[----:B------:R-:W-:Y:S01]  /*1510*/  IADD3.X R0, PT, PT, RZ, R0, RZ, P0, !PT ;  /* 0x00000000ff007210 */ /* 0x000fe200007fe4ff */
[-C--:B--2---:R-:W-:Y:S01]  /*1520*/  FMUL R19, R11, R13.reuse ;  /* 0x0000000d0b137220 */ /* 0x084fe20000400000 */
[----:B------:R-:W-:-:S03]  /*1530*/  FMUL R13, R10, R13 ;  /* 0x0000000d0a0d7220 */ /* 0x000fc60000400000 */
[-C--:B------:R-:W-:Y:S01]  /*1540*/  FFMA R19, R10, R12.reuse, R19 ;  /* 0x0000000c0a137223 */ /* 0x080fe20000000013 */
[----:B------:R-:W-:-:S03]  /*1550*/  FFMA R12, R11, R12, -R13 ;  /* 0x0000000c0b0c7223 */ /* 0x000fc6000000080d */
[----:B------:R-:W-:Y:S01]  /*1560*/  FADD R28, R19, R28 ;  /* 0x0000001c131c7221 */ /* 0x000fe20000000000 */
[----:B------:R-:W-:Y:S01]  /*1570*/  FADD R27, R12, R27 ;  /* 0x0000001b0c1b7221 */ /* 0x000fe20000000000 */
[----:B0-----:R-:W-:Y:S06]  /*1580*/  BRA.U UP0, `(.L_x_1) ;  /* 0xfffffff100187547 */ /* 0x001fec000b83ffff */
[----:B------:R-:W-:Y:S01]  /*1590*/  IADD3 R2, PT, PT, R25, -0xd000000, RZ ;  /* 0xf300000019027810 */ /* 0x000fe20007ffe0ff */
[----:B------:R0:W1:Y:S01]  /*15a0*/  MUFU.RSQ R0, R25 ;  /* 0x0000001900007308 */ /* 0x0000620000001400 */
[----:B------:R-:W-:Y:S02]  /*15b0*/  BSSY.RECONVERGENT B0, `(.L_x_2) ;  /* 0x000000c000007945 */ /* 0x000fe40003800200 */
[----:B------:R-:W-:-:S13]  /*15c0*/  ISETP.GT.U32.AND P0, PT, R2, 0x727fffff, PT ;  /* 0x727fffff0200780c */ /* 0x000fda0003f04070 */
[----:B0-----:R-:W-:Y:S05]  /*15d0*/  @!P0 BRA `(.L_x_3) ;  /* 0x0000000000148947 */ /* 0x001fea0003800000 */
[----:B------:R-:W-:Y:S02]  /*15e0*/  MOV R26, R25 ;  /* 0x00000019001a7202 */ /* 0x000fe40000000f00 */
[----:B------:R-:W-:-:S07]  /*15f0*/  MOV R21, 0x1610 ;  /* 0x0000161000157802 */ /* 0x000fce0000000f00 */
[----:B-1----:R-:W-:Y:S05]  /*1600*/  CALL.REL.NOINC `($__internal_1_$__cuda_sm20_sqrt_rn_f32_slowpath) ;  /* 0x0000004c00ac7944 */ /* 0x002fea0003c00000 */
[----:B------:R-:W-:Y:S01]  /*1610*/  MOV R8, R18 ;  /* 0x0000001200087202 */ /* 0x000fe20000000f00 */
[----:B------:R-:W-:Y:S06]  /*1620*/  BRA `(.L_x_4) ;  /* 0x0000000000107947 */ /* 0x000fec0003800000 */
.L_x_3:
[----:B-1----:R-:W-:Y:S01]  /*1630*/  FMUL.FTZ R8, R25, R0 ;  /* 0x0000000019087220 */ /* 0x002fe20000410000 */
[----:B------:R-:W-:-:S03]  /*1640*/  FMUL.FTZ R0, R0, 0.5 ;  /* 0x3f00000000007820 */ /* 0x000fc60000410000 */
[----:B------:R-:W-:-:S04]  /*1650*/  FFMA R25, -R8, R8, R25 ;  /* 0x0000000808197223 */ /* 0x000fc80000000119 */
[----:B------:R-:W-:-:S07]  /*1660*/  FFMA R8, R25, R0, R8 ;  /* 0x0000000019087223 */ /* 0x000fce0000000008 */
.L_x_4:
[----:B------:R-:W-:Y:S05]  /*1670*/  BSYNC.RECONVERGENT B0 ;  /* 0x0000000000007941 */ /* 0x000fea0003800200 */
.L_x_2:
[----:B------:R-:W0:Y:S01]  /*1680*/  MUFU.RCP R9, R8 ;  /* 0x0000000800097308 */ /* 0x000e220000001000 */
[----:B------:R-:W-:Y:S07]  /*1690*/  BSSY.RECONVERGENT B0, `(.L_x_5) ;  /* 0x000000d000007945 */ /* 0x000fee0003800200 */
[----:B------:R-:W1:Y:S01]  /*16a0*/  FCHK P0, R28, R8 ;  /* 0x000000081c007302 */ /* 0x000e620000000000 */
[----:B0-----:R-:W-:-:S04]  /*16b0*/  FFMA R0, R9, -R8, 1 ;  /* 0x3f80000009007423 */ /* 0x001fc80000000808 */
[----:B------:R-:W-:-:S04]  /*16c0*/  FFMA R9, R9, R0, R9 ;  /* 0x0000000009097223 */ /* 0x000fc80000000009 */
[----:B------:R-:W-:-:S04]  /*16d0*/  FFMA R11, R28, R9, RZ ;  /* 0x000000091c0b7223 */ /* 0x000fc800000000ff */
[----:B------:R-:W-:-:S04]  /*16e0*/  FFMA R2, R11, -R8, R28 ;  /* 0x800000080b027223 */ /* 0x000fc8000000001c */
[----:B------:R-:W-:Y:S01]  /*16f0*/  FFMA R2, R9, R2, R11 ;  /* 0x0000000209027223 */ /* 0x000fe2000000000b */
[----:B-1----:R-:W-:Y:S06]  /*1700*/  @!P0 BRA `(.L_x_6) ;  /* 0x0000000000148947 */ /* 0x002fec0003800000 */
[----:B------:R-:W-:Y:S02]  /*1710*/  MOV R16, R28 ;  /* 0x0000001c00107202 */ /* 0x000fe40000000f00 */
[----:B------:R-:W-:Y:S02]  /*1720*/  MOV R17, R8 ;  /* 0x0000000800117202 */ /* 0x000fe40000000f00 */
[----:B------:R-:W-:-:S07]  /*1730*/  MOV R19, 0x1750 ;  /* 0x0000175000137802 */ /* 0x000fce0000000f00 */
[----:B------:R-:W-:Y:S05]  /*1740*/  CALL.REL.NOINC `($__internal_2_$__cuda_sm3x_div_rn_noftz_f32_slowpath) ;  /* 0x0000004c00b87944 */ /* 0x000fea0003c00000 */
[----:B------:R-:W-:-:S07]  /*1750*/  MOV R2, R20 ;  /* 0x0000001400027202 */ /* 0x000fce0000000f00 */
.L_x_6:
[----:B------:R-:W-:Y:S05]  /*1760*/  BSYNC.RECONVERGENT B0 ;  /* 0x0000000000007941 */ /* 0x000fea0003800200 */
.L_x_5:
        /* <DEDUP_REMOVED lines=14> */
.L_x_8:
[----:B------:R-:W-:Y:S05]  /*1850*/  BSYNC.RECONVERGENT B0 ;  /* 0x0000000000007941 */ /* 0x000fea0003800200 */
.L_x_7:
[----:B------:R-:W0:Y:S01]  /*1860*/  LDCU.64 UR4, c[0x0][0x390] ;  /* 0x00007200ff0477ac */ /* 0x000e220008000a00 */
[----:B------:R-:W-:Y:S01]  /*1870*/  HFMA2 R30, -RZ, RZ, 0, 9.5367431640625e-07 ;  /* 0x00000010ff1e7431 */ /* 0x000fe200000001ff */
[----:B------:R-:W-:Y:S01]  /*1880*/  MOV R31, 0x0 ;  /* 0x00000000001f7802 */ /* 0x000fe20000000f00 */
[----:B------:R-:W1:Y:S01]  /*1890*/  LDCU.128 UR12, c[0x0][0x3a0] ;  /* 0x00007400ff0c77ac */ /* 0x000e620008000c00 */
[----:B------:R-:W2:Y:S02]  /*18a0*/  LDCU.64 UR8, c[0x0][0x388] ;  /* 0x00007100ff0877ac */ /* 0x000ea40008000a00 */
[----:B------:R-:W-:-:S03]  /*18b0*/  IMAD.WIDE.U32 R30, R24, 0x8, R30 ;  /* 0x00000008181e7825 */ /* 0x000fc600078e001e */
[C---:B0-----:R-:W-:Y:S01]  /*18c0*/  IADD3 R10, P0, PT, R30.reuse, UR4, RZ ;  /* 0x000000041e0a7c10 */ /* 0x041fe2000ff1e0ff */
[----:B------:R-:W-:Y:S01]  /*18d0*/  UMOV UR4, URZ ;  /* 0x000000ff00047c82 */ /* 0x000fe20008000000 */
[C---:B-1----:R-:W-:Y:S02]  /*18e0*/  IADD3 R8, P1, PT, R30.reuse, UR14, RZ ;  /* 0x0000000e1e087c10 */ /* 0x042fe4000ff3e0ff */
[C---:B------:R-:W-:Y:S02]  /*18f0*/  IADD3 R9, P3, PT, R30.reuse, UR12, RZ ;  /* 0x0000000c1e097c10 */ /* 0x040fe4000ff7e0ff */
[----:B--2---:R-:W-:Y:S02]  /*1900*/  IADD3 R11, P2, PT, R30, UR8, RZ ;  /* 0x000000081e0b7c10 */ /* 0x004fe4000ff5e0ff */
[C---:B------:R-:W-:Y:S02]  /*1910*/  IADD3.X R12, PT, PT, R31.reuse, UR15, RZ, P1, !PT ;  /* 0x0000000f1f0c7c10 */ /* 0x040fe40008ffe4ff */
[----:B------:R-:W-:-:S02]  /*1920*/  IADD3.X R13, PT, PT, R31, UR13, RZ, P3, !PT ;  /* 0x0000000d1f0d7c10 */ /* 0x000fc40009ffe4ff */
[C---:B------:R-:W-:Y:S02]  /*1930*/  IADD3.X R14, PT, PT, R31.reuse, UR5, RZ, P0, !PT ;  /* 0x000000051f0e7c10 */ /* 0x040fe400087fe4ff */
[----:B------:R-:W-:Y:S02]  /*1940*/  IADD3.X R15, PT, PT, R31, UR9, RZ, P2, !PT ;  /* 0x000000091f0f7c10 */ /* 0x000fe400097fe4ff */
[----:B------:R-:W-:Y:S02]  /*1950*/  MOV R32, R9 ;  /* 0x0000000900207202 */ /* 0x000fe40000000f00 */
[----:B------:R-:W-:Y:S02]  /*1960*/  MOV R25, R11 ;  /* 0x0000000b00197202 */ /* 0x000fe40000000f00 */
[----:B------:R-:W-:Y:S02]  /*1970*/  MOV R22, R8 ;  /* 0x0000000800167202 */ /* 0x000fe40000000f00 */
[----:B------:R-:W-:-:S02]  /*1980*/  MOV R20, R10 ;  /* 0x0000000a00147202 */ /* 0x000fc40000000f00 */
[----:B------:R-:W-:Y:S02]  /*1990*/  MOV R33, R13 ;  /* 0x0000000d00217202 */ /* 0x000fe40000000f00 */
[----:B------:R-:W-:Y:S02]  /*19a0*/  MOV R26, R15 ;  /* 0x0000000f001a7202 */ /* 0x000fe40000000f00 */
[----:B------:R-:W-:Y:S02]  /*19b0*/  MOV R23, R12 ;  /* 0x0000000c00177202 */ /* 0x000fe40000000f00 */
[----:B------:R-:W-:-:S07]  /*19c0*/  MOV R21, R14 ;  /* 0x0000000e00157202 */ /* 0x000fce0000000f00 */
.L_x_9:
[----:B------:R-:W2:Y:S01]  /*19d0*/  LDG.E.64 R16, desc[UR6][R20.64+-0x10] ;  /* 0xfffff00614107981 */ /* 0x000ea2000c1e1b00 */
[----:B0-----:R-:W-:Y:S02]  /*19e0*/  MOV R34, R25 ;  /* 0x0000001900227202 */ /* 0x001fe40000000f00 */
[----:B------:R-:W-:Y:S01]  /*19f0*/  MOV R35, R26 ;  /* 0x0000001a00237202 */ /* 0x000fe20000000f00 */
[C---:B--2---:R-:W-:Y:S01]  /*1a00*/  FMUL R19, R17.reuse, R0 ;  /* 0x0000000011137220 */ /* 0x044fe20000400000 */
[----:B------:R-:W-:-:S03]  /*1a10*/  FMUL R17, R17, R2 ;  /* 0x0000000211117220 */ /* 0x000fc60000400000 */
[C---:B------:R-:W-:Y:S01]  /*1a20*/  FFMA R18, R16.reuse, R2, -R19 ;  /* 0x0000000210127223 */ /* 0x040fe20000000813 */
[----:B------:R-:W-:-:S05]  /*1a30*/  FFMA R19, R16, R0, R17 ;  /* 0x0000000010137223 */ /* 0x000fca0000000011 */
[----:B------:R0:W-:Y:S04]  /*1a40*/  STG.E.64 desc[UR6][R22.64+-0x10], R18 ;  /* 0xfffff01216007986 */ /* 0x0001e8000c101b06 */
[----:B------:R-:W2:Y:S04]  /*1a50*/  LDG.E.64 R16, desc[UR6][R32.64+-0x10] ;  /* 0xfffff00620107981 */ /* 0x000ea8000c1e1b00 */
[----:B0-----:R-:W3:Y:S01]  /*1a60*/  LDG.E.64 R18, desc[UR6][R34.64+-0x10] ;  /* 0xfffff00622127981 */ /* 0x001ee2000c1e1b00 */
[C---:B--2---:R-:W-:Y:S01]  /*1a70*/  FMUL R25, R17.reuse, R0 ;  /* 0x0000000011197220 */ /* 0x044fe20000400000 */
[----:B------:R-:W-:-:S03]  /*1a80*/  FMUL R17, R17, R2 ;  /* 0x0000000211117220 */ /* 0x000fc60000400000 */
[C---:B------:R-:W-:Y:S01]  /*1a90*/  FFMA R25, R16.reuse, R2, -R25 ;  /* 0x0000000210197223 */ /* 0x040fe20000000819 */
[----:B------:R-:W-:-:S03]  /*1aa0*/  FFMA R16, R16, R0, R17 ;  /* 0x0000000010107223 */ /* 0x000fc60000000011 */
[----:B---3--:R-:W-:Y:S01]  /*1ab0*/  FADD R18, R18, -R25 ;  /* 0x8000001912127221 */ /* 0x008fe20000000000 */
[----:B------:R-:W-:-:S05]  /*1ac0*/  FADD R19, R19, -R16 ;  /* 0x8000001013137221 */ /* 0x000fca0000000000 */
[----:B------:R0:W-:Y:S04]  /*1ad0*/  STG.E.64 desc[UR6][R34.64+-0x10], R18 ;  /* 0xfffff01222007986 */ /* 0x0001e8000c101b06 */
[----:B------:R-:W2:Y:S02]  /*1ae0*/  LDG.E.64 R16, desc[UR6][R20.64+-0x8] ;  /* 0xfffff80614107981 */ /* 0x000ea4000c1e1b00 */
[C---:B--2---:R-:W-:Y:S01]  /*1af0*/  FMUL R25, R17.reuse, R0 ;  /* 0x0000000011197220 */ /* 0x044fe20000400000 */
[----:B------:R-:W-:-:S03]  /*1b00*/  FMUL R17, R17, R2 ;  /* 0x0000000211117220 */ /* 0x000fc60000400000 */
[C---:B0-----:R-:W-:Y:S01]  /*1b10*/  FFMA R18, R16.reuse, R2, -R25 ;  /* 0x0000000210127223 */ /* 0x041fe20000000819 */
        /* <DEDUP_REMOVED lines=32> */
[----:B------:R1:W2:Y:S04]  /*1d20*/  LDG.E.64 R16, desc[UR6][R32.64+0x8] ;  /* 0x0000080620107981 */ /* 0x0002a8000c1e1b00 */
[----:B0-----:R-:W3:Y:S01]  /*1d30*/  LDG.E.64 R18, desc[UR6][R34.64+0x8] ;  /* 0x0000080622127981 */ /* 0x001ee2000c1e1b00 */
[----:B------:R-:W-:Y:S01]  /*1d40*/  UIADD3 UR4, UPT, UPT, UR4, 0x4, URZ ;  /* 0x0000000404047890 */ /* 0x000fe2000fffe0ff */
[----:B------:R-:W-:-:S02]  /*1d50*/  IADD3 R20, P0, PT, R20, 0x20, RZ ;  /* 0x0000002014147810 */ /* 0x000fc40007f1e0ff */
[----:B------:R-:W-:Y:S01]  /*1d60*/  IADD3 R22, P1, PT, R22, 0x20, RZ ;  /* 0x0000002016167810 */ /* 0x000fe20007f3e0ff */
[----:B------:R-:W-:Y:S01]  /*1d70*/  UISETP.NE.AND UP0, UPT, UR4, 0x20, UPT ;  /* 0x000000200400788c */ /* 0x000fe2000bf05270 */
[----:B-1----:R-:W-:Y:S02]  /*1d80*/  IADD3 R32, P3, PT, R32, 0x20, RZ ;  /* 0x0000002020207810 */ /* 0x002fe40007f7e0ff */
[----:B------:R-:W-:Y:S02]  /*1d90*/  IADD3.X R21, PT, PT, RZ, R21, RZ, P0, !PT ;  /* 0x00000015ff157210 */ /* 0x000fe400007fe4ff */
[----:B------:R-:W-:Y:S02]  /*1da0*/  IADD3.X R23, PT, PT, RZ, R23, RZ, P1, !PT ;  /* 0x00000017ff177210 */ /* 0x000fe40000ffe4ff */
[----:B------:R-:W-:Y:S01]  /*1db0*/  IADD3.X R33, PT, PT, RZ, R33, RZ, P3, !PT ;  /* 0x00000021ff217210 */ /* 0x000fe20001ffe4ff */
[C---:B--2---:R-:W-:Y:S01]  /*1dc0*/  FMUL R25, R17.reuse, R0 ;  /* 0x0000000011197220 */ /* 0x044fe20000400000 */
[----:B------:R-:W-:-:S03]  /*1dd0*/  FMUL R17, R17, R2 ;  /* 0x0000000211117220 */ /* 0x000fc60000400000 */
[C---:B------:R-:W-:Y:S01]  /*1de0*/  FFMA R25, R16.reuse, R2, -R25 ;  /* 0x0000000210197223 */ /* 0x040fe20000000819 */
[----:B------:R-:W-:-:S03]  /*1df0*/  FFMA R16, R16, R0, R17 ;  /* 0x0000000010107223 */ /* 0x000fc60000000011 */
[----:B---3--:R-:W-:Y:S01]  /*1e00*/  FADD R18, R18, -R25 ;  /* 0x8000001912127221 */ /* 0x008fe20000000000 */
[----:B------:R-:W-:Y:S01]  /*1e10*/  FADD R19, R19, -R16 ;  /* 0x8000001013137221 */ /* 0x000fe20000000000 */
[----:B------:R-:W-:-:S04]  /*1e20*/  IADD3 R25, P2, PT, R34, 0x20, RZ ;  /* 0x0000002022197810 */ /* 0x000fc80007f5e0ff */
[----:B------:R0:W-:Y:S01]  /*1e30*/  STG.E.64 desc[UR6][R34.64+0x8], R18 ;  /* 0x0000081222007986 */ /* 0x0001e2000c101b06 */
[----:B------:R-:W-:Y:S01]  /*1e40*/  IADD3.X R26, PT, PT, RZ, R35, RZ, P2, !PT ;  /* 0x00000023ff1a7210 */ /* 0x000fe200017fe4ff */
[----:B------:R-:W-:Y:S07]  /*1e50*/  BRA.U UP0, `(.L_x_9) ;  /* 0xfffffff900dc7547 */ /* 0x000fee000b83ffff */
[----:B------:R-:W-:Y:S01]  /*1e60*/  HFMA2 R2, -RZ, RZ, 0, 0 ;  /* 0x00000000ff027431 */ /* 0x000fe200000001ff */
[----:B------:R-:W-:Y:S01]  /*1e70*/  MOV R22, R3 ;  /* 0x0000000300167202 */ /* 0x000fe20000000f00 */
[----:B------:R-:W-:Y:S01]  /*1e80*/  HFMA2 R0, -RZ, RZ, 0, 0 ;  /* 0x00000000ff007431 */ /* 0x000fe200000001ff */
[----:B------:R-:W-:Y:S01]  /*1e90*/  MOV R29, R4 ;  /* 0x00000004001d7202 */ /* 0x000fe20000000f00 */
[----:B------:R-:W-:Y:S01]  /*1ea0*/  UMOV UR4, 0x80 ;  /* 0x0000008000047882 */ /* 0x000fe20000000000 */
[----:B------:R-:W-:Y:S02]  /*1eb0*/  MOV R26, R5 ;  /* 0x00000005001a7202 */ /* 0x000fe40000000f00 */
[----:B------:R-:W-:-:S07]  /*1ec0*/  MOV R25, R6 ;  /* 0x0000000600197202 */ /* 0x000fce0000000f00 */
.L_x_10:
[----:B------:R-:W-:Y:S01]  /*1ed0*/  MOV R32, R22 ;  /* 0x0000001600207202 */ /* 0x000fe20000000f00 */
[----:B0-----:R-:W0:Y:S01]  /*1ee0*/  LDS.64 R18, [R7+UR4+-0x80] ;  /* 0xffff800407127984 */ /* 0x001e220008000a00 */
[----:B------:R-:W-:-:S03]  /*1ef0*/  MOV R33, R29 ;  /* 0x0000001d00217202 */ /* 0x000fc60000000f00 */
[----:B------:R-:W1:Y:S04]  /*1f00*/  LDS.64 R20, [R7+UR4+-0x78] ;  /* 0xffff880407147984 */ /* 0x000e680008000a00 */
[----:B------:R-:W0:Y:S04]  /*1f10*/  LDG.E.64 R16, desc[UR6][R32.64] ;  /* 0x0000000620107981 */ /* 0x000e28000c1e1b00 */
[----:B------:R-:W2:Y:S01]  /*1f20*/  LDS.64 R22, [R7+UR4+-0x70] ;  /* 0xffff900407167984 */ /* 0x000ea20008000a00 */
[CC--:B0-----:R-:W-:Y:S01]  /*1f30*/  FMUL R29, R17.reuse, R19.reuse ;  /* 0x00000013111d7220 */ /* 0x0c1fe20000400000 */
[----:B------:R-:W-:Y:S01]  /*1f40*/  FMUL R34, R16, R19 ;  /* 0x0000001310227220 */ /* 0x000fe20000400000 */
[----:B-1----:R-:W-:-:S02]  /*1f50*/  FMUL R19, R17, R21 ;  /* 0x0000001511137220 */ /* 0x002fc40000400000 */
[CC--:B------:R-:W-:Y:S01]  /*1f60*/  FFMA R29, R16.reuse, R18.reuse, -R29 ;  /* 0x00000012101d7223 */ /* 0x0c0fe2000000081d */
[C---:B------:R-:W-:Y:S01]  /*1f70*/  FFMA R34, R17.reuse, R18, R34 ;  /* 0x0000001211227223 */ /* 0x040fe20000000022 */
[C---:B------:R-:W-:Y:S01]  /*1f80*/  FMUL R18, R16.reuse, R21 ;  /* 0x0000001510127220 */ /* 0x040fe20000400000 */
[-C--:B------:R-:W-:Y:S02]  /*1f90*/  FFMA R21, R16, R20.reuse, -R19 ;  /* 0x0000001410157223 */ /* 0x080fe40000000813 */
[----:B------:R-:W-:Y:S01]  /*1fa0*/  FADD R34, RZ, R34 ;  /* 0x00000022ff227221 */ /* 0x000fe20000000000 */
[C---:B------:R-:W-:Y:S01]  /*1fb0*/  FFMA R35, R17.reuse, R20, R18 ;  /* 0x0000001411237223 */ /* 0x040fe20000000012 */
[----:B------:R-:W-:Y:S01]  /*1fc0*/  FADD R20, RZ, R29 ;  /* 0x0000001dff147221 */ /* 0x000fe20000000000 */
[----:B------:R-:W0:Y:S02]  /*1fd0*/  LDS.64 R18, [R7+UR4+-0x68] ;  /* 0xffff980407127984 */ /* 0x000e240008000a00 */
[----:B------:R-:W-:Y:S01]  /*1fe0*/  FADD R34, R34, R35 ;  /* 0x0000002322227221 */ /* 0x000fe20000000000 */
[----:B------:R-:W-:Y:S01]  /*1ff0*/  FADD R29, R20, R21 ;  /* 0x00000015141d7221 */ /* 0x000fe20000000000 */
[-C--:B--2---:R-:W-:Y:S01]  /*2000*/  FMUL R21, R17, R23.reuse ;  /* 0x0000001711157220 */ /* 0x084fe20000400000 */
[----:B------:R-:W-:-:S03]  /*2010*/  FMUL R20, R16, R23 ;  /* 0x0000001710147220 */ /* 0x000fc60000400000 */
[-C--:B------:R-:W-:Y:S01]  /*2020*/  FFMA R36, R16, R22.reuse, -R21 ;  /* 0x0000001610247223 */ /* 0x080fe20000000815 */
[----:B------:R-:W-:Y:S02]  /*2030*/  FFMA R23, R17, R22, R20 ;  /* 0x0000001611177223 */ /* 0x000fe40000000014 */
[----:B------:R-:W1:Y:S01]  /*2040*/  LDS.64 R20, [R7+UR4+-0x60] ;  /* 0xffffa00407147984 */ /* 0x000e620008000a00 */
[----:B------:R-:W-:Y:S01]  /*2050*/  FADD R29, R29, R36 ;  /* 0x000000241d1d7221 */ /* 0x000fe20000000000 */
[----:B------:R-:W-:Y:S01]  /*2060*/  FADD R34, R34, R23 ;  /* 0x0000001722227221 */ /* 0x000fe20000000000 */
[-C--:B0-----:R-:W-:Y:S01]  /*2070*/  FMUL R23, R17, R19.reuse ;  /* 0x0000001311177220 */ /* 0x081fe20000400000 */
[----:B------:R-:W-:-:S03]  /*2080*/  FMUL R36, R16, R19 ;  /* 0x0000001310247220 */ /* 0x000fc60000400000 */
[-C--:B------:R-:W-:Y:S01]  /*2090*/  FFMA R22, R16, R18.reuse, -R23 ;  /* 0x0000001210167223 */ /* 0x080fe20000000817 */
[----:B------:R-:W-:Y:S02]  /*20a0*/  FFMA R23, R17, R18, R36 ;  /* 0x0000001211177223 */ /* 0x000fe40000000024 */
[----:B------:R-:W0:Y:S01]  /*20b0*/  LDS.64 R18, [R7+UR4+-0x58] ;  /* 0xffffa80407127984 */ /* 0x000e220008000a00 */
[----:B------:R-:W-:Y:S01]  /*20c0*/  FADD R29, R29, R22 ;  /* 0x000000161d1d7221 */ /* 0x000fe20000000000 */
[----:B------:R-:W-:Y:S01]  /*20d0*/  FADD R34, R34, R23 ;  /* 0x0000001722227221 */ /* 0x000fe20000000000 */
[-C--:B-1----:R-:W-:Y:S01]  /*20e0*/  FMUL R23, R17, R21.reuse ;  /* 0x0000001511177220 */ /* 0x082fe20000400000 */
        /* <DEDUP_REMOVED lines=73> */
[----:B------:R-:W1:Y:S01]  /*2580*/  LDS.64 R20, [R7+UR4] ;  /* 0x0000000407147984 */ /* 0x000e620008000a00 */
[----:B------:R-:W-:Y:S01]  /*2590*/  FADD R29, R29, R22 ;  /* 0x000000161d1d7221 */ /* 0x000fe20000000000 */
[----:B------:R-:W-:Y:S01]  /*25a0*/  FADD R34, R34, R23 ;  /* 0x0000001722227221 */ /* 0x000fe20000000000 */
[-C--:B0-----:R-:W-:Y:S01]  /*25b0*/  FMUL R23, R17, R19.reuse ;  /* 0x0000001311177220 */ /* 0x081fe20000400000 */
[----:B------:R-:W-:-:S03]  /*25c0*/  FMUL R36, R16, R19 ;  /* 0x0000001310247220 */ /* 0x000fc60000400000 */
[-C--:B------:R-:W-:Y:S01]  /*25d0*/  FFMA R22, R16, R18.reuse, -R23 ;  /* 0x0000001210167223 */ /* 0x080fe20000000817 */
[----:B------:R-:W-:Y:S02]  /*25e0*/  FFMA R23, R17, R18, R36 ;  /* 0x0000001211177223 */ /* 0x000fe40000000024 */
[----:B------:R-:W0:Y:S01]  /*25f0*/  LDS.64 R18, [R7+UR4+0x8] ;  /* 0x0000080407127984 */ /* 0x000e220008000a00 */
[----:B------:R-:W-:Y:S01]  /*2600*/  FADD R29, R29, R22 ;  /* 0x000000161d1d7221 */ /* 0x000fe20000000000 */
[----:B------:R-:W-:Y:S01]  /*2610*/  FADD R34, R34, R23 ;  /* 0x0000001722227221 */ /* 0x000fe20000000000 */
[-C--:B-1----:R-:W-:Y:S01]  /*2620*/  FMUL R23, R17, R21.reuse ;  /* 0x0000001511177220 */ /* 0x082fe20000400000 */
[----:B------:R-:W-:-:S03]  /*2630*/  FMUL R36, R16, R21 ;  /* 0x0000001510247220 */ /* 0x000fc60000400000 */
[-C--:B------:R-:W-:Y:S01]  /*2640*/  FFMA R22, R16, R20.reuse, -R23 ;  /* 0x0000001410167223 */ /* 0x080fe20000000817 */
[----:B------:R-:W-:Y:S02]  /*2650*/  FFMA R23, R17, R20, R36 ;  /* 0x0000001411177223 */ /* 0x000fe40000000024 */
[----:B------:R-:W1:Y:S01]  /*2660*/  LDS.64 R20, [R7+UR4+0x10] ;  /* 0x0000100407147984 */ /* 0x000e620008000a00 */
        /* <DEDUP_REMOVED lines=81> */
[-C--:B------:R-:W-:Y:S01]  /*2b80*/  FFMA R21, R17, R20.reuse, R36 ;  /* 0x0000001411157223 */ /* 0x080fe20000000024 */
[----:B------:R-:W-:-:S03]  /*2b90*/  FFMA R34, R16, R20, -R23 ;  /* 0x0000001410227223 */ /* 0x000fc60000000817 */
[----:B------:R-:W-:Y:S01]  /*2ba0*/  FADD R22, R22, R21 ;  /* 0x0000001516167221 */ /* 0x000fe20000000000 */
[----:B------:R-:W-:Y:S01]  /*2bb0*/  FADD R29, R29, R34 ;  /* 0x000000221d1d7221 */ /* 0x000fe20000000000 */
[----:B------:R-:W1:Y:S01]  /*2bc0*/  LDS.64 R20, [R7+UR4+0x70] ;  /* 0x0000700407147984 */ /* 0x000e620008000a00 */
        /* <DEDUP_REMOVED lines=10> */
[----:B------:R-:W-:-:S03]  /*2c70*/  FFMA R21, R17, R20, R36 ;  /* 0x0000001411157223 */ /* 0x000fc60000000024 */
[----:B------:R-:W-:Y:S01]  /*2c80*/  FADD R29, R29, R34 ;  /* 0x000000221d1d7221 */ /* 0x000fe20000000000 */
[----:B------:R-:W-:Y:S01]  /*2c90*/  FADD R21, R22, R21 ;  /* 0x0000001516157221 */ /* 0x000fe20000000000 */
[CC--:B0-----:R-:W-:Y:S01]  /*2ca0*/  FMUL R23, R17.reuse, R19.reuse ;  /* 0x0000001311177220 */ /* 0x0c1fe20000400000 */
[C---:B------:R-:W-:Y:S01]  /*2cb0*/  FMUL R20, R16.reuse, R19 ;  /* 0x0000001310147220 */ /* 0x040fe20000400000 */
[----:B------:R-:W-:Y:S02]  /*2cc0*/  MOV R19, R25 ;  /* 0x0000001900137202 */ /* 0x000fe40000000f00 */
[-C--:B------:R-:W-:Y:S01]  /*2cd0*/  FFMA R16, R16, R18.reuse, -R23 ;  /* 0x0000001210107223 */ /* 0x080fe20000000817 */
[----:B------:R-:W-:Y:S01]  /*2ce0*/  FFMA R20, R17, R18, R20 ;  /* 0x0000001211147223 */ /* 0x000fe20000000014 */
[----:B------:R-:W-:Y:S02]  /*2cf0*/  MOV R18, R26 ;  /* 0x0000001a00127202 */ /* 0x000fe40000000f00 */
[----:B------:R-:W-:Y:S01]  /*2d00*/  FADD R16, R29, R16 ;  /* 0x000000101d107221 */ /* 0x000fe20000000000 */
[----:B------:R-:W-:-:S05]  /*2d10*/  FADD R17, R21, R20 ;  /* 0x0000001415117221 */ /* 0x000fca0000000000 */
[----:B------:R0:W-:Y:S04]  /*2d20*/  STG.E.64 desc[UR6][R18.64], R16 ;  /* 0x0000001012007986 */ /* 0x0001e8000c101b06 */
[----:B0-----:R-:W2:Y:S01]  /*2d30*/  LDG.E.64 R18, desc[UR6][R32.64] ;  /* 0x0000000620127981 */ /* 0x001ea2000c1e1b00 */
[----:B------:R-:W-:Y:S01]  /*2d40*/  UIADD3 UR4, UPT, UPT, UR4, 0x100, URZ ;  /* 0x0000010004047890 */ /* 0x000fe2000fffe0ff */
[----:B------:R-:W-:Y:S02]  /*2d50*/  IADD3 R22, P1, PT, R32, 0x8, RZ ;  /* 0x0000000820167810 */ /* 0x000fe40007f3e0ff */
[----:B------:R-:W-:Y:S01]  /*2d60*/  IADD3 R26, P0, PT, R26, 0x8, RZ ;  /* 0x000000081a1a7810 */ /* 0x000fe20007f1e0ff */
[----:B------:R-:W-:Y:S01]  /*2d70*/  UISETP.NE.AND UP0, UPT, UR4, 0x2080, UPT ;  /* 0x000020800400788c */ /* 0x000fe2000bf05270 */
[----:B------:R-:W-:-:S02]  /*2d80*/  IADD3.X R29, PT, PT, RZ, R33, RZ, P1, !PT ;  /* 0x00000021ff1d7210 */ /* 0x000fc40000ffe4ff */
[----:B------:R-:W-:Y:S01]  /*2d90*/  IADD3.X R25, PT, PT, RZ, R25, RZ, P0, !PT ;  /* 0x00000019ff197210 */ /* 0x000fe200007fe4ff */
[-C--:B--2---:R-:W-:Y:S01]  /*2da0*/  FMUL R21, R17, R19.reuse ;  /* 0x0000001311157220 */ /* 0x084fe20000400000 */
[----:B------:R-:W-:-:S03]  /*2db0*/  FMUL R20, R16, R19 ;  /* 0x0000001310147220 */ /* 0x000fc60000400000 */
[-C--:B------:R-:W-:Y:S01]  /*2dc0*/  FFMA R21, R16, R18.reuse, R21 ;  /* 0x0000001210157223 */ /* 0x080fe20000000015 */
[----:B------:R-:W-:-:S03]  /*2dd0*/  FFMA R23, R17, R18, -R20 ;  /* 0x0000001211177223 */ /* 0x000fc60000000814 */
[----:B------:R-:W-:Y:S01]  /*2de0*/  FADD R2, R21, R2 ;  /* 0x0000000215027221 */ /* 0x000fe20000000000 */
[----:B------:R-:W-:Y:S01]  /*2df0*/  FADD R0, R23, R0 ;  /* 0x0000000017007221 */ /* 0x000fe20000000000 */
[----:B------:R-:W-:Y:S06]  /*2e00*/  BRA.U UP0, `(.L_x_10) ;  /* 0xfffffff100307547 */ /* 0x000fec000b83ffff */
[----:B------:R-:W-:Y:S01]  /*2e10*/  FADD R18, |R28|, |R27| ;  /* 0x4000001b1c127221 */ /* 0x000fe20000000200 */
[----:B------:R-:W-:Y:S04]  /*2e20*/  BSSY.RECONVERGENT B0, `(.L_x_11) ;  /* 0x000000e000007945 */ /* 0x000fe80003800200 */
[----:B------:R-:W-:-:S04]  /*2e30*/  IADD3 R16, PT, PT, R18, 0x1800000, RZ ;  /* 0x0180000012107810 */ /* 0x000fc80007ffe0ff */
[----:B------:R-:W-:-:S04]  /*2e40*/  LOP3.LUT R16, R16, 0x7f800000, RZ, 0xc0, !PT ;  /* 0x7f80000010107812 */ /* 0x000fc800078ec0ff */
[----:B------:R-:W-:-:S13]  /*2e50*/  ISETP.GT.U32.AND P0, PT, R16, 0x1ffffff, PT ;  /* 0x01ffffff1000780c */ /* 0x000fda0003f04070 */
[----:B------:R-:W-:Y:S05]  /*2e60*/  @P0 BRA `(.L_x_12) ;  /* 0x0000000000140947 */ /* 0x000fea0003800000 */
[----:B------:R-:W-:Y:S02]  /*2e70*/  MOV R16, R18 ;  /* 0x0000001200107202 */ /* 0x000fe40000000f00 */
[----:B------:R-:W-:-:S07]  /*2e80*/  MOV R18, 0x2ea0 ;  /* 0x00002ea000127802 */ /* 0x000fce0000000f00 */
[----:B------:R-:W-:Y:S05]  /*2e90*/  CALL.REL.NOINC `($__internal_0_$__cuda_sm20_rcp_rn_f32_slowpath) ;  /* 0x0000003000b47944 */ /* 0x000fea0003c00000 */
[----:B------:R-:W-:Y:S01]  /*2ea0*/  MOV R23, R19 ;  /* 0x0000001300177202 */ /* 0x000fe20000000f00 */
[----:B------:R-:W-:Y:S06]  /*2eb0*/  BRA `(.L_x_13) ;  /* 0x0000000000107947 */ /* 0x000fec0003800000 */
.L_x_12:
[----:B------:R-:W0:Y:S02]  /*2ec0*/  MUFU.RCP R23, R18 ;  /* 0x0000001200177308 */ /* 0x000e240000001000 */
[----:B0-----:R-:W-:-:S04]  /*2ed0*/  FFMA R16, R18, R23, -1 ;  /* 0xbf80000012107423 */ /* 0x001fc80000000017 */
[----:B------:R-:W-:-:S04]  /*2ee0*/  FADD.FTZ R16, -R16, -RZ ;  /* 0x800000ff10107221 */ /* 0x000fc80000010100 */
[----:B------:R-:W-:-:S07]  /*2ef0*/  FFMA R23, R23, R16, R23 ;  /* 0x0000001017177223 */ /* 0x000fce0000000017 */
.L_x_13:
[----:B------:R-:W-:Y:S05]  /*2f00*/  BSYNC.RECONVERGENT B0 ;  /* 0x0000000000007941 */ /* 0x000fea0003800200 */
.L_x_11:
[-C--:B------:R-:W-:Y:S01]  /*2f10*/  FMUL R27, R27, R23.reuse ;  /* 0x000000171b1b7220 */ /* 0x080fe20000400000 */
[-C--:B------:R-:W-:Y:S01]  /*2f20*/  FMUL R28, R28, R23.reuse ;  /* 0x000000171c1c7220 */ /* 0x080fe20000400000 */
[----:B------:R-:W-:Y:S01]  /*2f30*/  BSSY.RECONVERGENT B0, `(.L_x_14) ;  /* 0x0000012000007945 */ /* 0x000fe20003800200 */
[----:B------:R-:W-:Y:S01]  /*2f40*/  FMUL R21, R2, R23 ;  /* 0x0000001702157220 */ /* 0x000fe20000400000 */
[----:B------:R-:W-:Y:S01]  /*2f50*/  FMUL R17, R27, R27 ;  /* 0x0000001b1b117220 */ /* 0x000fe20000400000 */
[----:B------:R-:W-:-:S03]  /*2f60*/  FMUL R23, R0, R23 ;  /* 0x0000001700177220 */ /* 0x000fc60000400000 */
[----:B------:R-:W-:-:S05]  /*2f70*/  FFMA R19, R28, R28, R17 ;  /* 0x0000001c1c137223 */ /* 0x000fca0000000011 */
        /* <DEDUP_REMOVED lines=9> */
.L_x_15:
[----:B------:R-:W0:Y:S02]  /*3010*/  MUFU.RCP R22, R19 ;  /* 0x0000001300167308 */ /* 0x000e240000001000 */
[----:B0-----:R-:W-:-:S04]  /*3020*/  FFMA R16, R19, R22, -1 ;  /* 0xbf80000013107423 */ /* 0x001fc80000000016 */
[----:B------:R-:W-:-:S04]  /*3030*/  FADD.FTZ R17, -R16, -RZ ;  /* 0x800000ff10117221 */ /* 0x000fc80000010100 */
[----:B------:R-:W-:-:S07]  /*3040*/  FFMA R22, R22, R17, R22 ;  /* 0x0000001116167223 */ /* 0x000fce0000000016 */
.L_x_16:
[----:B------:R-:W-:Y:S05]  /*3050*/  BSYNC.RECONVERGENT B0 ;  /* 0x0000000000007941 */ /* 0x000fea0003800200 */
.L_x_14:
[----:B------:R-:W0:Y:S01]  /*3060*/  LDCU.64 UR4, c[0x0][0x398] ;  /* 0x00007300ff0477ac */ /* 0x000e220008000a00 */
[C---:B------:R-:W-:Y:S01]  /*3070*/  FMUL R16, R21.reuse, R28 ;  /* 0x0000001c15107220 */ /* 0x040fe20000400000 */
[-C--:B------:R-:W-:Y:S01]  /*3080*/  FMUL R21, R21, R27.reuse ;  /* 0x0000001b15157220 */ /* 0x080fe20000400000 */
[----:B------:R-:W-:Y:S01]  /*3090*/  HFMA2 R26, -RZ, RZ, 0, 0 ;  /* 0x00000000ff1a7431 */ /* 0x000fe200000001ff */
[----:B------:R-:W-:Y:S01]  /*30a0*/  MOV R33, R14 ;  /* 0x0000000e00217202 */ /* 0x000fe20000000f00 */
[C---:B------:R-:W-:Y:S01]  /*30b0*/  FFMA R27, R23.reuse, R27, R16 ;  /* 0x0000001b171b7223 */ /* 0x040fe20000000010 */
[----:B------:R-:W-:Y:S01]  /*30c0*/  FFMA R21, R23, R28, -R21 ;  /* 0x0000001c17157223 */ /* 0x000fe20000000815 */
[----:B------:R-:W-:Y:S02]  /*30d0*/  MOV R16, R10 ;  /* 0x0000000a00107202 */ /* 0x000fe40000000f00 */
[-C--:B------:R-:W-:Y:S01]  /*30e0*/  FMUL R23, R27, R22.reuse ;  /* 0x000000161b177220 */ /* 0x080fe20000400000 */
[----:B------:R-:W-:Y:S01]  /*30f0*/  FMUL R22, R21, R22 ;  /* 0x0000001615167220 */ /* 0x000fe20000400000 */
[----:B------:R-:W-:-:S02]  /*3100*/  MOV R21, R9 ;  /* 0x0000000900157202 */ /* 0x000fc40000000f00 */
[----:B------:R-:W-:Y:S02]  /*3110*/  MOV R19, R11 ;  /* 0x0000000b00137202 */ /* 0x000fe40000000f00 */
[----:B------:R-:W-:Y:S02]  /*3120*/  MOV R28, R15 ;  /* 0x0000000f001c7202 */ /* 0x000fe40000000f00 */
[----:B0-----:R-:W-:Y:S01]  /*3130*/  IADD3 R30, P0, PT, R30, UR4, RZ ;  /* 0x000000041e1e7c10 */ /* 0x001fe2000ff1e0ff */
[----:B------:R-:W-:-:S03]  /*3140*/  UMOV UR4, URZ ;  /* 0x000000ff00047c82 */ /* 0x000fc60008000000 */
[----:B------:R-:W-:Y:S02]  /*3150*/  IADD3.X R25, PT, PT, R31, UR5, RZ, P0, !PT ;  /* 0x000000051f197c10 */ /* 0x000fe400087fe4ff */
[----:B------:R-:W-:Y:S02]  /*3160*/  MOV R31, R13 ;  /* 0x0000000d001f7202 */ /* 0x000fe40000000f00 */
[----:B------:R-:W-:Y:S02]  /*3170*/  MOV R20, R30 ;  /* 0x0000001e00147202 */ /* 0x000fe40000000f00 */
[----:B------:R-:W-:-:S07]  /*3180*/  MOV R27, R25 ;  /* 0x00000019001b7202 */ /* 0x000fce0000000f00 */
.L_x_17:
[----:B------:R-:W-:Y:S02]  /*3190*/  MOV R32, R16 ;  /* 0x0000001000207202 */ /* 0x000fe40000000f00 */
[----:B------:R-:W-:-:S03]  /*31a0*/  MOV R29, R28 ;  /* 0x0000001c001d7202 */ /* 0x000fc60000000f00 */
[----:B------:R-:W2:Y:S01]  /*31b0*/  LDG.E.64 R16, desc[UR6][R32.64+-0x10] ;  /* 0xfffff00620107981 */ /* 0x000ea2000c1e1b00 */
[----:B------:R-:W-:-:S05]  /*31c0*/  MOV R28, R19 ;  /* 0x00000013001c7202 */ /* 0x000fca0000000f00 */
[----:B------:R-:W3:Y:S01]  /*31d0*/  LDG.E.64 R18, desc[UR6][R28.64+-0x10] ;  /* 0xfffff0061c127981 */ /* 0x000ee2000c1e1b00 */
[----:B------:R-:W-:Y:S02]  /*31e0*/  MOV R36, R20 ;  /* 0x0000001400247202 */ /* 0x000fe40000000f00 */
[----:B------:R-:W-:Y:S01]  /*31f0*/  MOV R37, R27 ;  /* 0x0000001b00257202 */ /* 0x000fe20000000f00 */
[-C--:B--2---:R-:W-:Y:S01]  /*3200*/  FMUL R34, R22, R17.reuse ;  /* 0x0000001116227220 */ /* 0x084fe20000400000 */
[----:B------:R-:W-:-:S03]  /*3210*/  FMUL R35, R23, R17 ;  /* 0x0000001117237220 */ /* 0x000fc60000400000 */
[-C--:B------:R-:W-:Y:S01]  /*3220*/  FFMA R17, R23, R16.reuse, -R34 ;  /* 0x0000001017117223 */ /* 0x080fe20000000822 */
[----:B------:R-:W-:Y:S01]  /*3230*/  FFMA R16, R22, R16, R35 ;  /* 0x0000001016107223 */ /* 0x000fe20000000023 */
[----:B------:R-:W-:Y:S02]  /*3240*/  MOV R34, R21 ;  /* 0x0000001500227202 */ /* 0x000fe40000000f00 */
[----:B---3--:R-:W-:Y:S01]  /*3250*/  FADD R18, R18, R17 ;  /* 0x0000001112127221 */ /* 0x008fe20000000000 */
[----:B------:R-:W-:Y:S01]  /*3260*/  FADD R19, R19, R16 ;  /* 0x0000001013137221 */ /* 0x000fe20000000000 */
[----:B------:R-:W-:-:S04]  /*3270*/  MOV R35, R31 ;  /* 0x0000001f00237202 */ /* 0x000fc80000000f00 */
[----:B------:R0:W-:Y:S04]  /*3280*/  STG.E.64 desc[UR6][R32.64+-0x10], R18 ;  /* 0xfffff01220007986 */ /* 0x0001e8000c101b06 */
[----:B------:R-:W2:Y:S04]  /*3290*/  LDG.E.64 R16, desc[UR6][R34.64+-0x10] ;  /* 0xfffff00622107981 */ /* 0x000ea8000c1e1b00 */
[----:B0-----:R-:W3:Y:S01]  /*32a0*/  LDG.E.64 R18, desc[UR6][R36.64+-0x10] ;  /* 0xfffff00624127981 */ /* 0x001ee2000c1e1b00 */
[-C--:B--2---:R-:W-:Y:S01]  /*32b0*/  FMUL R20, R22, R17.reuse ;  /* 0x0000001116147220 */ /* 0x084fe20000400000 */
[----:B------:R-:W-:-:S03]  /*32c0*/  FMUL R21, R23, R17 ;  /* 0x0000001117157220 */ /* 0x000fc60000400000 */
[-C--:B------:R-:W-:Y:S01]  /*32d0*/  FFMA R17, R23, R16.reuse, -R20 ;  /* 0x0000001017117223 */ /* 0x080fe20000000814 */
[----:B------:R-:W-:-:S03]  /*32e0*/  FFMA R20, R22, R16, R21 ;  /* 0x0000001016147223 */ /* 0x000fc60000000015 */
[----:B---3--:R-:W-:Y:S01]  /*32f0*/  FADD R16, R18, R17 ;  /* 0x0000001112107221 */ /* 0x008fe20000000000 */
[----:B------:R-:W-:-:S05]  /*3300*/  FADD R17, R19, R20 ;  /* 0x0000001413117221 */ /* 0x000fca0000000000 */
[----:B------:R0:W-:Y:S04]  /*3310*/  STG.E.64 desc[UR6][R34.64+-0x10], R16 ;  /* 0xfffff01022007986 */ /* 0x0001e8000c101b06 */
[----:B------:R-:W2:Y:S04]  /*3320*/  LDG.E.64 R18, desc[UR6][R32.64+-0x8] ;  /* 0xfffff80620127981 */ /* 0x000ea8000c1e1b00 */
[----:B------:R-:W3:Y:S01]  /*3330*/  LDG.E.64 R20, desc[UR6][R28.64+-0x8] ;  /* 0xfffff8061c147981 */ /* 0x000ee2000c1e1b00 */
[----:B------:R-:W-:-:S04]  /*3340*/  FMUL R27, R17, R17 ;  /* 0x00000011111b7220 */ /* 0x000fc80000400000 */
[----:B------:R-:W-:Y:S01]  /*3350*/  FFMA R27, R16, R16, R27 ;  /* 0x00000010101b7223 */ /* 0x000fe2000000001b */
[-C--:B--2---:R-:W-:Y:S01]  /*3360*/  FMUL R31, R22, R19.reuse ;  /* 0x00000013161f7220 */ /* 0x084fe20000400000 */
[----:B------:R-:W-:-:S03]  /*3370*/  FMUL R19, R23, R19 ;  /* 0x0000001317137220 */ /* 0x000fc60000400000 */
[-C--:B------:R-:W-:Y:S01]  /*3380*/  FFMA R31, R23, R18.reuse, -R31 ;  /* 0x00000012171f7223 */ /* 0x080fe2000000081f */
[----:B------:R-:W-:-:S03]  /*3390*/  FFMA R18, R22, R18, R19 ;  /* 0x0000001216127223 */ /* 0x000fc60000000013 */
[----:B---3--:R-:W-:Y:S01]  /*33a0*/  FADD R20, R20, R31 ;  /* 0x0000001f14147221 */ /* 0x008fe20000000000 */
[----:B------:R-:W-:-:S05]  /*33b0*/  FADD R21, R21, R18 ;  /* 0x0000001215157221 */ /* 0x000fca0000000000 */
[----:B------:R1:W-:Y:S04]  /*33c0*/  STG.E.64 desc[UR6][R32.64+-0x8], R20 ;  /* 0xfffff81420007986 */ /* 0x0003e8000c101b06 */
[----:B0-----:R-:W2:Y:S04]  /*33d0*/  LDG.E.64 R16, desc[UR6][R34.64+-0x8] ;  /* 0xfffff80622107981 */ /* 0x001ea8000c1e1b00 */
[----:B------:R-:W3:Y:S01]  /*33e0*/  LDG.E.64 R18, desc[UR6][R36.64+-0x8] ;  /* 0xfffff80624127981 */ /* 0x000ee2000c1e1b00 */
[-C--:B--2---:R-:W-:Y:S01]  /*33f0*/  FMUL R31, R22, R17.reuse ;  /* 0x00000011161f7220 */ /* 0x084fe20000400000 */
[----:B------:R-:W-:-:S03]  /*3400*/  FMUL R17, R23, R17 ;  /* 0x0000001117117220 */ /* 0x000fc60000400000 */
[-C--:B------:R-:W-:Y:S01]  /*3410*/  FFMA R31, R23, R16.reuse, -R31 ;  /* 0x00000010171f7223 */ /* 0x080fe2000000081f */
[----:B------:R-:W-:-:S03]  /*3420*/  FFMA R17, R22, R16, R17 ;  /* 0x0000001016117223 */ /* 0x000fc60000000011 */
[----:B---3--:R-:W-:Y:S01]  /*3430*/  FADD R16, R18, R31 ;  /* 0x0000001f12107221 */ /* 0x008fe20000000000 */
[----:B------:R-:W-:-:S05]  /*3440*/  FADD R17, R19, R17 ;  /* 0x0000001113117221 */ /* 0x000fca0000000000 */
[----:B------:R0:W-:Y:S04]  /*3450*/  STG.E.64 desc[UR6][R34.64+-0x8], R16 ;  /* 0xfffff81022007986 */ /* 0x0001e8000c101b06 */
[----:B------:R-:W2:Y:S01]  /*3460*/  LDG.E.64 R18, desc[UR6][R32.64] ;  /* 0x0000000620127981 */ /* 0x000ea2000c1e1b00 */
[----:B------:R-:W-:-:S03]  /*3470*/  FADD R26, R27, R26 ;  /* 0x0000001a1b1a7221 */ /* 0x000fc60000000000 */
[----:B-1----:R-:W3:Y:S01]  /*3480*/  LDG.E.64 R20, desc[UR6][R28.64] ;  /* 0x000000061c147981 */ /* 0x002ee2000c1e1b00 */
        /* <DEDUP_REMOVED lines=32> */
[----:B------:R-:W-:Y:S01]  /*3690*/  UIADD3 UR4, UPT, UPT, UR4, 0x4, URZ ;  /* 0x0000000404047890 */ /* 0x000fe2000fffe0ff */
[----:B------:R-:W-:-:S03]  /*36a0*/  FADD R26, R26, R27 ;  /* 0x0000001b1a1a7221 */ /* 0x000fc60000000000 */
[----:B------:R-:W-:Y:S01]  /*36b0*/  UISETP.NE.AND UP0, UPT, UR4, 0x20, UPT ;  /* 0x000000200400788c */ /* 0x000fe2000bf05270 */
[-C--:B--2---:R-:W-:Y:S01]  /*36c0*/  FMUL R31, R22, R17.reuse ;  /* 0x00000011161f7220 */ /* 0x084fe20000400000 */
[----:B------:R-:W-:-:S03]  /*36d0*/  FMUL R17, R23, R17 ;  /* 0x0000001117117220 */ /* 0x000fc60000400000 */
[-C--:B------:R-:W-:Y:S01]  /*36e0*/  FFMA R31, R23, R16.reuse, -R31 ;  /* 0x00000010171f7223 */ /* 0x080fe2000000081f */
[----:B------:R-:W-:-:S03]  /*36f0*/  FFMA R16, R22, R16, R17 ;  /* 0x0000001016107223 */ /* 0x000fc60000000011 */
[----:B---3--:R-:W-:Y:S01]  /*3700*/  FADD R18, R18, R31 ;  /* 0x0000001f12127221 */ /* 0x008fe20000000000 */
[----:B------:R-:W-:Y:S01]  /*3710*/  FADD R19, R19, R16 ;  /* 0x0000001013137221 */ /* 0x000fe20000000000 */
[----:B------:R-:W-:-:S03]  /*3720*/  IADD3 R16, P1, PT, R32, 0x20, RZ ;  /* 0x0000002020107810 */ /* 0x000fc60007f3e0ff */
[----:B------:R-:W-:Y:S01]  /*3730*/  FMUL R17, R19, R19 ;  /* 0x0000001313117220 */ /* 0x000fe20000400000 */
[----:B------:R0:W-:Y:S01]  /*3740*/  STG.E.64 desc[UR6][R34.64+0x8], R18 ;  /* 0x0000081222007986 */ /* 0x0001e2000c101b06 */
[----:B-1----:R-:W-:Y:S02]  /*3750*/  IADD3.X R33, PT, PT, RZ, R33, RZ, P1, !PT ;  /* 0x00000021ff217210 */ /* 0x002fe40000ffe4ff */
[----:B------:R-:W-:Y:S01]  /*3760*/  FFMA R17, R18, R18, R17 ;  /* 0x0000001212117223 */ /* 0x000fe20000000011 */
[----:B------:R-:W-:-:S03]  /*3770*/  IADD3 R21, P1, PT, R34, 0x20, RZ ;  /* 0x0000002022157810 */ /* 0x000fc60007f3e0ff */
[----:B------:R-:W-:Y:S01]  /*3780*/  FADD R26, R26, R17 ;  /* 0x000000111a1a7221 */ /* 0x000fe20000000000 */
[----:B------:R-:W-:Y:S02]  /*3790*/  IADD3.X R31, PT, PT, RZ, R35, RZ, P1, !PT ;  /* 0x00000023ff1f7210 */ /* 0x000fe40000ffe4ff */
[----:B0-----:R-:W-:-:S04]  /*37a0*/  IADD3 R19, P0, PT, R28, 0x20, RZ ;  /* 0x000000201c137810 */ /* 0x001fc80007f1e0ff */
[----:B------:R-:W-:Y:S02]  /*37b0*/  IADD3.X R28, PT, PT, RZ, R29, RZ, P0, !PT ;  /* 0x0000001dff1c7210 */ /* 0x000fe400007fe4ff */
[----:B------:R-:W-:-:S04]  /*37c0*/  IADD3 R20, P0, PT, R36, 0x20, RZ ;  /* 0x0000002024147810 */ /* 0x000fc80007f1e0ff */
[----:B------:R-:W-:Y:S01]  /*37d0*/  IADD3.X R27, PT, PT, RZ, R37, RZ, P0, !PT ;  /* 0x00000025ff1b7210 */ /* 0x000fe200007fe4ff */
[----:B------:R-:W-:Y:S08]  /*37e0*/  BRA.U UP0, `(.L_x_17) ;  /* 0xfffffff900687547 */ /* 0x000ff0000b83ffff */
[----:B------:R-:W-:Y:S01]  /*37f0*/  IADD3 R16, PT, PT, R26, -0xd000000, RZ ;  /* 0xf30000001a107810 */ /* 0x000fe20007ffe0ff */
[----:B------:R0:W1:Y:S01]  /*3800*/  MUFU.RSQ R17, R26 ;  /* 0x0000001a00117308 */ /* 0x0000620000001400 */
[----:B------:R-:W-:Y:S02]  /*3810*/  BSSY.RECONVERGENT B0, `(.L_x_18) ;  /* 0x000000b000007945 */ /* 0x000fe40003800200 */
[----:B------:R-:W-:-:S13]  /*3820*/  ISETP.GT.U32.AND P0, PT, R16, 0x727fffff, PT ;  /* 0x727fffff1000780c */ /* 0x000fda0003f04070 */
[----:B0-----:R-:W-:Y:S05]  /*3830*/  @!P0 BRA `(.L_x_19) ;  /* 0x0000000000108947 */ /* 0x001fea0003800000 */
[----:B------:R-:W-:-:S07]  /*3840*/  MOV R21, 0x3860 ;  /* 0x0000386000157802 */ /* 0x000fce0000000f00 */
[----:B-1----:R-:W-:Y:S05]  /*3850*/  CALL.REL.NOINC `($__internal_1_$__cuda_sm20_sqrt_rn_f32_slowpath) ;  /* 0x0000002c00187944 */ /* 0x002fea0003c00000 */
[----:B------:R-:W-:Y:S01]  /*3860*/  MOV R27, R18 ;  /* 0x00000012001b7202 */ /* 0x000fe20000000f00 */
[----:B------:R-:W-:Y:S06]  /*3870*/  BRA `(.L_x_20) ;  /* 0x0000000000107947 */ /* 0x000fec0003800000 */
.L_x_19:
[----:B-1----:R-:W-:Y:S01]  /*3880*/  FMUL.FTZ R27, R26, R17 ;  /* 0x000000111a1b7220 */ /* 0x002fe20000410000 */
[----:B------:R-:W-:-:S03]  /*3890*/  FMUL.FTZ R16, R17, 0.5 ;  /* 0x3f00000011107820 */ /* 0x000fc60000410000 */
[----:B------:R-:W-:-:S04]  /*38a0*/  FFMA R26, -R27, R27, R26 ;  /* 0x0000001b1b1a7223 */ /* 0x000fc8000000011a */
[----:B------:R-:W-:-:S07]  /*38b0*/  FFMA R27, R26, R16, R27 ;  /* 0x000000101a1b7223 */ /* 0x000fce000000001b */
.L_x_20:
[----:B------:R-:W-:Y:S05]  /*38c0*/  BSYNC.RECONVERGENT B0 ;  /* 0x0000000000007941 */ /* 0x000fea0003800200 */
.L_x_18:
        /* <DEDUP_REMOVED lines=14> */
.L_x_22:
[----:B------:R-:W-:Y:S05]  /*39b0*/  BSYNC.RECONVERGENT B0 ;  /* 0x0000000000007941 */ /* 0x000fea0003800200 */
.L_x_21:
        /* <DEDUP_REMOVED lines=13> */
.L_x_24:
[----:B------:R-:W-:Y:S05]  /*3a90*/  BSYNC.RECONVERGENT B0 ;  /* 0x0000000000007941 */ /* 0x000fea0003800200 */
.L_x_23:
[----:B------:R-:W-:Y:S01]  /*3aa0*/  MOV R28, R9 ;  /* 0x00000009001c7202 */ /* 0x000fe20000000f00 */
[----:B------:R-:W-:Y:S01]  /*3ab0*/  UMOV UR4, URZ ;  /* 0x000000ff00047c82 */ /* 0x000fe20008000000 */
[----:B------:R-:W-:Y:S02]  /*3ac0*/  MOV R29, R13 ;  /* 0x0000000d001d7202 */ /* 0x000fe40000000f00 */
[----:B------:R-:W-:Y:S02]  /*3ad0*/  MOV R31, R11 ;  /* 0x0000000b001f7202 */ /* 0x000fe40000000f00 */
[----:B------:R-:W-:Y:S02]  /*3ae0*/  MOV R34, R15 ;  /* 0x0000000f00227202 */ /* 0x000fe40000000f00 */
[----:B------:R-:W-:Y:S02]  /*3af0*/  MOV R22, R10 ;  /* 0x0000000a00167202 */ /* 0x000fe40000000f00 */
[----:B------:R-:W-:-:S07]  /*3b00*/  MOV R23, R14 ;  /* 0x0000000e00177202 */ /* 0x000fce0000000f00 */
.L_x_25:
[----:B------:R-:W2:Y:S01]  /*3b10*/  LDG.E.64 R16, desc[UR6][R22.64+-0x10] ;  /* 0xfffff00616107981 */ /* 0x000ea2000c1e1b00 */
[----:B------:R-:W-:Y:S02]  /*3b20*/  MOV R26, R8 ;  /* 0x00000008001a7202 */ /* 0x000fe40000000f00 */
[----:B------:R-:W-:-:S05]  /*3b30*/  MOV R27, R12 ;  /* 0x0000000c001b7202 */ /* 0x000fca0000000f00 */
[----:B0-----:R-:W3:Y:S01]  /*3b40*/  LDG.E.64 R18, desc[UR6][R26.64+-0x10] ;  /* 0xfffff0061a127981 */ /* 0x001ee2000c1e1b00 */
[----:B------:R-:W-:Y:S01]  /*3b50*/  MOV R32, R31 ;  /* 0x0000001f00207202 */ /* 0x000fe20000000f00 */
[C---:B--2---:R-:W-:Y:S01]  /*3b60*/  FMUL R33, R17.reuse, R20 ;  /* 0x0000001411217220 */ /* 0x044fe20000400000 */
[----:B------:R-:W-:-:S03]  /*3b70*/  FMUL R17, R17, R21 ;  /* 0x0000001511117220 */ /* 0x000fc60000400000 */
[C---:B------:R-:W-:Y:S01]  /*3b80*/  FFMA R33, R16.reuse, R21, -R33 ;  /* 0x0000001510217223 */ /* 0x040fe20000000821 */
[----:B------:R-:W-:-:S03]  /*3b90*/  FFMA R16, R16, R20, R17 ;  /* 0x0000001410107223 */ /* 0x000fc60000000011 */
[----:B---3--:R-:W-:Y:S01]  /*3ba0*/  FADD R18, R18, R33 ;  /* 0x0000002112127221 */ /* 0x008fe20000000000 */
[----:B------:R-:W-:-:S05]  /*3bb0*/  FADD R19, R19, R16 ;  /* 0x0000001013137221 */ /* 0x000fca0000000000 */
[----:B------:R0:W-:Y:S04]  /*3bc0*/  STG.E.64 desc[UR6][R26.64+-0x10], R18 ;  /* 0xfffff0121a007986 */ /* 0x0001e8000c101b06 */
[----:B------:R-:W2:Y:S01]  /*3bd0*/  LDG.E.64 R16, desc[UR6][R28.64+-0x10] ;  /* 0xfffff0061c107981 */ /* 0x000ea2000c1e1b00 */
[----:B------:R-:W-:-:S05]  /*3be0*/  MOV R33, R34 ;  /* 0x0000002200217202 */ /* 0x000fca0000000f00 */
        /* <DEDUP_REMOVED lines=8> */
[----:B------:R-:W2:Y:S04]  /*3c70*/  LDG.E.64 R16, desc[UR6][R22.64+-0x8] ;  /* 0xfffff80616107981 */ /* 0x000ea8000c1e1b00 */
[----:B0-----:R-:W3:Y:S01]  /*3c80*/  LDG.E.64 R18, desc[UR6][R26.64+-0x8] ;  /* 0xfffff8061a127981 */ /* 0x001ee2000c1e1b00 */
[C---:B--2---:R-:W-:Y:S01]  /*3c90*/  FMUL R31, R17.reuse, R20 ;  /* 0x00000014111f7220 */ /* 0x044fe20000400000 */
[----:B------:R-:W-:-:S03]  /*3ca0*/  FMUL R17, R17, R21 ;  /* 0x0000001511117220 */ /* 0x000fc60000400000 */
[C---:B------:R-:W-:Y:S01]  /*3cb0*/  FFMA R31, R16.reuse, R21, -R31 ;  /* 0x00000015101f7223 */ /* 0x040fe2000000081f */
[----:B------:R-:W-:-:S03]  /*3cc0*/  FFMA R16, R16, R20, R17 ;  /* 0x0000001410107223 */ /* 0x000fc60000000011 */
[----:B---3--:R-:W-:Y:S01]  /*3cd0*/  FADD R18, R18, R31 ;  /* 0x0000001f12127221 */ /* 0x008fe20000000000 */
[----:B------:R-:W-:-:S05]  /*3ce0*/  FADD R19, R19, R16 ;  /* 0x0000001013137221 */ /* 0x000fca0000000000 */
        /* <DEDUP_REMOVED lines=58> */
[----:B------:R-:W-:Y:S01]  /*4090*/  MOV R8, RZ ;  /* 0x000000ff00087202 */ /* 0x000fe20000000f00 */
[----:B------:R-:W-:-:S06]  /*40a0*/  UMOV UR4, 0x80 ;  /* 0x0000008000047882 */ /* 0x000fcc0000000000 */
.L_x_26:
[----:B0-----:R-:W-:Y:S01]  /*40b0*/  MOV R32, R3 ;  /* 0x0000000300207202 */ /* 0x001fe20000000f00 */
[----:B------:R-:W0:Y:S01]  /*40c0*/  LDS.64 R22, [R7+UR4+-0x80] ;  /* 0xffff800407167984 */ /* 0x000e220008000a00 */
[----:B------:R-:W-:-:S03]  /*40d0*/  MOV R33, R4 ;  /* 0x0000000400217202 */ /* 0x000fc60000000f00 */
[----:B------:R-:W1:Y:S04]  /*40e0*/  LDS.64 R28, [R7+UR4+-0x78] ;  /* 0xffff8804071c7984 */ /* 0x000e680008000a00 */
[----:B------:R-:W0:Y:S04]  /*40f0*/  LDG.E.64 R16, desc[UR6][R32.64] ;  /* 0x0000000620107981 */ /* 0x000e28000c1e1b00 */
[----:B------:R-:W2:Y:S04]  /*4100*/  LDS.64 R26, [R7+UR4+-0x70] ;  /* 0xffff9004071a7984 */ /* 0x000ea80008000a00 */
[----:B------:R-:W3:Y:S04]  /*4110*/  LDS.64 R20, [R7+UR4+-0x68] ;  /* 0xffff980407147984 */ /* 0x000ee80008000a00 */
[----:B------:R-:W4:Y:S01]  /*4120*/  LDS.64 R18, [R7+UR4+-0x60] ;  /* 0xffffa00407127984 */ /* 0x000f220008000a00 */
[CC--:B0-----:R-:W-:Y:S01]  /*4130*/  FMUL R3, R17.reuse, R23.reuse ;  /* 0x0000001711037220 */ /* 0x0c1fe20000400000 */
[----:B------:R-:W-:Y:S01]  /*4140*/  FMUL R34, R16, R23 ;  /* 0x0000001710227220 */ /* 0x000fe20000400000 */
[----:B-1----:R-:W-:-:S02]  /*4150*/  FMUL R23, R17, R29 ;  /* 0x0000001d11177220 */ /* 0x002fc40000400000 */
[CC--:B------:R-:W-:Y:S01]  /*4160*/  FFMA R4, R16.reuse, R22.reuse, -R3 ;  /* 0x0000001610047223 */ /* 0x0c0fe20000000803 */
[C---:B------:R-:W-:Y:S01]  /*4170*/  FFMA R3, R17.reuse, R22, R34 ;  /* 0x0000001611037223 */ /* 0x040fe20000000022 */
[C---:B------:R-:W-:Y:S01]  /*4180*/  FMUL R22, R16.reuse, R29 ;  /* 0x0000001d10167220 */ /* 0x040fe20000400000 */
[CC--:B------:R-:W-:Y:S01]  /*4190*/  FFMA R29, R16.reuse, R28.reuse, -R23 ;  /* 0x0000001c101d7223 */ /* 0x0c0fe20000000817 */
[----:B------:R-:W-:Y:S01]  /*41a0*/  FADD R4, RZ, R4 ;  /* 0x00000004ff047221 */ /* 0x000fe20000000000 */
[----:B------:R-:W-:Y:S01]  /*41b0*/  FADD R3, RZ, R3 ;  /* 0x00000003ff037221 */ /* 0x000fe20000000000 */
[C---:B------:R-:W-:Y:S01]  /*41c0*/  FFMA R28, R17.reuse, R28, R22 ;  /* 0x0000001c111c7223 */ /* 0x040fe20000000016 */
[-C--:B--2---:R-:W-:Y:S01]  /*41d0*/  FMUL R34, R16, R27.reuse ;  /* 0x0000001b10227220 */ /* 0x084fe20000400000 */
[----:B------:R-:W-:Y:S01]  /*41e0*/  FADD R4, R4, R29 ;  /* 0x0000001d04047221 */ /* 0x000fe20000000000 */
[----:B------:R-:W-:Y:S01]  /*41f0*/  FMUL R29, R17, R27 ;  /* 0x0000001b111d7220 */ /* 0x000fe20000400000 */
[----:B------:R-:W0:Y:S01]  /*4200*/  LDS.64 R22, [R7+UR4+-0x58] ;  /* 0xffffa80407167984 */ /* 0x000e220008000a00 */
[----:B------:R-:W-:Y:S01]  /*4210*/  FADD R3, R3, R28 ;  /* 0x0000001c03037221 */ /* 0x000fe20000000000 */
[-C--:B------:R-:W-:Y:S01]  /*4220*/  FFMA R34, R17, R26.reuse, R34 ;  /* 0x0000001a11227223 */ /* 0x080fe20000000022 */
[C---:B------:R-:W-:Y:S01]  /*4230*/  FFMA R27, R16.reuse, R26, -R29 ;  /* 0x0000001a101b7223 */ /* 0x040fe2000000081d */
[-C--:B---3--:R-:W-:Y:S01]  /*4240*/  FMUL R26, R16, R21.reuse ;  /* 0x00000015101a7220 */ /* 0x088fe20000400000 */
[----:B------:R-:W1:Y:S01]  /*4250*/  LDS.64 R28, [R7+UR4+-0x50] ;  /* 0xffffb004071c7984 */ /* 0x000e620008000a00 */
[----:B------:R-:W-:Y:S01]  /*4260*/  FADD R3, R3, R34 ;  /* 0x0000002203037221 */ /* 0x000fe20000000000 */
[----:B------:R-:W-:Y:S01]  /*4270*/  FADD R4, R4, R27 ;  /* 0x0000001b04047221 */ /* 0x000fe20000000000 */
[C---:B------:R-:W-:Y:S01]  /*4280*/  FMUL R27, R17.reuse, R21 ;  /* 0x00000015111b7220 */ /* 0x040fe20000400000 */
[----:B------:R-:W-:Y:S01]  /*4290*/  FFMA R26, R17, R20, R26 ;  /* 0x00000014111a7223 */ /* 0x000fe2000000001a */
[----:B----4-:R-:W-:-:S02]  /*42a0*/  FMUL R34, R16, R19 ;  /* 0x0000001310227220 */ /* 0x010fc40000400000 */
[----:B------:R-:W-:Y:S01]  /*42b0*/  FFMA R27, R16, R20, -R27 ;  /* 0x00000014101b7223 */ /* 0x000fe2000000081b */
[----:B------:R-:W-:Y:S01]  /*42c0*/  FADD R3, R3, R26 ;  /* 0x0000001a03037221 */ /* 0x000fe20000000000 */
[----:B------:R-:W2:Y:S01]  /*42d0*/  LDS.64 R20, [R7+UR4+-0x48] ;  /* 0xffffb80407147984 */ /* 0x000ea20008000a00 */
[CC--:B------:R-:W-:Y:S01]  /*42e0*/  FFMA R34, R17.reuse, R18.reuse, R34 ;  /* 0x0000001211227223 */ /* 0x0c0fe20000000022 */
[----:B------:R-:W-:Y:S01]  /*42f0*/  FADD R4, R4, R27 ;  /* 0x0000001b04047221 */ /* 0x000fe20000000000 */
[----:B------:R-:W-:Y:S02]  /*4300*/  FMUL R27, R17, R19 ;  /* 0x00000013111b7220 */ /* 0x000fe40000400000 */
[----:B------:R-:W-:Y:S02]  /*4310*/  FADD R3, R3, R34 ;  /* 0x0000002203037221 */ /* 0x000fe40000000000 */
[----:B------:R-:W-:Y:S02]  /*4320*/  FFMA R19, R16, R18, -R27 ;  /* 0x0000001210137223 */ /* 0x000fe4000000081b */
[----:B------:R-:W3:Y:S02]  /*4330*/  LDS.64 R26, [R7+UR4+-0x40] ;  /* 0xffffc004071a7984 */ /* 0x000ee40008000a00 */
[----:B------:R-:W-:-:S02]  /*4340*/  FADD R4, R4, R19 ;  /* 0x0000001304047221 */ /* 0x000fc40000000000 */
[----:B------:R-:W4:Y:S01]  /*4350*/  LDS.64 R18, [R7+UR4+-0x38] ;  /* 0xffffc80407127984 */ /* 0x000f220008000a00 */
[-C--:B0-----:R-:W-:Y:S01]  /*4360*/  FMUL R31, R17, R23.reuse ;  /* 0x00000017111f7220 */ /* 0x081fe20000400000 */
[----:B------:R-:W-:-:S03]  /*4370*/  FMUL R34, R16, R23 ;  /* 0x0000001710227220 */ /* 0x000fc60000400000 */
[CC--:B------:R-:W-:Y:S01]  /*4380*/  FFMA R31, R16.reuse, R22.reuse, -R31 ;  /* 0x00000016101f7223 */ /* 0x0c0fe2000000081f */
[CC--:B-1----:R-:W-:Y:S01]  /*4390*/  FMUL R23, R17.reuse, R29.reuse ;  /* 0x0000001d11177220 */ /* 0x0c2fe20000400000 */
[----:B------:R-:W-:Y:S01]  /*43a0*/  FFMA R34, R17, R22, R34 ;  /* 0x0000001611227223 */ /* 0x000fe20000000022 */
[----:B------:R-:W-:Y:S01]  /*43b0*/  FMUL R22, R16, R29 ;  /* 0x0000001d10167220 */ /* 0x000fe20000400000 */
[----:B------:R-:W-:Y:S01]  /*43c0*/  FADD R4, R4, R31 ;  /* 0x0000001f04047221 */ /* 0x000fe20000000000 */
[-C--:B------:R-:W-:Y:S01]  /*43d0*/  FFMA R23, R16, R28.reuse, -R23 ;  /* 0x0000001c10177223 */ /* 0x080fe20000000817 */
[----:B------:R-:W-:Y:S01]  /*43e0*/  FADD R3, R3, R34 ;  /* 0x0000002203037221 */ /* 0x000fe20000000000 */
[C---:B------:R-:W-:Y:S02]  /*43f0*/  FFMA R22, R17.reuse, R28, R22 ;  /* 0x0000001c11167223 */ /* 0x040fe40000000016 */
[----:B------:R-:W-:Y:S01]  /*4400*/  FADD R4, R4, R23 ;  /* 0x0000001704047221 */ /* 0x000fe20000000000 */
[-C--:B--2---:R-:W-:Y:S01]  /*4410*/  FMUL R23, R17, R21.reuse ;  /* 0x0000001511177220 */ /* 0x084fe20000400000 */
[----:B------:R-:W0:Y:S01]  /*4420*/  LDS.64 R28, [R7+UR4+-0x30] ;  /* 0xffffd004071c7984 */ /* 0x000e220008000a00 */
[C---:B------:R-:W-:Y:S01]  /*4430*/  FMUL R34, R16.reuse, R21 ;  /* 0x0000001510227220 */ /* 0x040fe20000400000 */
[----:B------:R-:W-:Y:S01]  /*4440*/  FADD R3, R3, R22 ;  /* 0x0000001603037221 */ /* 0x000fe20000000000 */
[----:B------:R-:W-:-:S02]  /*4450*/  FFMA R21, R16, R20, -R23 ;  /* 0x0000001410157223 */ /* 0x000fc40000000817 */
[----:B------:R-:W1:Y:S01]  /*4460*/  LDS.64 R22, [R7+UR4+-0x28] ;  /* 0xffffd80407167984 */ /* 0x000e620008000a00 */
[C---:B------:R-:W-:Y:S01]  /*4470*/  FFMA R34, R17.reuse, R20, R34 ;  /* 0x0000001411227223 */ /* 0x040fe20000000022 */
[----:B------:R-:W-:Y:S01]  /*4480*/  FADD R4, R4, R21 ;  /* 0x0000001504047221 */ /* 0x000fe20000000000 */
[-C--:B---3--:R-:W-:Y:S01]  /*4490*/  FMUL R21, R17, R27.reuse ;  /* 0x0000001b11157220 */ /* 0x088fe20000400000 */
[C---:B------:R-:W-:Y:S01]  /*44a0*/  FMUL R20, R16.reuse, R27 ;  /* 0x0000001b10147220 */ /* 0x040fe20000400000 */
[----:B------:R-:W-:Y:S02]  /*44b0*/  FADD R3, R3, R34 ;  /* 0x0000002203037221 */ /* 0x000fe40000000000 */
[CC--:B------:R-:W-:Y:S01]  /*44c0*/  FFMA R21, R16.reuse, R26.reuse, -R21 ;  /* 0x0000001a10157223 */ /* 0x0c0fe20000000815 */
[C---:B------:R-:W-:Y:S01]  /*44d0*/  FFMA R20, R17.reuse, R26, R20 ;  /* 0x0000001a11147223 */ /* 0x040fe20000000014 */
[-C--:B----4-:R-:W-:Y:S01]  /*44e0*/  FMUL R34, R16, R19.reuse ;  /* 0x0000001310227220 */ /* 0x090fe20000400000 */
[----:B------:R-:W2:Y:S01]  /*44f0*/  LDS.64 R26, [R7+UR4+-0x20] ;  /* 0xffffe004071a7984 */ /* 0x000ea20008000a00 */
[----:B------:R-:W-:Y:S01]  /*4500*/  FADD R4, R4, R21 ;  /* 0x0000001504047221 */ /* 0x000fe20000000000 */
[C---:B------:R-:W-:Y:S01]  /*4510*/  FMUL R21, R17.reuse, R19 ;  /* 0x0000001311157220 */ /* 0x040fe20000400000 */
[----:B------:R-:W-:Y:S01]  /*4520*/  FFMA R34, R17, R18, R34 ;  /* 0x0000001211227223 */ /* 0x000fe20000000022 */
[----:B------:R-:W-:-:S02]  /*4530*/  FADD R3, R3, R20 ;  /* 0x0000001403037221 */ /* 0x000fc40000000000 */
[----:B------:R-:W-:Y:S02]  /*4540*/  FFMA R21, R16, R18, -R21 ;  /* 0x0000001210157223 */ /* 0x000fe40000000815 */
[----:B------:R-:W3:Y:S01]  /*4550*/  LDS.64 R18, [R7+UR4+-0x18] ;  /* 0xffffe80407127984 */ /* 0x000ee20008000a00 */
[----:B------:R-:W-:Y:S01]  /*4560*/  FADD R3, R3, R34 ;  /* 0x0000002203037221 */ /* 0x000fe20000000000 */
[----:B------:R-:W-:Y:S02]  /*4570*/  FADD R4, R4, R21 ;  /* 0x0000001504047221 */ /* 0x000fe40000000000 */
[----:B------:R-:W4:Y:S01]  /*4580*/  LDS.64 R20, [R7+UR4+-0x10] ;  /* 0xfffff00407147984 */ /* 0x000f220008000a00 */
[-C--:B0-----:R-:W-:Y:S01]  /*4590*/  FMUL R34, R16, R29.reuse ;  /* 0x0000001d10227220 */ /* 0x081fe20000400000 */
[----:B------:R-:W-:-:S03]  /*45a0*/  FMUL R31, R17, R29 ;  /* 0x0000001d111f7220 */ /* 0x000fc60000400000 */
[CC--:B------:R-:W-:Y:S01]  /*45b0*/  FFMA R34, R17.reuse, R28.reuse, R34 ;  /* 0x0000001c11227223 */ /* 0x0c0fe20000000022 */
[-C--:B-1----:R-:W-:Y:S01]  /*45c0*/  FMUL R29, R17, R23.reuse ;  /* 0x00000017111d7220 */ /* 0x082fe20000400000 */
[C---:B------:R-:W-:Y:S02]  /*45d0*/  FFMA R31, R16.reuse, R28, -R31 ;  /* 0x0000001c101f7223 */ /* 0x040fe4000000081f */
[----:B------:R-:W-:Y:S01]  /*45e0*/  FADD R3, R3, R34 ;  /* 0x0000002203037221 */ /* 0x000fe20000000000 */
[----:B------:R-:W-:Y:S01]  /*45f0*/  FMUL R34, R16, R23 ;  /* 0x0000001710227220 */ /* 0x000fe20000400000 */
[----:B------:R-:W-:Y:S01]  /*4600*/  FADD R4, R4, R31 ;  /* 0x0000001f04047221 */ /* 0x000fe20000000000 */
[-C--:B------:R-:W-:Y:S02]  /*4610*/  FFMA R23, R16, R22.reuse, -R29 ;  /* 0x0000001610177223 */ /* 0x080fe4000000081d */
[----:B------:R-:W0:Y:S01]  /*4620*/  LDS.64 R28, [R7+UR4+-0x8] ;  /* 0xfffff804071c7984 */ /* 0x000e220008000a00 */
[C---:B------:R-:W-:Y:S01]  /*4630*/  FFMA R34, R17.reuse, R22, R34 ;  /* 0x0000001611227223 */ /* 0x040fe20000000022 */
[----:B------:R-:W-:Y:S01]  /*4640*/  FADD R4, R4, R23 ;  /* 0x0000001704047221 */ /* 0x000fe20000000000 */
[-C--:B--2---:R-:W-:Y:S01]  /*4650*/  FMUL R23, R17, R27.reuse ;  /* 0x0000001b11177220 */ /* 0x084fe20000400000 */
[----:B------:R-:W-:Y:S01]  /*4660*/  FMUL R22, R16, R27 ;  /* 0x0000001b10167220 */ /* 0x000fe20000400000 */
[----:B------:R-:W-:-:S02]  /*4670*/  FADD R3, R3, R34 ;  /* 0x0000002203037221 */ /* 0x000fc40000000000 */
[-C--:B------:R-:W-:Y:S01]  /*4680*/  FFMA R23, R16, R26.reuse, -R23 ;  /* 0x0000001a10177223 */ /* 0x080fe20000000817 */
[C---:B------:R-:W-:Y:S02]  /*4690*/  FFMA R22, R17.reuse, R26, R22 ;  /* 0x0000001a11167223 */ /* 0x040fe40000000016 */
[----:B------:R-:W1:Y:S01]  /*46a0*/  LDS.64 R26, [R7+UR4] ;  /* 0x00000004071a7984 */ /* 0x000e620008000a00 */
[----:B------:R-:W-:Y:S01]  /*46b0*/  FADD R4, R4, R23 ;  /* 0x0000001704047221 */ /* 0x000fe20000000000 */
[-C--:B---3--:R-:W-:Y:S01]  /*46c0*/  FMUL R23, R17, R19.reuse ;  /* 0x0000001311177220 */ /* 0x088fe20000400000 */
[C---:B------:R-:W-:Y:S01]  /*46d0*/  FMUL R34, R16.reuse, R19 ;  /* 0x0000001310227220 */ /* 0x040fe20000400000 */
[----:B------:R-:W-:Y:S01]  /*46e0*/  FADD R3, R3, R22 ;  /* 0x0000001603037221 */ /* 0x000fe20000000000 */
[C---:B----4-:R-:W-:Y:S01]  /*46f0*/  FMUL R22, R16.reuse, R21 ;  /* 0x0000001510167220 */ /* 0x050fe20000400000 */
[-C--:B------:R-:W-:Y:S01]  /*4700*/  FFMA R23, R16, R18.reuse, -R23 ;  /* 0x0000001210177223 */ /* 0x080fe20000000817 */
[----:B------:R-:W-:-:S02]  /*4710*/  FFMA R34, R17, R18, R34 ;  /* 0x0000001211227223 */ /* 0x000fc40000000022 */
[----:B------:R-:W2:Y:S01]  /*4720*/  LDS.64 R18, [R7+UR4+0x8] ;  /* 0x0000080407127984 */ /* 0x000ea20008000a00 */
[----:B------:R-:W-:Y:S01]  /*4730*/  FADD R4, R4, R23 ;  /* 0x0000001704047221 */ /* 0x000fe20000000000 */
[C---:B------:R-:W-:Y:S01]  /*4740*/  FMUL R23, R17.reuse, R21 ;  /* 0x0000001511177220 */ /* 0x040fe20000400000 */
[-C--:B------:R-:W-:Y:S01]  /*4750*/  FFMA R22, R17, R20.reuse, R22 ;  /* 0x0000001411167223 */ /* 0x080fe20000000016 */
[----:B------:R-:W-:Y:S02]  /*4760*/  FADD R3, R3, R34 ;  /* 0x0000002203037221 */ /* 0x000fe40000000000 */
[----:B------:R-:W-:Y:S02]  /*4770*/  FFMA R23, R16, R20, -R23 ;  /* 0x0000001410177223 */ /* 0x000fe40000000817 */
[----:B------:R-:W3:Y:S01]  /*4780*/  LDS.64 R20, [R7+UR4+0x10] ;  /* 0x0000100407147984 */ /* 0x000ee20008000a00 */
[----:B------:R-:W-:Y:S01]  /*4790*/  FADD R3, R3, R22 ;  /* 0x0000001603037221 */ /* 0x000fe20000000000 */
[----:B------:R-:W-:-:S02]  /*47a0*/  FADD R4, R4, R23 ;  /* 0x0000001704047221 */ /* 0x000fc40000000000 */
[----:B------:R-:W4:Y:S01]  /*47b0*/  LDS.64 R22, [R7+UR4+0x18] ;  /* 0x0000180407167984 */ /* 0x000f220008000a00 */
        /* <DEDUP_REMOVED lines=10> */
[C---:B------:R-:W-:Y:S02]  /*4860*/  FFMA R34, R17.reuse, R26, R34 ;  /* 0x0000001a11227223 */ /* 0x040fe40000000022 */
[----:B------:R-:W1:Y:S01]  /*4870*/  LDS.64 R26, [R7+UR4+0x28] ;  /* 0x00002804071a7984 */ /* 0x000e620008000a00 */
[----:B------:R-:W-:Y:S01]  /*4880*/  FADD R4, R4, R31 ;  /* 0x0000001f04047221 */ /* 0x000fe20000000000 */
[-C--:B--2---:R-:W-:Y:S01]  /*4890*/  FMUL R31, R17, R19.reuse ;  /* 0x00000013111f7220 */ /* 0x084fe20000400000 */
[----:B------:R-:W-:Y:S01]  /*48a0*/  FADD R3, R3, R34 ;  /* 0x0000002203037221 */ /* 0x000fe20000000000 */
[C---:B------:R-:W-:Y:S02]  /*48b0*/  FMUL R34, R16.reuse, R19 ;  /* 0x0000001310227220 */ /* 0x040fe40000400000 */
[CC--:B------:R-:W-:Y:S02]  /*48c0*/  FFMA R31, R16.reuse, R18.reuse, -R31 ;  /* 0x00000012101f7223 */ /* 0x0c0fe4000000081f */
[C---:B------:R-:W-:Y:S01]  /*48d0*/  FFMA R34, R17.reuse, R18, R34 ;  /* 0x0000001211227223 */ /* 0x040fe20000000022 */
[-C--:B---3--:R-:W-:Y:S01]  /*48e0*/  FMUL R19, R17, R21.reuse ;  /* 0x0000001511137220 */ /* 0x088fe20000400000 */
[----:B------:R-:W-:Y:S01]  /*48f0*/  FMUL R18, R16, R21 ;  /* 0x0000001510127220 */ /* 0x000fe20000400000 */
[----:B------:R-:W-:Y:S01]  /*4900*/  FADD R4, R4, R31 ;  /* 0x0000001f04047221 */ /* 0x000fe20000000000 */
[----:B------:R-:W-:Y:S01]  /*4910*/  FADD R3, R3, R34 ;  /* 0x0000002203037221 */ /* 0x000fe20000000000 */
[CC--:B------:R-:W-:Y:S01]  /*4920*/  FFMA R21, R16.reuse, R20.reuse, -R19 ;  /* 0x0000001410157223 */ /* 0x0c0fe20000000813 */
[C---:B------:R-:W-:Y:S01]  /*4930*/  FFMA R20, R17.reuse, R20, R18 ;  /* 0x0000001411147223 */ /* 0x040fe20000000012 */
[-C--:B----4-:R-:W-:Y:S01]  /*4940*/  FMUL R34, R16, R23.reuse ;  /* 0x0000001710227220 */ /* 0x090fe20000400000 */
[----:B------:R-:W2:Y:S01]  /*4950*/  LDS.64 R18, [R7+UR4+0x30] ;  /* 0x0000300407127984 */ /* 0x000ea20008000a00 */
[----:B------:R-:W-:Y:S01]  /*4960*/  FADD R4, R4, R21 ;  /* 0x0000001504047221 */ /* 0x000fe20000000000 */
[----:B------:R-:W-:Y:S01]  /*4970*/  FMUL R21, R17, R23 ;  /* 0x0000001711157220 */ /* 0x000fe20000400000 */
[----:B------:R-:W-:Y:S01]  /*4980*/  FADD R3, R3, R20 ;  /* 0x0000001403037221 */ /* 0x000fe20000000000 */
[----:B------:R-:W-:-:S02]  /*4990*/  FFMA R34, R17, R22, R34 ;  /* 0x0000001611227223 */ /* 0x000fc40000000022 */
[----:B------:R-:W-:Y:S02]  /*49a0*/  FFMA R23, R16, R22, -R21 ;  /* 0x0000001610177223 */ /* 0x000fe40000000815 */
[----:B------:R-:W3:Y:S01]  /*49b0*/  LDS.64 R20, [R7+UR4+0x38] ;  /* 0x0000380407147984 */ /* 0x000ee20008000a00 */
        /* <DEDUP_REMOVED lines=10> */
[----:B------:R-:W1:Y:S01]  /*4a60*/  LDS.64 R28, [R7+UR4+0x48] ;  /* 0x00004804071c7984 */ /* 0x000e620008000a00 */
[C---:B------:R-:W-:Y:S02]  /*4a70*/  FMUL R34, R16.reuse, R27 ;  /* 0x0000001b10227220 */ /* 0x040fe40000400000 */
[----:B------:R-:W-:-:S02]  /*4a80*/  FFMA R31, R16, R26, -R31 ;  /* 0x0000001a101f7223 */ /* 0x000fc4000000081f */
[----:B------:R-:W-:Y:S02]  /*4a90*/  FFMA R34, R17, R26, R34 ;  /* 0x0000001a11227223 */ /* 0x000fe40000000022 */
[----:B------:R-:W4:Y:S01]  /*4aa0*/  LDS.64 R26, [R7+UR4+0x50] ;  /* 0x00005004071a7984 */ /* 0x000f220008000a00 */
[----:B------:R-:W-:Y:S01]  /*4ab0*/  FADD R4, R4, R31 ;  /* 0x0000001f04047221 */ /* 0x000fe20000000000 */
[----:B------:R-:W-:Y:S01]  /*4ac0*/  FADD R3, R3, R34 ;  /* 0x0000002203037221 */ /* 0x000fe20000000000 */
[-C--:B--2---:R-:W-:Y:S01]  /*4ad0*/  FMUL R31, R17, R19.reuse ;  /* 0x00000013111f7220 */ /* 0x084fe20000400000 */
[----:B------:R-:W-:-:S03]  /*4ae0*/  FMUL R34, R16, R19 ;  /* 0x0000001310227220 */ /* 0x000fc60000400000 */
[CC--:B------:R-:W-:Y:S01]  /*4af0*/  FFMA R31, R16.reuse, R18.reuse, -R31 ;  /* 0x00000012101f7223 */ /* 0x0c0fe2000000081f */
[C---:B------:R-:W-:Y:S01]  /*4b00*/  FFMA R34, R17.reuse, R18, R34 ;  /* 0x0000001211227223 */ /* 0x040fe20000000022 */
[-C--:B---3--:R-:W-:Y:S01]  /*4b10*/  FMUL R19, R17, R21.reuse ;  /* 0x0000001511137220 */ /* 0x088fe20000400000 */
[----:B------:R-:W-:Y:S01]  /*4b20*/  FMUL R18, R16, R21 ;  /* 0x0000001510127220 */ /* 0x000fe20000400000 */
[----:B------:R-:W-:Y:S01]  /*4b30*/  FADD R4, R4, R31 ;  /* 0x0000001f04047221 */ /* 0x000fe20000000000 */
[----:B------:R-:W-:Y:S01]  /*4b40*/  FADD R3, R3, R34 ;  /* 0x0000002203037221 */ /* 0x000fe20000000000 */
[-C--:B------:R-:W-:Y:S01]  /*4b50*/  FFMA R19, R16, R20.reuse, -R19 ;  /* 0x0000001410137223 */ /* 0x080fe20000000813 */
[----:B------:R-:W-:-:S03]  /*4b60*/  FFMA R20, R17, R20, R18 ;  /* 0x0000001411147223 */ /* 0x000fc60000000012 */
[----:B------:R-:W-:Y:S02]  /*4b70*/  FADD R4, R4, R19 ;  /* 0x0000001304047221 */ /* 0x000fe40000000000 */
[----:B------:R-:W2:Y:S01]  /*4b80*/  LDS.64 R18, [R7+UR4+0x58] ;  /* 0x0000580407127984 */ /* 0x000ea20008000a00 */
[-C--:B0-----:R-:W-:Y:S01]  /*4b90*/  FMUL R21, R17, R23.reuse ;  /* 0x0000001711157220 */ /* 0x081fe20000400000 */
[C---:B------:R-:W-:Y:S01]  /*4ba0*/  FMUL R34, R16.reuse, R23 ;  /* 0x0000001710227220 */ /* 0x040fe20000400000 */
[----:B------:R-:W-:Y:S02]  /*4bb0*/  FADD R23, R3, R20 ;  /* 0x0000001403177221 */ /* 0x000fe40000000000 */
[CC--:B------:R-:W-:Y:S01]  /*4bc0*/  FFMA R21, R16.reuse, R22.reuse, -R21 ;  /* 0x0000001610157223 */ /* 0x0c0fe20000000815 */
[C---:B------:R-:W-:Y:S01]  /*4bd0*/  FFMA R34, R17.reuse, R22, R34 ;  /* 0x0000001611227223 */ /* 0x040fe20000000022 */
[-C--:B-1----:R-:W-:Y:S01]  /*4be0*/  FMUL R31, R17, R29.reuse ;  /* 0x0000001d111f7220 */ /* 0x082fe20000400000 */
[----:B------:R-:W-:Y:S01]  /*4bf0*/  FMUL R36, R16, R29 ;  /* 0x0000001d10247220 */ /* 0x000fe20000400000 */
[----:B------:R-:W-:Y:S01]  /*4c00*/  FADD R3, R4, R21 ;  /* 0x0000001504037221 */ /* 0x000fe20000000000 */
[----:B------:R-:W-:Y:S01]  /*4c10*/  FADD R4, R23, R34 ;  /* 0x0000002217047221 */ /* 0x000fe20000000000 */
[----:B------:R-:W0:Y:S01]  /*4c20*/  LDS.64 R20, [R7+UR4+0x60] ;  /* 0x0000600407147984 */ /* 0x000e220008000a00 */
[-C--:B------:R-:W-:Y:S01]  /*4c30*/  FFMA R22, R16, R28.reuse, -R31 ;  /* 0x0000001c10167223 */ /* 0x080fe2000000081f */
[C---:B------:R-:W-:Y:S01]  /*4c40*/  FFMA R23, R17.reuse, R28, R36 ;  /* 0x0000001c11177223 */ /* 0x040fe20000000024 */
[-C--:B----4-:R-:W-:Y:S01]  /*4c50*/  FMUL R31, R17, R27.reuse ;  /* 0x0000001b111f7220 */ /* 0x090fe20000400000 */
[----:B------:R-:W1:Y:S01]  /*4c60*/  LDS.64 R28, [R7+UR4+0x68] ;  /* 0x00006804071c7984 */ /* 0x000e620008000a00 */
[----:B------:R-:W-:Y:S01]  /*4c70*/  FADD R3, R3, R22 ;  /* 0x0000001603037221 */ /* 0x000fe20000000000 */
[----:B------:R-:W-:Y:S01]  /*4c80*/  FADD R4, R4, R23 ;  /* 0x0000001704047221 */ /* 0x000fe20000000000 */
[C---:B------:R-:W-:Y:S01]  /*4c90*/  FMUL R36, R16.reuse, R27 ;  /* 0x0000001b10247220 */ /* 0x040fe20000400000 */
[----:B------:R-:W3:Y:S01]  /*4ca0*/  LDS.64 R22, [R7+UR4+0x70] ;  /* 0x0000700407167984 */ /* 0x000ee20008000a00 */
[----:B------:R-:W-:-:S02]  /*4cb0*/  FFMA R34, R16, R26, -R31 ;  /* 0x0000001a10227223 */ /* 0x000fc4000000081f */
[----:B------:R-:W-:Y:S02]  /*4cc0*/  FFMA R31, R17, R26, R36 ;  /* 0x0000001a111f7223 */ /* 0x000fe40000000024 */
[----:B------:R-:W4:Y:S01]  /*4cd0*/  LDS.64 R26, [R7+UR4+0x78] ;  /* 0x00007804071a7984 */ /* 0x000f220008000a00 */
[----:B------:R-:W-:Y:S01]  /*4ce0*/  FADD R3, R3, R34 ;  /* 0x0000002203037221 */ /* 0x000fe20000000000 */
[----:B------:R-:W-:Y:S01]  /*4cf0*/  FADD R4, R4, R31 ;  /* 0x0000001f04047221 */ /* 0x000fe20000000000 */
[-C--:B--2---:R-:W-:Y:S01]  /*4d00*/  FMUL R31, R17, R19.reuse ;  /* 0x00000013111f7220 */ /* 0x084fe20000400000 */
[----:B------:R-:W-:-:S03]  /*4d10*/  FMUL R36, R16, R19 ;  /* 0x0000001310247220 */ /* 0x000fc60000400000 */
[-C--:B------:R-:W-:Y:S01]  /*4d20*/  FFMA R34, R16, R18.reuse, -R31 ;  /* 0x0000001210227223 */ /* 0x080fe2000000081f */
[----:B------:R-:W-:-:S03]  /*4d30*/  FFMA R19, R17, R18, R36 ;  /* 0x0000001211137223 */ /* 0x000fc60000000024 */
[----:B------:R-:W-:Y:S01]  /*4d40*/  FADD R3, R3, R34 ;  /* 0x0000002203037221 */ /* 0x000fe20000000000 */
[----:B------:R-:W-:Y:S01]  /*4d50*/  FADD R4, R4, R19 ;  /* 0x0000001304047221 */ /* 0x000fe20000000000 */
        /* <DEDUP_REMOVED lines=8> */
[CC--:B------:R-:W-:Y:S01]  /*4de0*/  FFMA R18, R16.reuse, R28.reuse, -R21 ;  /* 0x0000001c10127223 */ /* 0x0c0fe20000000815 */
        /* <DEDUP_REMOVED lines=16> */
[----:B------:R-:W-:-:S05]  /*4ef0*/  MOV R21, R6 ;  /* 0x0000000600157202 */ /* 0x000fca0000000f00 */
[----:B------:R1:W-:Y:S04]  /*4f00*/  STG.E.64 desc[UR6][R20.64], R16 ;  /* 0x0000001014007986 */ /* 0x0003e8000c101b06 */
[----:B------:R-:W2:Y:S01]  /*4f10*/  LDG.E.64 R18, desc[UR6][R32.64] ;  /* 0x0000000620127981 */ /* 0x000ea2000c1e1b00 */
[----:B------:R-:W-:Y:S01]  /*4f20*/  UIADD3 UR4, UPT, UPT, UR4, 0x100, URZ ;  /* 0x0000010004047890 */ /* 0x000fe2000fffe0ff */
[----:B------:R-:W-:-:S03]  /*4f30*/  IADD3 R5, P0, PT, R5, 0x8, RZ ;  /* 0x0000000805057810 */ /* 0x000fc60007f1e0ff */
[----:B------:R-:W-:Y:S01]  /*4f40*/  UISETP.NE.AND UP0, UPT, UR4, 0x2080, UPT ;  /* 0x000020800400788c */ /* 0x000fe2000bf05270 */
[----:B------:R-:W-:Y:S01]  /*4f50*/  IADD3.X R6, PT, PT, RZ, R6, RZ, P0, !PT ;  /* 0x00000006ff067210 */ /* 0x000fe200007fe4ff */
[-C--:B--2---:R-:W-:Y:S01]  /*4f60*/  FMUL R3, R17, R19.reuse ;  /* 0x0000001311037220 */ /* 0x084fe20000400000 */
[----:B------:R-:W-:-:S03]  /*4f70*/  FMUL R4, R16, R19 ;  /* 0x0000001310047220 */ /* 0x000fc60000400000 */
[-C--:B------:R-:W-:Y:S01]  /*4f80*/  FFMA R19, R16, R18.reuse, R3 ;  /* 0x0000001210137223 */ /* 0x080fe20000000003 */
[----:B------:R-:W-:Y:S01]  /*4f90*/  IADD3 R3, P1, PT, R32, 0x8, RZ ;  /* 0x0000000820037810 */ /* 0x000fe20007f3e0ff */
[----:B------:R-:W-:Y:S02]  /*4fa0*/  FFMA R23, R17, R18, -R4 ;  /* 0x0000001211177223 */ /* 0x000fe40000000804 */
[----:B------:R-:W-:Y:S01]  /*4fb0*/  FADD R12, R19, R12 ;  /* 0x0000000c130c7221 */ /* 0x000fe20000000000 */
[----:B------:R-:W-:Y:S01]  /*4fc0*/  IADD3.X R4, PT, PT, RZ, R33, RZ, P1, !PT ;  /* 0x00000021ff047210 */ /* 0x000fe20000ffe4ff */
[----:B------:R-:W-:Y:S01]  /*4fd0*/  FADD R8, R23, R8 ;  /* 0x0000000817087221 */ /* 0x000fe20000000000 */
[----:B-1----:R-:W-:Y:S07]  /*4fe0*/  BRA.U UP0, `(.L_x_26) ;  /* 0xfffffff100307547 */ /* 0x002fee000b83ffff */
[----:B------:R-:W-:Y:S01]  /*4ff0*/  FADD R16, |R2|, |R0| ;  /* 0x4000000002107221 */ /* 0x000fe20000000200 */
[----:B------:R-:W-:Y:S04]  /*5000*/  BSSY.RECONVERGENT B0, `(.L_x_27) ;  /* 0x000000d000007945 */ /* 0x000fe80003800200 */
[----:B------:R-:W-:-:S04]  /*5010*/  IADD3 R3, PT, PT, R16, 0x1800000, RZ ;  /* 0x0180000010037810 */ /* 0x000fc80007ffe0ff */
[----:B------:R-:W-:-:S04]  /*5020*/  LOP3.LUT R3, R3, 0x7f800000, RZ, 0xc0, !PT ;  /* 0x7f80000003037812 */ /* 0x000fc800078ec0ff */
[----:B------:R-:W-:-:S13]  /*5030*/  ISETP.GT.U32.AND P0, PT, R3, 0x1ffffff, PT ;  /* 0x01ffffff0300780c */ /* 0x000fda0003f04070 */
[----:B------:R-:W-:Y:S05]  /*5040*/  @P0 BRA `(.L_x_28) ;  /* 0x0000000000100947 */ /* 0x000fea0003800000 */
[----:B------:R-:W-:-:S07]  /*5050*/  MOV R18, 0x5070 ;  /* 0x0000507000127802 */ /* 0x000fce0000000f00 */
[----:B------:R-:W-:Y:S05]  /*5060*/  CALL.REL.NOINC `($__internal_0_$__cuda_sm20_rcp_rn_f32_slowpath) ;  /* 0x0000001000407944 */ /* 0x000fea0003c00000 */
[----:B------:R-:W-:Y:S01]  /*5070*/  MOV R5, R19 ;  /* 0x0000001300057202 */ /* 0x000fe20000000f00 */
[----:B------:R-:W-:Y:S06]  /*5080*/  BRA `(.L_x_29) ;  /* 0x0000000000107947 */ /* 0x000fec0003800000 */
.L_x_28:
[----:B------:R-:W0:Y:S02]  /*5090*/  MUFU.RCP R5, R16 ;  /* 0x0000001000057308 */ /* 0x000e240000001000 */
[----:B0-----:R-:W-:-:S04]  /*50a0*/  FFMA R3, R16, R5, -1 ;  /* 0xbf80000010037423 */ /* 0x001fc80000000005 */
[----:B------:R-:W-:-:S04]  /*50b0*/  FADD.FTZ R4, -R3, -RZ ;  /* 0x800000ff03047221 */ /* 0x000fc80000010100 */
[----:B------:R-:W-:-:S07]  /*50c0*/  FFMA R5, R5, R4, R5 ;  /* 0x0000000405057223 */ /* 0x000fce0000000005 */
.L_x_29:
[----:B------:R-:W-:Y:S05]  /*50d0*/  BSYNC.RECONVERGENT B0 ;  /* 0x0000000000007941 */ /* 0x000fea0003800200 */
.L_x_27:
[-C--:B------:R-:W-:Y:S01]  /*50e0*/  FMUL R0, R0, R5.reuse ;  /* 0x0000000500007220 */ /* 0x080fe20000400000 */
[----:B------:R-:W-:Y:S01]  /*50f0*/  FMUL R2, R2, R5 ;  /* 0x0000000502027220 */ /* 0x000fe20000400000 */
[----:B------:R-:W-:Y:S02]  /*5100*/  BSSY.RECONVERGENT B0, `(.L_x_30) ;  /* 0x0000011000007945 */ /* 0x000fe40003800200 */
[----:B------:R-:W-:-:S04]  /*5110*/  FMUL R3, R0, R0 ;  /* 0x0000000000037220 */ /* 0x000fc80000400000 */
[----:B------:R-:W-:-:S05]  /*5120*/  FFMA R16, R2, R2, R3 ;  /* 0x0000000202107223 */ /* 0x000fca0000000003 */
[----:B------:R-:W-:-:S04]  /*5130*/  IADD3 R3, PT, PT, R16, 0x1800000, RZ ;  /* 0x0180000010037810 */ /* 0x000fc80007ffe0ff */
[----:B------:R-:W-:-:S04]  /*5140*/  LOP3.LUT R3, R3, 0x7f800000, RZ, 0xc0, !PT ;  /* 0x7f80000003037812 */ /* 0x000fc800078ec0ff */
[----:B------:R-:W-:Y:S01]  /*5150*/  ISETP.GT.U32.AND P0, PT, R3, 0x1ffffff, PT ;  /* 0x01ffffff0300780c */ /* 0x000fe20003f04070 */
[-C--:B------:R-:W-:Y:S01]  /*5160*/  FMUL R3, R12, R5.reuse ;  /* 0x000000050c037220 */ /* 0x080fe20000400000 */
[----:B------:R-:W-:-:S11]  /*5170*/  FMUL R5, R8, R5 ;  /* 0x0000000508057220 */ /* 0x000fd60000400000 */
[----:B------:R-:W-:Y:S05]  /*5180*/  @P0 BRA `(.L_x_31) ;  /* 0x0000000000100947 */ /* 0x000fea0003800000 */
[----:B------:R-:W-:-:S07]  /*5190*/  MOV R18, 0x51b0 ;  /* 0x000051b000127802 */ /* 0x000fce0000000f00 */
[----:B------:R-:W-:Y:S05]  /*51a0*/  CALL.REL.NOINC `($__internal_0_$__cuda_sm20_rcp_rn_f32_slowpath) ;  /* 0x0000000c00f07944 */ /* 0x000fea0003c00000 */
[----:B------:R-:W-:Y:S01]  /*51b0*/  MOV R6, R19 ;  /* 0x0000001300067202 */ /* 0x000fe20000000f00 */
[----:B------:R-:W-:Y:S06]  /*51c0*/  BRA `(.L_x_32) ;  /* 0x0000000000107947 */ /* 0x000fec0003800000 */
.L_x_31:
[----:B------:R-:W0:Y:S02]  /*51d0*/  MUFU.RCP R6, R16 ;  /* 0x0000001000067308 */ /* 0x000e240000001000 */
[----:B0-----:R-:W-:-:S04]  /*51e0*/  FFMA R4, R16, R6, -1 ;  /* 0xbf80000010047423 */ /* 0x001fc80000000006 */
[----:B------:R-:W-:-:S04]  /*51f0*/  FADD.FTZ R7, -R4, -RZ ;  /* 0x800000ff04077221 */ /* 0x000fc80000010100 */
[----:B------:R-:W-:-:S07]  /*5200*/  FFMA R6, R6, R7, R6 ;  /* 0x0000000706067223 */ /* 0x000fce0000000006 */
.L_x_32:
[----:B------:R-:W-:Y:S05]  /*5210*/  BSYNC.RECONVERGENT B0 ;  /* 0x0000000000007941 */ /* 0x000fea0003800200 */
.L_x_30:
[C---:B------:R-:W-:Y:S01]  /*5220*/  FMUL R4, R3.reuse, R2 ;  /* 0x0000000203047220 */ /* 0x040fe20000400000 */
[-C--:B------:R-:W-:Y:S01]  /*5230*/  FMUL R7, R3, R0.reuse ;  /* 0x0000000003077220 */ /* 0x080fe20000400000 */
[----:B------:R-:W-:Y:S01]  /*5240*/  HFMA2 R26, -RZ, RZ, 0, 0 ;  /* 0x00000000ff1a7431 */ /* 0x000fe200000001ff */
[----:B------:R-:W-:Y:S01]  /*5250*/  UMOV UR4, URZ ;  /* 0x000000ff00047c82 */ /* 0x000fe20008000000 */
[C---:B------:R-:W-:Y:S01]  /*5260*/  FFMA R3, R5.reuse, R0, R4 ;  /* 0x0000000005037223 */ /* 0x040fe20000000004 */
[----:B------:R-:W-:-:S03]  /*5270*/  FFMA R7, R5, R2, -R7 ;  /* 0x0000000205077223 */ /* 0x000fc60000000807 */
[-C--:B------:R-:W-:Y:S01]  /*5280*/  FMUL R0, R3, R6.reuse ;  /* 0x0000000603007220 */ /* 0x080fe20000400000 */
[----:B------:R-:W-:-:S07]  /*5290*/  FMUL R6, R7, R6 ;  /* 0x0000000607067220 */ /* 0x000fce0000400000 */
.L_x_33:
[----:B--2---:R-:W-:Y:S02]  /*52a0*/  MOV R2, R10 ;  /* 0x0000000a00027202 */ /* 0x004fe40000000f00 */
[----:B------:R-:W-:-:S05]  /*52b0*/  MOV R3, R14 ;  /* 0x0000000e00037202 */ /* 0x000fca0000000f00 */
[----:B------:R-:W2:Y:S01]  /*52c0*/  LDG.E.64 R4, desc[UR6][R2.64+-0x10] ;  /* 0xfffff00602047981 */ /* 0x000ea2000c1e1b00 */
[----:B------:R-:W-:-:S05]  /*52d0*/  MOV R14, R11 ;  /* 0x0000000b000e7202 */ /* 0x000fca0000000f00 */
[----:B------:R-:W3:Y:S01]  /*52e0*/  LDG.E.64 R10, desc[UR6][R14.64+-0x10] ;  /* 0xfffff0060e0a7981 */ /* 0x000ee2000c1e1b00 */
        /* <DEDUP_REMOVED lines=11> */
[----:B------:R-:W3:Y:S01]  /*53a0*/  LDG.E.64 R18, desc[UR6][R30.64+-0x10] ;  /* 0xfffff0061e127981 */ /* 0x000ee2000c1e1b00 */
[-C--:B--2---:R-:W-:Y:S01]  /*53b0*/  FMUL R7, R6, R17.reuse ;  /* 0x0000001106077220 */ /* 0x084fe20000400000 */
[----:B------:R-:W-:-:S03]  /*53c0*/  FMUL R17, R0, R17 ;  /* 0x0000001100117220 */ /* 0x000fc60000400000 */
[-C--:B------:R-:W-:Y:S01]  /*53d0*/  FFMA R7, R0, R16.reuse, -R7 ;  /* 0x0000001000077223 */ /* 0x080fe20000000807 */
[----:B------:R-:W-:-:S03]  /*53e0*/  FFMA R16, R6, R16, R17 ;  /* 0x0000001006107223 */ /* 0x000fc60000000011 */
[----:B---3--:R-:W-:Y:S01]  /*53f0*/  FADD R18, R18, R7 ;  /* 0x0000000712127221 */ /* 0x008fe20000000000 */
[----:B------:R-:W-:-:S05]  /*5400*/  FADD R19, R19, R16 ;  /* 0x0000001013137221 */ /* 0x000fca0000000000 */
[----:B------:R-:W-:Y:S04]  /*5410*/  STG.E.64 desc[UR6][R4.64+-0x10], R18 ;  /* 0xfffff01204007986 */ /* 0x000fe8000c101b06 */
        /* <DEDUP_REMOVED lines=45> */
[----:B0-----:R-:W3:Y:S04]  /*56f0*/  LDG.E.64 R22, desc[UR6][R4.64+0x8] ;  /* 0x0000080604167981 */ /* 0x001ee8000c1e1b00 */
[----:B------:R0:W4:Y:S01]  /*5700*/  LDG.E.64 R20, desc[UR6][R30.64+0x8] ;  /* 0x000008061e147981 */ /* 0x000122000c1e1b00 */
[----:B------:R-:W-:Y:S01]  /*5710*/  FMUL R19, R19, R19 ;  /* 0x0000001313137220 */ /* 0x000fe20000400000 */
[----:B------:R-:W-:Y:S01]  /*5720*/  FMUL R17, R17, R17 ;  /* 0x0000001111117220 */ /* 0x000fe20000400000 */
[----:B------:R-:W-:Y:S01]  /*5730*/  UIADD3 UR4, UPT, UPT, UR4, 0x4, URZ ;  /* 0x0000000404047890 */ /* 0x000fe2000fffe0ff */
[----:B------:R-:W-:Y:S01]  /*5740*/  IADD3 R9, P2, PT, R4, 0x20, RZ ;  /* 0x0000002004097810 */ /* 0x000fe20007f5e0ff */
[----:B------:R-:W-:Y:S01]  /*5750*/  FFMA R19, R18, R18, R19 ;  /* 0x0000001212137223 */ /* 0x000fe20000000013 */
[----:B------:R-:W-:Y:S01]  /*5760*/  FFMA R16, R16, R16, R17 ;  /* 0x0000001010107223 */ /* 0x000fe20000000011 */
[----:B------:R-:W-:-:S02]  /*5770*/  UISETP.NE.AND UP0, UPT, UR4, 0x20, UPT ;  /* 0x000000200400788c */ /* 0x000fc4000bf05270 */
[----:B------:R-:W-:Y:S01]  /*5780*/  FADD R19, R19, R26 ;  /* 0x0000001a13137221 */ /* 0x000fe20000000000 */
[----:B0-----:R-:W-:-:S03]  /*5790*/  IADD3 R30, P1, PT, R30, 0x20, RZ ;  /* 0x000000201e1e7810 */ /* 0x001fc60007f3e0ff */
[----:B------:R-:W-:Y:S01]  /*57a0*/  FADD R16, R19, R16 ;  /* 0x0000001013107221 */ /* 0x000fe20000000000 */
[----:B------:R-:W-:Y:S01]  /*57b0*/  IADD3.X R25, PT, PT, RZ, R31, RZ, P1, !PT ;  /* 0x0000001fff197210 */ /* 0x000fe20000ffe4ff */
[-C--:B---3--:R-:W-:Y:S01]  /*57c0*/  FMUL R7, R6, R23.reuse ;  /* 0x0000001706077220 */ /* 0x088fe20000400000 */
[----:B------:R-:W-:-:S03]  /*57d0*/  FMUL R23, R0, R23 ;  /* 0x0000001700177220 */ /* 0x000fc60000400000 */
[-C--:B------:R-:W-:Y:S01]  /*57e0*/  FFMA R7, R0, R22.reuse, -R7 ;  /* 0x0000001600077223 */ /* 0x080fe20000000807 */
[----:B------:R-:W-:-:S03]  /*57f0*/  FFMA R22, R6, R22, R23 ;  /* 0x0000001606167223 */ /* 0x000fc60000000017 */
[----:B----4-:R-:W-:Y:S01]  /*5800*/  FADD R20, R20, R7 ;  /* 0x0000000714147221 */ /* 0x010fe20000000000 */
[----:B------:R-:W-:Y:S01]  /*5810*/  FADD R21, R21, R22 ;  /* 0x0000001615157221 */ /* 0x000fe20000000000 */
[----:B------:R-:W-:Y:S01]  /*5820*/  FMUL R7, R11, R11 ;  /* 0x0000000b0b077220 */ /* 0x000fe20000400000 */
[----:B-1----:R-:W-:Y:S02]  /*5830*/  IADD3 R11, P0, PT, R14, 0x20, RZ ;  /* 0x000000200e0b7810 */ /* 0x002fe40007f1e0ff */
[----:B------:R-:W-:Y:S01]  /*5840*/  FMUL R13, R21, R21 ;  /* 0x00000015150d7220 */ /* 0x000fe20000400000 */
[----:B------:R2:W-:Y:S01]  /*5850*/  STG.E.64 desc[UR6][R4.64+0x8], R20 ;  /* 0x0000081404007986 */ /* 0x0005e2000c101b06 */
[----:B------:R-:W-:Y:S01]  /*5860*/  FFMA R7, R10, R10, R7 ;  /* 0x0000000a0a077223 */ /* 0x000fe20000000007 */
[----:B------:R-:W-:Y:S01]  /*5870*/  IADD3.X R15, PT, PT, RZ, R15, RZ, P0, !PT ;  /* 0x0000000fff0f7210 */ /* 0x000fe200007fe4ff */
[----:B------:R-:W-:Y:S01]  /*5880*/  FFMA R26, R20, R20, R13 ;  /* 0x00000014141a7223 */ /* 0x000fe2000000000d */
[----:B------:R-:W-:Y:S01]  /*5890*/  IADD3 R10, P0, PT, R2, 0x20, RZ ;  /* 0x00000020020a7810 */ /* 0x000fe20007f1e0ff */
[----:B------:R-:W-:Y:S01]  /*58a0*/  FADD R7, R16, R7 ;  /* 0x0000000710077221 */ /* 0x000fe20000000000 */
[----:B------:R-:W-:-:S02]  /*58b0*/  IADD3.X R13, PT, PT, RZ, R5, RZ, P2, !PT ;  /* 0x00000005ff0d7210 */ /* 0x000fc400017fe4ff */
[----:B------:R-:W-:Y:S01]  /*58c0*/  IADD3.X R14, PT, PT, RZ, R3, RZ, P0, !PT ;  /* 0x00000003ff0e7210 */ /* 0x000fe200007fe4ff */
[----:B------:R-:W-:Y:S01]  /*58d0*/  FADD R26, R7, R26 ;  /* 0x0000001a071a7221 */ /* 0x000fe20000000000 */
[----:B------:R-:W-:Y:S07]  /*58e0*/  BRA.U UP0, `(.L_x_33) ;  /* 0xfffffff9006c7547 */ /* 0x000fee000b83ffff */
[----:B------:R-:W-:Y:S01]  /*58f0*/  IADD3 R0, PT, PT, R26, -0xd000000, RZ ;  /* 0xf30000001a007810 */ /* 0x000fe20007ffe0ff */
[----:B--2---:R0:W1:Y:S01]  /*5900*/  MUFU.RSQ R5, R26 ;  /* 0x0000001a00057308 */ /* 0x0040620000001400 */
[----:B------:R-:W-:Y:S02]  /*5910*/  BSSY.RECONVERGENT B0, `(.L_x_34) ;  /* 0x000000b000007945 */ /* 0x000fe40003800200 */
[----:B------:R-:W-:-:S13]  /*5920*/  ISETP.GT.U32.AND P0, PT, R0, 0x727fffff, PT ;  /* 0x727fffff0000780c */ /* 0x000fda0003f04070 */
[----:B0-----:R-:W-:Y:S05]  /*5930*/  @!P0 BRA `(.L_x_35) ;  /* 0x0000000000108947 */ /* 0x001fea0003800000 */
[----:B------:R-:W-:-:S07]  /*5940*/  MOV R21, 0x5960 ;  /* 0x0000596000157802 */ /* 0x000fce0000000f00 */
[----:B-1----:R-:W-:Y:S05]  /*5950*/  CALL.REL.NOINC `($__internal_1_$__cuda_sm20_sqrt_rn_f32_slowpath) ;  /* 0x0000000800d87944 */ /* 0x002fea0003c00000 */
[----:B------:R-:W-:Y:S01]  /*5960*/  MOV R3, R18 ;  /* 0x0000001200037202 */ /* 0x000fe20000000f00 */
[----:B------:R-:W-:Y:S06]  /*5970*/  BRA `(.L_x_36) ;  /* 0x0000000000107947 */ /* 0x000fec0003800000 */
.L_x_35:
[----:B-1----:R-:W-:Y:S01]  /*5980*/  FMUL.FTZ R3, R26, R5 ;  /* 0x000000051a037220 */ /* 0x002fe20000410000 */
[----:B------:R-:W-:-:S03]  /*5990*/  FMUL.FTZ R0, R5, 0.5 ;  /* 0x3f00000005007820 */ /* 0x000fc60000410000 */
[----:B------:R-:W-:-:S04]  /*59a0*/  FFMA R26, -R3, R3, R26 ;  /* 0x00000003031a7223 */ /* 0x000fc8000000011a */
[----:B------:R-:W-:-:S07]  /*59b0*/  FFMA R3, R26, R0, R3 ;  /* 0x000000001a037223 */ /* 0x000fce0000000003 */
.L_x_36:
[----:B------:R-:W-:Y:S05]  /*59c0*/  BSYNC.RECONVERGENT B0 ;  /* 0x0000000000007941 */ /* 0x000fea0003800200 */
.L_x_34:
        /* <DEDUP_REMOVED lines=14> */
.L_x_38:
[----:B------:R-:W-:Y:S05]  /*5ab0*/  BSYNC.RECONVERGENT B0 ;  /* 0x0000000000007941 */ /* 0x000fea0003800200 */
.L_x_37:
        /* <DEDUP_REMOVED lines=14> */
.L_x_40:
[----:B------:R-:W-:Y:S05]  /*5ba0*/  BSYNC.RECONVERGENT B0 ;  /* 0x0000000000007941 */ /* 0x000fea0003800200 */
.L_x_39:
[----:B------:R-:W0:Y:S01]  /*5bb0*/  LDCU.64 UR4, c[0x0][0x3a8] ;  /* 0x00007500ff0477ac */ /* 0x000e220008000a00 */
[----:B------:R-:W-:Y:S01]  /*5bc0*/  HFMA2 R2, -RZ, RZ, 0, 1.9073486328125e-06 ;  /* 0x00000020ff027431 */ /* 0x000fe200000001ff */
[----:B------:R-:W-:Y:S01]  /*5bd0*/  MOV R3, 0x0 ;  /* 0x0000000000037802 */ /* 0x000fe20000000f00 */
[----:B------:R-:W1:Y:S03]  /*5be0*/  LDCU.64 UR8, c[0x0][0x390] ;  /* 0x00007200ff0877ac */ /* 0x000e660008000a00 */
[----:B------:R-:W-:-:S03]  /*5bf0*/  IMAD.WIDE.U32 R24, R24, 0x8, R2 ;  /* 0x0000000818187825 */ /* 0x000fc600078e0002 */
[C---:B0-----:R-:W-:Y:S01]  /*5c00*/  IADD3 R7, P0, PT, R24.reuse, UR4, RZ ;  /* 0x0000000418077c10 */ /* 0x041fe2000ff1e0ff */
[----:B------:R-:W-:Y:S01]  /*5c10*/  UMOV UR4, URZ ;  /* 0x000000ff00047c82 */ /* 0x000fe20008000000 */
[----:B-1----:R-:W-:Y:S02]  /*5c20*/  IADD3 R2, P1, PT, R24, UR8, RZ ;  /* 0x0000000818027c10 */ /* 0x002fe4000ff3e0ff */
[C---:B------:R-:W-:Y:S02]  /*5c30*/  IADD3.X R8, PT, PT, R25.reuse, UR5, RZ, P0, !PT ;  /* 0x0000000519087c10 */ /* 0x040fe400087fe4ff */
[----:B------:R-:W-:-:S09]  /*5c40*/  IADD3.X R3, PT, PT, R25, UR9, RZ, P1, !PT ;  /* 0x0000000919037c10 */ /* 0x000fd20008ffe4ff */
.L_x_41:
[----:B-1----:R-:W2:Y:S01]  /*5c50*/  LDG.E.64 R10, desc[UR6][R2.64+-0x20] ;  /* 0xffffe006020a7981 */ /* 0x002ea2000c1e1b00 */
[----:B------:R-:W-:Y:S02]  /*5c60*/  MOV R4, R7 ;  /* 0x0000000700047202 */ /* 0x000fe40000000f00 */
[----:B------:R-:W-:-:S05]  /*5c70*/  MOV R5, R8 ;  /* 0x0000000800057202 */ /* 0x000fca0000000f00 */
[----:B------:R-:W3:Y:S01]  /*5c80*/  LDG.E.64 R8, desc[UR6][R4.64+-0x20] ;  /* 0xffffe00604087981 */ /* 0x000ee2000c1e1b00 */
[C---:B--2---:R-:W-:Y:S01]  /*5c90*/  FMUL R7, R11.reuse, R6 ;  /* 0x000000060b077220 */ /* 0x044fe20000400000 */
[----:B------:R-:W-:-:S03]  /*5ca0*/  FMUL R11, R11, R0 ;  /* 0x000000000b0b7220 */ /* 0x000fc60000400000 */
[C---:B------:R-:W-:Y:S01]  /*5cb0*/  FFMA R7, R10.reuse, R0, -R7 ;  /* 0x000000000a077223 */ /* 0x040fe20000000807 */
[----:B------:R-:W-:-:S03]  /*5cc0*/  FFMA R10, R10, R6, R11 ;  /* 0x000000060a0a7223 */ /* 0x000fc6000000000b */
[----:B---3--:R-:W-:Y:S01]  /*5cd0*/  FADD R8, R8, R7 ;  /* 0x0000000708087221 */ /* 0x008fe20000000000 */
[----:B------:R-:W-:Y:S02]  /*5ce0*/  FADD R9, R9, R10 ;  /* 0x0000000a09097221 */ /* 0x000fe40000000000 */
[----:B------:R-:W2:Y:S04]  /*5cf0*/  LDG.E.64 R10, desc[UR6][R4.64+-0x18] ;  /* 0xffffe806040a7981 */ /* 0x000ea8000c1e1b00 */
[----:B------:R0:W-:Y:S04]  /*5d00*/  STG.E.64 desc[UR6][R4.64+-0x20], R8 ;  /* 0xffffe00804007986 */ /* 0x0001e8000c101b06 */
[----:B------:R-:W3:Y:S04]  /*5d10*/  LDG.E.64 R12, desc[UR6][R2.64+-0x18] ;  /* 0xffffe806020c7981 */ /* 0x000ee8000c1e1b00 */
[----:B0-----:R-:W4:Y:S01]  /*5d20*/  LDG.E.64 R8, desc[UR6][R4.64+-0x10] ;  /* 0xfffff00604087981 */ /* 0x001f22000c1e1b00 */
[C---:B---3--:R-:W-:Y:S01]  /*5d30*/  FMUL R7, R13.reuse, R6 ;  /* 0x000000060d077220 */ /* 0x048fe20000400000 */
[----:B------:R-:W-:-:S03]  /*5d40*/  FMUL R13, R13, R0 ;  /* 0x000000000d0d7220 */ /* 0x000fc60000400000 */
[C---:B------:R-:W-:Y:S01]  /*5d50*/  FFMA R7, R12.reuse, R0, -R7 ;  /* 0x000000000c077223 */ /* 0x040fe20000000807 */
[----:B------:R-:W-:-:S03]  /*5d60*/  FFMA R12, R12, R6, R13 ;  /* 0x000000060c0c7223 */ /* 0x000fc6000000000d */
[----:B--2---:R-:W-:Y:S01]  /*5d70*/  FADD R10, R10, R7 ;  /* 0x000000070a0a7221 */ /* 0x004fe20000000000 */
        /* <DEDUP_REMOVED lines=8> */
[----:B----4-:R-:W-:Y:S01]  /*5e00*/  FADD R8, R8, R7 ;  /* 0x0000000708087221 */ /* 0x010fe20000000000 */
[----:B------:R-:W-:-:S05]  /*5e10*/  FADD R9, R9, R12 ;  /* 0x0000000c09097221 */ /* 0x000fca0000000000 */
[----:B------:R0:W-:Y:S04]  /*5e20*/  STG.E.64 desc[UR6][R4.64+-0x10], R8 ;  /* 0xfffff00804007986 */ /* 0x0001e8000c101b06 */
[----:B------:R-:W2:Y:S04]  /*5e30*/  LDG.E.64 R12, desc[UR6][R2.64+-0x8] ;  /* 0xfffff806020c7981 */ /* 0x000ea8000c1e1b00 */
[----:B0-----:R-:W4:Y:S01]  /*5e40*/  LDG.E.64 R8, desc[UR6][R4.64] ;  /* 0x0000000604087981 */ /* 0x001f22000c1e1b00 */
        /* <DEDUP_REMOVED lines=34> */
[----:B------:R1:W2:Y:S01]  /*6070*/  LDG.E.64 R12, desc[UR6][R2.64+0x18] ;  /* 0x00001806020c7981 */ /* 0x0002a2000c1e1b00 */
[----:B------:R-:W-:-:S04]  /*6080*/  UIADD3 UR4, UPT, UPT, UR4, 0x8, URZ ;  /* 0x0000000804047890 */ /* 0x000fc8000fffe0ff */
[----:B------:R-:W-:Y:S01]  /*6090*/  UISETP.NE.AND UP0, UPT, UR4, 0x20, UPT ;  /* 0x000000200400788c */ /* 0x000fe2000bf05270 */
[----:B-1----:R-:W-:-:S04]  /*60a0*/  IADD3 R2, P1, PT, R2, 0x40, RZ ;  /* 0x0000004002027810 */ /* 0x002fc80007f3e0ff */
[----:B------:R-:W-:Y:S01]  /*60b0*/  IADD3.X R3, PT, PT, RZ, R3, RZ, P1, !PT ;  /* 0x00000003ff037210 */ /* 0x000fe20000ffe4ff */
[C---:B--2---:R-:W-:Y:S01]  /*60c0*/  FMUL R7, R13.reuse, R6 ;  /* 0x000000060d077220 */ /* 0x044fe20000400000 */
[----:B------:R-:W-:-:S03]  /*60d0*/  FMUL R13, R13, R0 ;  /* 0x000000000d0d7220 */ /* 0x000fc60000400000 */
[C---:B------:R-:W-:Y:S01]  /*60e0*/  FFMA R7, R12.reuse, R0, -R7 ;  /* 0x000000000c077223 */ /* 0x040fe20000000807 */
[----:B------:R-:W-:-:S03]  /*60f0*/  FFMA R12, R12, R6, R13 ;  /* 0x000000060c0c7223 */ /* 0x000fc6000000000d */
[----:B---3--:R-:W-:Y:S01]  /*6100*/  FADD R10, R10, R7 ;  /* 0x000000070a0a7221 */ /* 0x008fe20000000000 */
[----:B------:R-:W-:-:S05]  /*6110*/  FADD R11, R11, R12 ;  /* 0x0000000c0b0b7221 */ /* 0x000fca0000000000 */
[----:B------:R1:W-:Y:S01]  /*6120*/  STG.E.64 desc[UR6][R4.64+0x18], R10 ;  /* 0x0000180a04007986 */ /* 0x0003e2000c101b06 */
[----:B------:R-:W-:-:S04]  /*6130*/  IADD3 R7, P0, PT, R4, 0x40, RZ ;  /* 0x0000004004077810 */ /* 0x000fc80007f1e0ff */
[----:B0-----:R-:W-:Y:S01]  /*6140*/  IADD3.X R8, PT, PT, RZ, R5, RZ, P0, !PT ;  /* 0x00000005ff087210 */ /* 0x001fe200007fe4ff */
[----:B------:R-:W-:Y:S08]  /*6150*/  BRA.U UP0, `(.L_x_41) ;  /* 0xfffffff900bc7547 */ /* 0x000ff0000b83ffff */
[----:B------:R-:W-:Y:S05]  /*6160*/  EXIT ;  /* 0x000000000000794d */ /* 0x000fea0003800000 */
        .weak           $__internal_0_$__cuda_sm20_rcp_rn_f32_slowpath
        .type           $__internal_0_$__cuda_sm20_rcp_rn_f32_slowpath,@function
        .size           $__internal_0_$__cuda_sm20_rcp_rn_f32_slowpath,($__internal_1_$__cuda_sm20_sqrt_rn_f32_slowpath - $__internal_0_$__cuda_sm20_rcp_rn_f32_slowpath)
$__internal_0_$__cuda_sm20_rcp_rn_f32_slowpath:
[----:B------:R-:W-:Y:S01]  /*6170*/  SHF.L.U32 R17, R16, 0x1, RZ ;  /* 0x0000000110117819 */ /* 0x000fe200000006ff */
[----:B------:R-:W-:Y:S03]  /*6180*/  BSSY.RECONVERGENT B1, `(.L_x_42) ;  /* 0x0000030000017945 */ /* 0x000fe60003800200 */
[----:B------:R-:W-:-:S04]  /*6190*/  SHF.R.U32.HI R17, RZ, 0x18, R17 ;  /* 0x00000018ff117819 */ /* 0x000fc80000011611 */
[----:B------:R-:W-:-:S13]  /*61a0*/  ISETP.NE.U32.AND P0, PT, R17, RZ, PT ;  /* 0x000000ff1100720c */ /* 0x000fda0003f05070 */
[----:B------:R-:W-:Y:S05]  /*61b0*/  @P0 BRA `(.L_x_43) ;  /* 0x0000000000280947 */ /* 0x000fea0003800000 */
[----:B------:R-:W-:-:S04]  /*61c0*/  SHF.L.U32 R17, R16, 0x1, RZ ;  /* 0x0000000110117819 */ /* 0x000fc800000006ff */
[----:B------:R-:W-:-:S13]  /*61d0*/  ISETP.NE.AND P0, PT, R17, RZ, PT ;  /* 0x000000ff1100720c */ /* 0x000fda0003f05270 */
[----:B------:R-:W-:Y:S01]  /*61e0*/  @P0 FFMA R20, R16, 1.84467440737095516160e+19, RZ ;  /* 0x5f80000010140823 */ /* 0x000fe200000000ff */
[----:B------:R-:W-:Y:S08]  /*61f0*/  @!P0 MUFU.RCP R19, R16 ;  /* 0x0000001000138308 */ /* 0x000ff00000001000 */
[----:B------:R-:W0:Y:S02]  /*6200*/  @P0 MUFU.RCP R17, R20 ;  /* 0x0000001400110308 */ /* 0x000e240000001000 */
[----:B0-----:R-:W-:-:S04]  /*6210*/  @P0 FFMA R22, R20, R17, -1 ;  /* 0xbf80000014160423 */ /* 0x001fc80000000011 */
[----:B------:R-:W-:-:S04]  /*6220*/  @P0 FADD.FTZ R22, -R22, -RZ ;  /* 0x800000ff16160221 */ /* 0x000fc80000010100 */
[----:B------:R-:W-:-:S04]  /*6230*/  @P0 FFMA R17, R17, R22, R17 ;  /* 0x0000001611110223 */ /* 0x000fc80000000011 */
[----:B------:R-:W-:Y:S01]  /*6240*/  @P0 FFMA R19, R17, 1.84467440737095516160e+19, RZ ;  /* 0x5f80000011130823 */ /* 0x000fe200000000ff */
[----:B------:R-:W-:Y:S06]  /*6250*/  BRA `(.L_x_44) ;  /* 0x0000000000887947 */ /* 0x000fec0003800000 */
.L_x_43:
[----:B------:R-:W-:-:S04]  /*6260*/  IADD3 R19, PT, PT, R17, -0xfd, RZ ;  /* 0xffffff0311137810 */ /* 0x000fc80007ffe0ff */
[----:B------:R-:W-:-:S13]  /*6270*/  ISETP.GT.U32.AND P0, PT, R19, 0x1, PT ;  /* 0x000000011300780c */ /* 0x000fda0003f04070 */
[----:B------:R-:W-:Y:S05]  /*6280*/  @P0 BRA `(.L_x_45) ;  /* 0x0000000000780947 */ /* 0x000fea0003800000 */
[----:B------:R-:W-:Y:S01]  /*6290*/  LOP3.LUT R33, R16, 0x7fffff, RZ, 0xc0, !PT ;  /* 0x007fffff10217812 */ /* 0x000fe200078ec0ff */
[----:B------:R-:W-:Y:S01]  /*62a0*/  HFMA2 R22, -RZ, RZ, 0, 1.78813934326171875e-07 ;  /* 0x00000003ff167431 */ /* 0x000fe200000001ff */
[----:B------:R-:W-:Y:S02]  /*62b0*/  IADD3 R17, PT, PT, R17, -0xfc, RZ ;  /* 0xffffff0411117810 */ /* 0x000fe40007ffe0ff */
[----:B------:R-:W-:-:S04]  /*62c0*/  LOP3.LUT R33, R33, 0x3f800000, RZ, 0xfc, !PT ;  /* 0x3f80000021217812 */ /* 0x000fc800078efcff */
[----:B------:R-:W0:Y:S01]  /*62d0*/  MUFU.RCP R26, R33 ;  /* 0x00000021001a7308 */ /* 0x000e220000001000 */
[----:B------:R-:W-:Y:S01]  /*62e0*/  SHF.L.U32 R22, R22, R19, RZ ;  /* 0x0000001316167219 */ /* 0x000fe200000006ff */
[----:B0-----:R-:W-:-:S04]  /*62f0*/  FFMA R29, R33, R26, -1 ;  /* 0xbf800000211d7423 */ /* 0x001fc8000000001a */
[----:B------:R-:W-:-:S04]  /*6300*/  FADD.FTZ R29, -R29, -RZ ;  /* 0x800000ff1d1d7221 */ /* 0x000fc80000010100 */
[CCC-:B------:R-:W-:Y:S01]  /*6310*/  FFMA.RM R20, R26.reuse, R29.reuse, R26.reuse ;  /* 0x0000001d1a147223 */ /* 0x1c0fe2000000401a */
[----:B------:R-:W-:-:S04]  /*6320*/  FFMA.RP R29, R26, R29, R26 ;  /* 0x0000001d1a1d7223 */ /* 0x000fc8000000801a */
[C---:B------:R-:W-:Y:S02]  /*6330*/  LOP3.LUT R26, R20.reuse, 0x7fffff, RZ, 0xc0, !PT ;  /* 0x007fffff141a7812 */ /* 0x040fe400078ec0ff */
[----:B------:R-:W-:Y:S02]  /*6340*/  FSETP.NEU.FTZ.AND P0, PT, R20, R29, PT ;  /* 0x0000001d1400720b */ /* 0x000fe40003f1d000 */
[----:B------:R-:W-:Y:S02]  /*6350*/  LOP3.LUT R20, R26, 0x800000, RZ, 0xfc, !PT ;  /* 0x008000001a147812 */ /* 0x000fe400078efcff */
[----:B------:R-:W-:Y:S02]  /*6360*/  SEL R26, RZ, 0xffffffff, !P0 ;  /* 0xffffffffff1a7807 */ /* 0x000fe40004000000 */
[----:B------:R-:W-:Y:S02]  /*6370*/  LOP3.LUT R22, R22, R20, RZ, 0xc0, !PT ;  /* 0x0000001416167212 */ /* 0x000fe400078ec0ff */
[----:B------:R-:W-:-:S02]  /*6380*/  IADD3 R26, PT, PT, -R26, RZ, RZ ;  /* 0x000000ff1a1a7210 */ /* 0x000fc40007ffe1ff */
[-C--:B------:R-:W-:Y:S02]  /*6390*/  SHF.R.U32.HI R22, RZ, R19.reuse, R22 ;  /* 0x00000013ff167219 */ /* 0x080fe40000011616 */
[--C-:B------:R-:W-:Y:S02]  /*63a0*/  LOP3.LUT P1, RZ, R26, R19, R20.reuse, 0xf8, !PT ;  /* 0x000000131aff7212 */ /* 0x100fe4000782f814 */
[C---:B------:R-:W-:Y:S02]  /*63b0*/  LOP3.LUT P0, RZ, R22.reuse, 0x1, RZ, 0xc0, !PT ;  /* 0x0000000116ff7812 */ /* 0x040fe4000780c0ff */
[----:B------:R-:W-:Y:S02]  /*63c0*/  LOP3.LUT P2, RZ, R22, 0x2, RZ, 0xc0, !PT ;  /* 0x0000000216ff7812 */ /* 0x000fe4000784c0ff */
[----:B------:R-:W-:Y:S02]  /*63d0*/  SHF.R.U32.HI R17, RZ, R17, R20 ;  /* 0x00000011ff117219 */ /* 0x000fe40000011614 */
[----:B------:R-:W-:-:S02]  /*63e0*/  PLOP3.LUT P0, PT, P0, P1, P2, 0xe0, 0x0 ;  /* 0x000000000000781c */ /* 0x000fc40000703c20 */
[----:B------:R-:W-:Y:S02]  /*63f0*/  LOP3.LUT P1, RZ, R16, 0x7fffff, RZ, 0xc0, !PT ;  /* 0x007fffff10ff7812 */ /* 0x000fe4000782c0ff */
[----:B------:R-:W-:-:S04]  /*6400*/  SEL R19, RZ, 0x1, !P0 ;  /* 0x00000001ff137807 */ /* 0x000fc80004000000 */
[----:B------:R-:W-:-:S04]  /*6410*/  IADD3 R19, PT, PT, -R19, RZ, RZ ;  /* 0x000000ff13137210 */ /* 0x000fc80007ffe1ff */
[----:B------:R-:W-:-:S13]  /*6420*/  ISETP.GE.AND P0, PT, R19, RZ, PT ;  /* 0x000000ff1300720c */ /* 0x000fda0003f06270 */
[----:B------:R-:W-:-:S04]  /*6430*/  @!P0 IADD3 R17, PT, PT, R17, 0x1, RZ ;  /* 0x0000000111118810 */ /* 0x000fc80007ffe0ff */
[----:B------:R-:W-:-:S04]  /*6440*/  @!P1 SHF.L.U32 R17, R17, 0x1, RZ ;  /* 0x0000000111119819 */ /* 0x000fc800000006ff */
[----:B------:R-:W-:Y:S01]  /*6450*/  LOP3.LUT R19, R17, 0x80000000, R16, 0xf8, !PT ;  /* 0x8000000011137812 */ /* 0x000fe200078ef810 */
[----:B------:R-:W-:Y:S06]  /*6460*/  BRA `(.L_x_44) ;  /* 0x0000000000047947 */ /* 0x000fec0003800000 */
.L_x_45:
[----:B------:R0:W1:Y:S02]  /*6470*/  MUFU.RCP R19, R16 ;  /* 0x0000001000137308 */ /* 0x0000640000001000 */
.L_x_44:
[----:B------:R-:W-:Y:S05]  /*6480*/  BSYNC.RECONVERGENT B1 ;  /* 0x0000000000017941 */ /* 0x000fea0003800200 */
.L_x_42:
[----:B------:R-:W-:Y:S01]  /*6490*/  HFMA2 R17, -RZ, RZ, 0, 0 ;  /* 0x00000000ff117431 */ /* 0x000fe200000001ff */
[----:B0-----:R-:W-:-:S04]  /*64a0*/  MOV R16, R18 ;  /* 0x0000001200107202 */ /* 0x001fc80000000f00 */
[----:B-1----:R-:W-:Y:S05]  /*64b0*/  RET.REL.NODEC R16 `(_Z5CRMatP6float2S0_S0_S0_S0_S0_) ;  /* 0xffffff9810d07950 */ /* 0x002fea0003c3ffff */
        .weak           $__internal_1_$__cuda_sm20_sqrt_rn_f32_slowpath
        .type           $__internal_1_$__cuda_sm20_sqrt_rn_f32_slowpath,@function
        .size           $__internal_1_$__cuda_sm20_sqrt_rn_f32_slowpath,($__internal_2_$__cuda_sm3x_div_rn_noftz_f32_slowpath - $__internal_1_$__cuda_sm20_sqrt_rn_f32_slowpath)
$__internal_1_$__cuda_sm20_sqrt_rn_f32_slowpath:
[----:B------:R-:W-:-:S13]  /*64c0*/  LOP3.LUT P0, RZ, R26, 0x7fffffff, RZ, 0xc0, !PT ;  /* 0x7fffffff1aff7812 */ /* 0x000fda000780c0ff */
[----:B------:R-:W-:Y:S01]  /*64d0*/  @!P0 MOV R16, R26 ;  /* 0x0000001a00108202 */ /* 0x000fe20000000f00 */
[----:B------:R-:W-:Y:S06]  /*64e0*/  @!P0 BRA `(.L_x_46) ;  /* 0x0000000000408947 */ /* 0x000fec0003800000 */
[----:B------:R-:W-:-:S13]  /*64f0*/  FSETP.GEU.FTZ.AND P0, PT, R26, RZ, PT ;  /* 0x000000ff1a00720b */ /* 0x000fda0003f1e000 */
[----:B------:R-:W-:Y:S01]  /*6500*/  @!P0 MOV R16, 0x7fffffff ;  /* 0x7fffffff00108802 */ /* 0x000fe20000000f00 */
[----:B------:R-:W-:Y:S06]  /*6510*/  @!P0 BRA `(.L_x_46) ;  /* 0x0000000000348947 */ /* 0x000fec0003800000 */
[----:B------:R-:W-:-:S13]  /*6520*/  FSETP.GTU.FTZ.AND P0, PT, |R26|, +INF , PT ;  /* 0x7f8000001a00780b */ /* 0x000fda0003f1c200 */
[----:B------:R-:W-:Y:S01]  /*6530*/  @P0 FADD.FTZ R16, R26, 1 ;  /* 0x3f8000001a100421 */ /* 0x000fe20000010000 */
[----:B------:R-:W-:Y:S06]  /*6540*/  @P0 BRA `(.L_x_46) ;  /* 0x0000000000280947 */ /* 0x000fec0003800000 */
[----:B------:R-:W-:-:S13]  /*6550*/  FSETP.NEU.FTZ.AND P0, PT, |R26|, +INF , PT ;  /* 0x7f8000001a00780b */ /* 0x000fda0003f1d200 */
[----:B------:R-:W-:-:S04]  /*6560*/  @P0 FFMA R17, R26, 1.84467440737095516160e+19, RZ ;  /* 0x5f8000001a110823 */ /* 0x000fc800000000ff */
[----:B------:R-:W0:Y:S02]  /*6570*/  @P0 MUFU.RSQ R16, R17 ;  /* 0x0000001100100308 */ /* 0x000e240000001400 */
[----:B0-----:R-:W-:Y:S01]  /*6580*/  @P0 FMUL.FTZ R18, R17, R16 ;  /* 0x0000001011120220 */ /* 0x001fe20000410000 */
[----:B------:R-:W-:Y:S01]  /*6590*/  @P0 FMUL.FTZ R20, R16, 0.5 ;  /* 0x3f00000010140820 */ /* 0x000fe20000410000 */
[----:B------:R-:W-:Y:S02]  /*65a0*/  @!P0 MOV R16, R26 ;  /* 0x0000001a00108202 */ /* 0x000fe40000000f00 */
[----:B------:R-:W-:-:S04]  /*65b0*/  @P0 FADD.FTZ R19, -R18, -RZ ;  /* 0x800000ff12130221 */ /* 0x000fc80000010100 */
[----:B------:R-:W-:-:S04]  /*65c0*/  @P0 FFMA R19, R18, R19, R17 ;  /* 0x0000001312130223 */ /* 0x000fc80000000011 */
[----:B------:R-:W-:-:S04]  /*65d0*/  @P0 FFMA R19, R19, R20, R18 ;  /* 0x0000001413130223 */ /* 0x000fc80000000012 */
[----:B------:R-:W-:-:S07]  /*65e0*/  @P0 FMUL.FTZ R16, R19, 2.3283064365386962891e-10 ;  /* 0x2f80000013100820 */ /* 0x000fce0000410000 */
.L_x_46:
[----:B------:R-:W-:Y:S01]  /*65f0*/  HFMA2 R17, -RZ, RZ, 0, 0 ;  /* 0x00000000ff117431 */ /* 0x000fe200000001ff */
[----:B------:R-:W-:Y:S02]  /*6600*/  MOV R18, R16 ;  /* 0x0000001000127202 */ /* 0x000fe40000000f00 */
[----:B------:R-:W-:-:S04]  /*6610*/  MOV R16, R21 ;  /* 0x0000001500107202 */ /* 0x000fc80000000f00 */
[----:B------:R-:W-:Y:S05]  /*6620*/  RET.REL.NODEC R16 `(_Z5CRMatP6float2S0_S0_S0_S0_S0_) ;  /* 0xffffff9810747950 */ /* 0x000fea0003c3ffff */
        .weak           $__internal_2_$__cuda_sm3x_div_rn_noftz_f32_slowpath
        .type           $__internal_2_$__cuda_sm3x_div_rn_noftz_f32_slowpath,@function
        .size           $__internal_2_$__cuda_sm3x_div_rn_noftz_f32_slowpath,(.L_x_182 - $__internal_2_$__cuda_sm3x_div_rn_noftz_f32_slowpath)
$__internal_2_$__cuda_sm3x_div_rn_noftz_f32_slowpath:
[----:B------:R-:W-:Y:S01]  /*6630*/  SHF.R.U32.HI R18, RZ, 0x17, R17 ;  /* 0x00000017ff127819 */ /* 0x000fe20000011611 */
[----:B------:R-:W-:Y:S01]  /*6640*/  BSSY.RECONVERGENT B1, `(.L_x_47) ;  /* 0x0000062000017945 */ /* 0x000fe20003800200 */
[----:B------:R-:W-:Y:S02]  /*6650*/  SHF.R.U32.HI R23, RZ, 0x17, R16 ;  /* 0x00000017ff177819 */ /* 0x000fe40000011610 */
[----:B------:R-:W-:Y:S02]  /*6660*/  LOP3.LUT R18, R18, 0xff, RZ, 0xc0, !PT ;  /* 0x000000ff12127812 */ /* 0x000fe400078ec0ff */
[----:B------:R-:W-:Y:S02]  /*6670*/  LOP3.LUT R23, R23, 0xff, RZ, 0xc0, !PT ;  /* 0x000000ff17177812 */ /* 0x000fe400078ec0ff */
[----:B------:R-:W-:Y:S02]  /*6680*/  IADD3 R26, PT, PT, R18, -0x1, RZ ;  /* 0xffffffff121a7810 */ /* 0x000fe40007ffe0ff */
[----:B------:R-:W-:-:S02]  /*6690*/  IADD3 R22, PT, PT, R23, -0x1, RZ ;  /* 0xffffffff17167810 */ /* 0x000fc40007ffe0ff */
[----:B------:R-:W-:-:S04]  /*66a0*/  ISETP.GT.U32.AND P0, PT, R26, 0xfd, PT ;  /* 0x000000fd1a00780c */ /* 0x000fc80003f04070 */
[----:B------:R-:W-:-:S13]  /*66b0*/  ISETP.GT.U32.OR P0, PT, R22, 0xfd, P0 ;  /* 0x000000fd1600780c */ /* 0x000fda0000704470 */
[----:B------:R-:W-:Y:S01]  /*66c0*/  @!P0 MOV R20, RZ ;  /* 0x000000ff00148202 */ /* 0x000fe20000000f00 */
[----:B------:R-:W-:Y:S06]  /*66d0*/  @!P0 BRA `(.L_x_48) ;  /* 0x00000000005c8947 */ /* 0x000fec0003800000 */
[----:B------:R-:W-:Y:S02]  /*66e0*/  FSETP.GTU.FTZ.AND P0, PT, |R16|, +INF , PT ;  /* 0x7f8000001000780b */ /* 0x000fe40003f1c200 */
[----:B------:R-:W-:-:S04]  /*66f0*/  FSETP.GTU.FTZ.AND P1, PT, |R17|, +INF , PT ;  /* 0x7f8000001100780b */ /* 0x000fc80003f3c200 */
[----:B------:R-:W-:-:S13]  /*6700*/  PLOP3.LUT P0, PT, P0, P1, PT, 0xf8, 0x8f ;  /* 0x00000000008f781c */ /* 0x000fda0000703f70 */
[----:B------:R-:W-:Y:S05]  /*6710*/  @P0 BRA `(.L_x_49) ;  /* 0x00000004004c0947 */ /* 0x000fea0003800000 */
[----:B------:R-:W-:-:S13]  /*6720*/  LOP3.LUT P0, RZ, R17, 0x7fffffff, R16, 0xc8, !PT ;  /* 0x7fffffff11ff7812 */ /* 0x000fda000780c810 */
[----:B------:R-:W-:Y:S05]  /*6730*/  @!P0 BRA `(.L_x_50) ;  /* 0x00000004003c8947 */ /* 0x000fea0003800000 */
[C---:B------:R-:W-:Y:S02]  /*6740*/  FSETP.NEU.FTZ.AND P1, PT, |R16|.reuse, +INF , PT ;  /* 0x7f8000001000780b */ /* 0x040fe40003f3d200 */
[----:B------:R-:W-:Y:S02]  /*6750*/  FSETP.NEU.FTZ.AND P2, PT, |R17|, +INF , PT ;  /* 0x7f8000001100780b */ /* 0x000fe40003f5d200 */
[----:B------:R-:W-:-:S11]  /*6760*/  FSETP.NEU.FTZ.AND P0, PT, |R16|, +INF , PT ;  /* 0x7f8000001000780b */ /* 0x000fd60003f1d200 */
[----:B------:R-:W-:Y:S05]  /*6770*/  @!P2 BRA !P1, `(.L_x_50) ;  /* 0x00000004002ca947 */ /* 0x000fea0004800000 */
[----:B------:R-:W-:-:S04]  /*6780*/  LOP3.LUT P1, RZ, R16, 0x7fffffff, RZ, 0xc0, !PT ;  /* 0x7fffffff10ff7812 */ /* 0x000fc8000782c0ff */
[----:B------:R-:W-:-:S13]  /*6790*/  PLOP3.LUT P1, PT, P2, P1, PT, 0x2f, 0xf2 ;  /* 0x0000000000f2781c */ /* 0x000fda0001722577 */
[----:B------:R-:W-:Y:S05]  /*67a0*/  @P1 BRA `(.L_x_51) ;  /* 0x0000000400181947 */ /* 0x000fea0003800000 */
[----:B------:R-:W-:-:S04]  /*67b0*/  LOP3.LUT P1, RZ, R17, 0x7fffffff, RZ, 0xc0, !PT ;  /* 0x7fffffff11ff7812 */ /* 0x000fc8000782c0ff */
[----:B------:R-:W-:-:S13]  /*67c0*/  PLOP3.LUT P0, PT, P0, P1, PT, 0x2f, 0xf2 ;  /* 0x0000000000f2781c */ /* 0x000fda0000702577 */
[----:B------:R-:W-:Y:S05]  /*67d0*/  @P0 BRA `(.L_x_52) ;  /* 0x0000000400000947 */ /* 0x000fea0003800000 */
[----:B------:R-:W-:Y:S02]  /*67e0*/  ISETP.GE.AND P0, PT, R22, RZ, PT ;  /* 0x000000ff1600720c */ /* 0x000fe40003f06270 */
[----:B------:R-:W-:-:S11]  /*67f0*/  ISETP.GE.AND P1, PT, R26, RZ, PT ;  /* 0x000000ff1a00720c */ /* 0x000fd60003f26270 */
[----:B------:R-:W-:Y:S01]  /*6800*/  @P0 MOV R20, RZ ;  /* 0x000000ff00140202 */ /* 0x000fe20000000f00 */
[----:B------:R-:W-:Y:S01]  /*6810*/  @!P0 FFMA R16, R16, 1.84467440737095516160e+19, RZ ;  /* 0x5f80000010108823 */ /* 0x000fe200000000ff */
[----:B------:R-:W-:Y:S01]  /*6820*/  @!P0 MOV R20, 0xffffffc0 ;  /* 0xffffffc000148802 */ /* 0x000fe20000000f00 */
[----:B------:R-:W-:-:S03]  /*6830*/  @!P1 FFMA R17, R17, 1.84467440737095516160e+19, RZ ;  /* 0x5f80000011119823 */ /* 0x000fc600000000ff */
[----:B------:R-:W-:-:S07]  /*6840*/  @!P1 IADD3 R20, PT, PT, R20, 0x40, RZ ;  /* 0x0000004014149810 */ /* 0x000fce0007ffe0ff */
.L_x_48:
[----:B------:R-:W-:Y:S01]  /*6850*/  LEA R22, R18, 0xc0800000, 0x17 ;  /* 0xc080000012167811 */ /* 0x000fe200078eb8ff */
[----:B------:R-:W-:Y:S01]  /*6860*/  BSSY.RECONVERGENT B2, `(.L_x_53) ;  /* 0x0000036000027945 */ /* 0x000fe20003800200 */
[----:B------:R-:W-:Y:S02]  /*6870*/  IADD3 R23, PT, PT, R23, -0x7f, RZ ;  /* 0xffffff8117177810 */ /* 0x000fe40007ffe0ff */
[----:B------:R-:W-:-:S03]  /*6880*/  IADD3 R26, PT, PT, -R22, R17, RZ ;  /* 0x00000011161a7210 */ /* 0x000fc60007ffe1ff */
[C---:B------:R-:W-:Y:S01]  /*6890*/  IMAD R16, R23.reuse, -0x800000, R16 ;  /* 0xff80000017107824 */ /* 0x040fe200078e0210 */
[----:B------:R-:W0:Y:S01]  /*68a0*/  MUFU.RCP R22, R26 ;  /* 0x0000001a00167308 */ /* 0x000e220000001000 */
[----:B------:R-:W-:Y:S01]  /*68b0*/  FADD.FTZ R17, -R26, -RZ ;  /* 0x800000ff1a117221 */ /* 0x000fe20000010100 */
[----:B------:R-:W-:-:S04]  /*68c0*/  IADD3 R23, PT, PT, R23, 0x7f, -R18 ;  /* 0x0000007f17177810 */ /* 0x000fc80007ffe812 */
[----:B------:R-:W-:Y:S01]  /*68d0*/  IADD3 R23, PT, PT, R23, R20, RZ ;  /* 0x0000001417177210 */ /* 0x000fe20007ffe0ff */
[----:B0-----:R-:W-:-:S04]  /*68e0*/  FFMA R29, R22, R17, 1 ;  /* 0x3f800000161d7423 */ /* 0x001fc80000000011 */
[----:B------:R-:W-:-:S04]  /*68f0*/  FFMA R22, R22, R29, R22 ;  /* 0x0000001d16167223 */ /* 0x000fc80000000016 */
[----:B------:R-:W-:-:S04]  /*6900*/  FFMA R29, R16, R22, RZ ;  /* 0x00000016101d7223 */ /* 0x000fc800000000ff */
[----:B------:R-:W-:-:S04]  /*6910*/  FFMA R31, R17, R29, R16 ;  /* 0x0000001d111f7223 */ /* 0x000fc80000000010 */
[----:B------:R-:W-:-:S04]  /*6920*/  FFMA R29, R22, R31, R29 ;  /* 0x0000001f161d7223 */ /* 0x000fc8000000001d */
[----:B------:R-:W-:-:S04]  /*6930*/  FFMA R16, R17, R29, R16 ;  /* 0x0000001d11107223 */ /* 0x000fc80000000010 */
[----:B------:R-:W-:-:S05]  /*6940*/  FFMA R17, R22, R16, R29 ;  /* 0x0000001016117223 */ /* 0x000fca000000001d */
[----:B------:R-:W-:-:S04]  /*6950*/  SHF.R.U32.HI R18, RZ, 0x17, R17 ;  /* 0x00000017ff127819 */ /* 0x000fc80000011611 */
[----:B------:R-:W-:-:S04]  /*6960*/  LOP3.LUT R18, R18, 0xff, RZ, 0xc0, !PT ;  /* 0x000000ff12127812 */ /* 0x000fc800078ec0ff */
[----:B------:R-:W-:-:S04]  /*6970*/  IADD3 R18, PT, PT, R18, R23, RZ ;  /* 0x0000001712127210 */ /* 0x000fc80007ffe0ff */
[----:B------:R-:W-:-:S04]  /*6980*/  IADD3 R20, PT, PT, R18, -0x1, RZ ;  /* 0xffffffff12147810 */ /* 0x000fc80007ffe0ff */
[----:B------:R-:W-:-:S13]  /*6990*/  ISETP.GE.U32.AND P0, PT, R20, 0xfe, PT ;  /* 0x000000fe1400780c */ /* 0x000fda0003f06070 */
[----:B------:R-:W-:Y:S05]  /*69a0*/  @!P0 BRA `(.L_x_54) ;  /* 0x0000000000808947 */ /* 0x000fea0003800000 */
[----:B------:R-:W-:-:S13]  /*69b0*/  ISETP.GT.AND P0, PT, R18, 0xfe, PT ;  /* 0x000000fe1200780c */ /* 0x000fda0003f04270 */
[----:B------:R-:W-:Y:S05]  /*69c0*/  @P0 BRA `(.L_x_55) ;  /* 0x00000000006c0947 */ /* 0x000fea0003800000 */
[----:B------:R-:W-:-:S13]  /*69d0*/  ISETP.GE.AND P0, PT, R18, 0x1, PT ;  /* 0x000000011200780c */ /* 0x000fda0003f06270 */
[----:B------:R-:W-:Y:S05]  /*69e0*/  @P0 BRA `(.L_x_56) ;  /* 0x0000000000740947 */ /* 0x000fea0003800000 */
[----:B------:R-:W-:Y:S02]  /*69f0*/  ISETP.GE.AND P0, PT, R18, -0x18, PT ;  /* 0xffffffe81200780c */ /* 0x000fe40003f06270 */
[----:B------:R-:W-:-:S11]  /*6a00*/  LOP3.LUT R17, R17, 0x80000000, RZ, 0xc0, !PT ;  /* 0x8000000011117812 */ /* 0x000fd600078ec0ff */
[----:B------:R-:W-:Y:S05]  /*6a10*/  @!P0 BRA `(.L_x_56) ;  /* 0x0000000000688947 */ /* 0x000fea0003800000 */
[-CC-:B------:R-:W-:Y:S01]  /*6a20*/  FFMA.RZ R20, R22, R16.reuse, R29.reuse ;  /* 0x0000001016147223 */ /* 0x180fe2000000c01d */
[C---:B------:R-:W-:Y:S02]  /*6a30*/  ISETP.NE.AND P2, PT, R18.reuse, RZ, PT ;  /* 0x000000ff1200720c */ /* 0x040fe40003f45270 */
[----:B------:R-:W-:Y:S02]  /*6a40*/  ISETP.NE.AND P1, PT, R18, RZ, PT ;  /* 0x000000ff1200720c */ /* 0x000fe40003f25270 */
[----:B------:R-:W-:Y:S01]  /*6a50*/  LOP3.LUT R23, R20, 0x7fffff, RZ, 0xc0, !PT ;  /* 0x007fffff14177812 */ /* 0x000fe200078ec0ff */
[CCC-:B------:R-:W-:Y:S01]  /*6a60*/  FFMA.RP R20, R22.reuse, R16.reuse, R29.reuse ;  /* 0x0000001016147223 */ /* 0x1c0fe2000000801d */
[----:B------:R-:W-:Y:S01]  /*6a70*/  FFMA.RM R29, R22, R16, R29 ;  /* 0x00000010161d7223 */ /* 0x000fe2000000401d */
[----:B------:R-:W-:Y:S02]  /*6a80*/  IADD3 R16, PT, PT, R18, 0x20, RZ ;  /* 0x0000002012107810 */ /* 0x000fe40007ffe0ff */
[----:B------:R-:W-:-:S02]  /*6a90*/  LOP3.LUT R23, R23, 0x800000, RZ, 0xfc, !PT ;  /* 0x0080000017177812 */ /* 0x000fc400078efcff */
[----:B------:R-:W-:Y:S02]  /*6aa0*/  IADD3 R18, PT, PT, -R18, RZ, RZ ;  /* 0x000000ff12127210 */ /* 0x000fe40007ffe1ff */
[----:B------:R-:W-:Y:S02]  /*6ab0*/  SHF.L.U32 R16, R23, R16, RZ ;  /* 0x0000001017107219 */ /* 0x000fe400000006ff */
[----:B------:R-:W-:Y:S02]  /*6ac0*/  FSETP.NEU.FTZ.AND P0, PT, R20, R29, PT ;  /* 0x0000001d1400720b */ /* 0x000fe40003f1d000 */
[----:B------:R-:W-:Y:S02]  /*6ad0*/  SEL R18, R18, RZ, P2 ;  /* 0x000000ff12127207 */ /* 0x000fe40001000000 */
[----:B------:R-:W-:Y:S02]  /*6ae0*/  ISETP.NE.AND P1, PT, R16, RZ, P1 ;  /* 0x000000ff1000720c */ /* 0x000fe40000f25270 */
[----:B------:R-:W-:-:S02]  /*6af0*/  SHF.R.U32.HI R18, RZ, R18, R23 ;  /* 0x00000012ff127219 */ /* 0x000fc40000011617 */
[----:B------:R-:W-:Y:S02]  /*6b00*/  PLOP3.LUT P0, PT, P0, P1, PT, 0xf8, 0x8f ;  /* 0x00000000008f781c */ /* 0x000fe40000703f70 */
[----:B------:R-:W-:Y:S02]  /*6b10*/  SHF.R.U32.HI R23, RZ, 0x1, R18 ;  /* 0x00000001ff177819 */ /* 0x000fe40000011612 */
[----:B------:R-:W-:-:S04]  /*6b20*/  SEL R16, RZ, 0x1, !P0 ;  /* 0x00000001ff107807 */ /* 0x000fc80004000000 */
[----:B------:R-:W-:-:S04]  /*6b30*/  LOP3.LUT R29, R16, 0x1, R23, 0xf8, !PT ;  /* 0x00000001101d7812 */ /* 0x000fc800078ef817 */
[----:B------:R-:W-:-:S04]  /*6b40*/  LOP3.LUT R18, R29, R18, RZ, 0xc0, !PT ;  /* 0x000000121d127212 */ /* 0x000fc800078ec0ff */
[----:B------:R-:W-:-:S04]  /*6b50*/  IADD3 R18, PT, PT, R23, R18, RZ ;  /* 0x0000001217127210 */ /* 0x000fc80007ffe0ff */
[----:B------:R-:W-:Y:S01]  /*6b60*/  LOP3.LUT R17, R18, R17, RZ, 0xfc, !PT ;  /* 0x0000001112117212 */ /* 0x000fe200078efcff */
[----:B------:R-:W-:Y:S06]  /*6b70*/  BRA `(.L_x_56) ;  /* 0x0000000000107947 */ /* 0x000fec0003800000 */
.L_x_55:
[----:B------:R-:W-:-:S04]  /*6b80*/  LOP3.LUT R17, R17, 0x80000000, RZ, 0xc0, !PT ;  /* 0x8000000011117812 */ /* 0x000fc800078ec0ff */
[----:B------:R-:W-:Y:S01]  /*6b90*/  LOP3.LUT R17, R17, 0x7f800000, RZ, 0xfc, !PT ;  /* 0x7f80000011117812 */ /* 0x000fe200078efcff */
[----:B------:R-:W-:Y:S06]  /*6ba0*/  BRA `(.L_x_56) ;  /* 0x0000000000047947 */ /* 0x000fec0003800000 */
.L_x_54:
[----:B------:R-:W-:-:S07]  /*6bb0*/  LEA R17, R23, R17, 0x17 ;  /* 0x0000001117117211 */ /* 0x000fce00078eb8ff */
.L_x_56:
[----:B------:R-:W-:Y:S05]  /*6bc0*/  BSYNC.RECONVERGENT B2 ;  /* 0x0000000000027941 */ /* 0x000fea0003800200 */
.L_x_53:
[----:B------:R-:W-:Y:S05]  /*6bd0*/  BRA `(.L_x_57) ;  /* 0x0000000000207947 */ /* 0x000fea0003800000 */
.L_x_52:
[----:B------:R-:W-:-:S04]  /*6be0*/  LOP3.LUT R17, R17, 0x80000000, R16, 0x48, !PT ;  /* 0x8000000011117812 */ /* 0x000fc800078e4810 */
[----:B------:R-:W-:Y:S01]  /*6bf0*/  LOP3.LUT R17, R17, 0x7f800000, RZ, 0xfc, !PT ;  /* 0x7f80000011117812 */ /* 0x000fe200078efcff */
[----:B------:R-:W-:Y:S06]  /*6c00*/  BRA `(.L_x_57) ;  /* 0x0000000000147947 */ /* 0x000fec0003800000 */
.L_x_51:
[----:B------:R-:W-:Y:S01]  /*6c10*/  LOP3.LUT R17, R17, 0x80000000, R16, 0x48, !PT ;  /* 0x8000000011117812 */ /* 0x000fe200078e4810 */
[----:B------:R-:W-:Y:S06]  /*6c20*/  BRA `(.L_x_57) ;  /* 0x00000000000c7947 */ /* 0x000fec0003800000 */
.L_x_50:
[----:B------:R-:W0:Y:S01]  /*6c30*/  MUFU.RSQ R17, -QNAN ;  /* 0xffc0000000117908 */ /* 0x000e220000001400 */
[----:B------:R-:W-:Y:S05]  /*6c40*/  BRA `(.L_x_57) ;  /* 0x0000000000047947 */ /* 0x000fea0003800000 */
.L_x_49:
[----:B------:R-:W-:-:S07]  /*6c50*/  FADD.FTZ R17, R16, R17 ;  /* 0x0000001110117221 */ /* 0x000fce0000010000 */
.L_x_57:
[----:B------:R-:W-:Y:S05]  /*6c60*/  BSYNC.RECONVERGENT B1 ;  /* 0x0000000000017941 */ /* 0x000fea0003800200 */
.L_x_47:
[----:B0-----:R-:W-:Y:S01]  /*6c70*/  MOV R20, R17 ;  /* 0x0000001100147202 */ /* 0x001fe20000000f00 */
[----:B------:R-:W-:Y:S01]  /*6c80*/  HFMA2 R17, -RZ, RZ, 0, 0 ;  /* 0x00000000ff117431 */ /* 0x000fe200000001ff */
[----:B------:R-:W-:-:S04]  /*6c90*/  MOV R16, R19 ;  /* 0x0000001300107202 */ /* 0x000fc80000000f00 */
[----:B------:R-:W-:Y:S05]  /*6ca0*/  RET.REL.NODEC R16 `(_Z5CRMatP6float2S0_S0_S0_S0_S0_) ;  /* 0xffffff9010d47950 */ /* 0x000fea0003c3ffff */
.L_x_58:
[----:B------:R-:W-:-:S00]  /*6cb0*/  BRA `(.L_x_58) ;  /* 0xfffffffc00fc7947 */ /* 0x000fc0000383ffff */
[----:B------:R-:W-:-:S00]  /*6cc0*/  NOP ;  /* 0x0000000000007918 */ /* 0x000fc00000000000 */
        /* <DEDUP_REMOVED lines=11> */
.L_x_182:


//--------------------- .text._Z5CRVecP6float2S0_S0_S0_S0_S0_ --------------------------
	.section	.text._Z5CRVecP6float2S0_S0_S0_S0_S0_,"ax",@progbits
	.align	128
        .global         _Z5CRVecP6float2S0_S0_S0_S0_S0_
        .type           _Z5CRVecP6float2S0_S0_S0_S0_S0_,@function
        .size           _Z5CRVecP6float2S0_S0_S0_S0_S0_,(.L_x_185 - _Z5CRVecP6float2S0_S0_S0_S0_S0_)
        .other          _Z5CRVecP6float2S0_S0_S0_S0_S0_,@"STO_CUDA_ENTRY STV_DEFAULT"
_Z5CRVecP6float2S0_S0_S0_S0_S0_:
.text._Z5CRVecP6float2S0_S0_S0_S0_S0_:
[----:B------:R-:W-:Y:S01]  /*0000*/  LDC R1, c[0x0][0x37c] ;  /* 0x0000df00ff017b82 */ /* 0x000fe20000000800 */
[----:B------:R-:W0:Y:S07]  /*0010*/  S2R R3, SR_TID.X ;  /* 0x0000000000037919 */ /* 0x000e2e0000002100 */
[----:B------:R-:W0:Y:S08]  /*0020*/  S2UR UR4, SR_CTAID.X ;  /* 0x00000000000479c3 */ /* 0x000e300000002500 */
[----:B------:R-:W0:Y:S02]  /*0030*/  LDC R0, c[0x0][0x360] ;  /* 0x0000d800ff007b82 */ /* 0x000e240000000800 */
[----:B0-----:R-:W-:-:S05]  /*0040*/  IMAD R0, R0, UR4, R3 ;  /* 0x0000000400007c24 */ /* 0x001fca000f8e0203 */
[----:B------:R-:W-:-:S13]  /*0050*/  ISETP.GT.U32.AND P0, PT, R0, 0x1f, PT ;  /* 0x0000001f0000780c */ /* 0x000fda0003f04070 */
[----:B------:R-:W-:Y:S05]  /*0060*/  @P0 EXIT ;  /* 0x000000000000094d */ /* 0x000fea0003800000 */
[----:B------:R-:W0:Y:S01]  /*0070*/  LDC.64 R18, c[0x0][0x388] ;  /* 0x0000e200ff127b82 */ /* 0x000e220000000a00 */
[----:B------:R-:W1:Y:S01]  /*0080*/  LDCU.64 UR6, c[0x0][0x358] ;  /* 0x00006b00ff0677ac */ /* 0x000e620008000a00 */
[----:B------:R-:W-:-:S05]  /*0090*/  SHF.L.U32 R27, R0, 0x5, RZ ;  /* 0x00000005001b7819 */ /* 0x000fca00000006ff */
[----:B0-----:R-:W-:-:S05]  /*00a0*/  IMAD.WIDE.U32 R18, R27, 0x8, R18 ;  /* 0x000000081b127825 */ /* 0x001fca00078e0012 */
[----:B-1----:R-:W2:Y:S01]  /*00b0*/  LDG.E.64 R30, desc[UR6][R18.64] ;  /* 0x00000006121e7981 */ /* 0x002ea2000c1e1b00 */
[----:B------:R-:W0:Y:S03]  /*00c0*/  S2UR UR5, SR_CgaCtaId ;  /* 0x00000000000579c3 */ /* 0x000e260000008800 */
[----:B------:R-:W3:Y:S04]  /*00d0*/  LDG.E.64 R14, desc[UR6][R18.64+0x10] ;  /* 0x00001006120e7981 */ /* 0x000ee8000c1e1b00 */
[----:B------:R-:W4:Y:S01]  /*00e0*/  LDG.E.64 R4, desc[UR6][R18.64+0x28] ;  /* 0x0000280612047981 */ /* 0x000f22000c1e1b00 */
[----:B------:R-:W-:-:S03]  /*00f0*/  UMOV UR4, 0x400 ;  /* 0x0000040000047882 */ /* 0x000fc60000000000 */
[----:B------:R-:W5:Y:S04]  /*0100*/  LDG.E.64 R16, desc[UR6][R18.64+0x8] ;  /* 0x0000080612107981 */ /* 0x000f68000c1e1b00 */
[----:B------:R-:W5:Y:S04]  /*0110*/  LDG.E.64 R12, desc[UR6][R18.64+0x18] ;  /* 0x00001806120c7981 */ /* 0x000f68000c1e1b00 */
[----:B------:R-:W5:Y:S04]  /*0120*/  LDG.E.64 R10, desc[UR6][R18.64+0x30] ;  /* 0x00003006120a7981 */ /* 0x000f68000c1e1b00 */
[----:B------:R-:W5:Y:S04]  /*0130*/  LDG.E.64 R20, desc[UR6][R18.64+0x40] ;  /* 0x0000400612147981 */ /* 0x000f68000c1e1b00 */
[----:B------:R-:W5:Y:S04]  /*0140*/  LDG.E.64 R22, desc[UR6][R18.64+0x48] ;  /* 0x0000480612167981 */ /* 0x000f68000c1e1b00 */
[----:B------:R-:W5:Y:S04]  /*0150*/  LDG.E.64 R34, desc[UR6][R18.64+0x58] ;  /* 0x0000580612227981 */ /* 0x000f68000c1e1b00 */
[----:B------:R-:W5:Y:S01]  /*0160*/  LDG.E.64 R36, desc[UR6][R18.64+0x60] ;  /* 0x0000600612247981 */ /* 0x000f62000c1e1b00 */
[----:B0-----:R-:W-:-:S03]  /*0170*/  ULEA UR4, UR5, UR4, 0x18 ;  /* 0x0000000405047291 */ /* 0x001fc6000f8ec0ff */
[----:B------:R-:W5:Y:S03]  /*0180*/  LDG.E.64 R8, desc[UR6][R18.64+0x70] ;  /* 0x0000700612087981 */ /* 0x000f66000c1e1b00 */
[----:B------:R-:W-:Y:S01]  /*0190*/  LEA R26, R3, UR4, 0x3 ;  /* 0x00000004031a7c11 */ /* 0x000fe2000f8e18ff */
[----:B------:R-:W5:Y:S04]  /*01a0*/  LDG.E.64 R28, desc[UR6][R18.64+0x20] ;  /* 0x00002006121c7981 */ /* 0x000f68000c1e1b00 */
[----:B------:R-:W5:Y:S04]  /*01b0*/  LDG.E.64 R2, desc[UR6][R18.64+0x68] ;  /* 0x0000680612027981 */ /* 0x000f68000c1e1b00 */
[----:B------:R-:W5:Y:S04]  /*01c0*/  LDG.E.64 R6, desc[UR6][R18.64+0x38] ;  /* 0x0000380612067981 */ /* 0x000f68000c1e1b00 */
[----:B------:R-:W5:Y:S04]  /*01d0*/  LDG.E.64 R24, desc[UR6][R18.64+0x50] ;  /* 0x0000500612187981 */ /* 0x000f68000c1e1b00 */
[----:B------:R-:W5:Y:S04]  /*01e0*/  LDG.E.64 R32, desc[UR6][R18.64+0x78] ;  /* 0x0000780612207981 */ /* 0x000f68000c1e1b00 */
[----:B--2---:R0:W-:Y:S04]  /*01f0*/  STS.64 [R26], R30 ;  /* 0x0000001e1a007388 */ /* 0x0041e80000000a00 */
[----:B0-----:R-:W2:Y:S04]  /*0200*/  LDG.E.64 R30, desc[UR6][R18.64+0x80] ;  /* 0x00008006121e7981 */ /* 0x001ea8000c1e1b00 */
[----:B---3--:R0:W-:Y:S04]  /*0210*/  STS.64 [R26+0x10], R14 ;  /* 0x0000100e1a007388 */ /* 0x0081e80000000a00 */
[----:B----4-:R1:W-:Y:S04]  /*0220*/  STS.64 [R26+0x28], R4 ;  /* 0x000028041a007388 */ /* 0x0103e80000000a00 */
[----:B0-----:R-:W3:Y:S04]  /*0230*/  LDG.E.64 R14, desc[UR6][R18.64+0x98] ;  /* 0x00009806120e7981 */ /* 0x001ee8000c1e1b00 */
[----:B-1----:R-:W4:Y:S04]  /*0240*/  LDG.E.64 R4, desc[UR6][R18.64+0x88] ;  /* 0x0000880612047981 */ /* 0x002f28000c1e1b00 */
[----:B-----5:R0:W-:Y:S04]  /*0250*/  STS.64 [R26+0x8], R16 ;  /* 0x000008101a007388 */ /* 0x0201e80000000a00 */
[----:B------:R1:W-:Y:S04]  /*0260*/  STS.64 [R26+0x18], R12 ;  /* 0x0000180c1a007388 */ /* 0x0003e80000000a00 */
[----:B------:R5:W-:Y:S04]  /*0270*/  STS.64 [R26+0x30], R10 ;  /* 0x0000300a1a007388 */ /* 0x000be80000000a00 */
[----:B------:R-:W-:Y:S04]  /*0280*/  STS.64 [R26+0x40], R20 ;  /* 0x000040141a007388 */ /* 0x000fe80000000a00 */
[----:B------:R5:W-:Y:S04]  /*0290*/  STS.64 [R26+0x48], R22 ;  /* 0x000048161a007388 */ /* 0x000be80000000a00 */
[----:B------:R-:W-:Y:S04]  /*02a0*/  STS.64 [R26+0x58], R34 ;  /* 0x000058221a007388 */ /* 0x000fe80000000a00 */
[----:B------:R5:W-:Y:S04]  /*02b0*/  STS.64 [R26+0x60], R36 ;  /* 0x000060241a007388 */ /* 0x000be80000000a00 */
[----:B0-----:R-:W3:Y:S04]  /*02c0*/  LDG.E.64 R16, desc[UR6][R18.64+0x90] ;  /* 0x0000900612107981 */ /* 0x001ee8000c1e1b00 */
[----:B-1----:R-:W3:Y:S04]  /*02d0*/  LDG.E.64 R12, desc[UR6][R18.64+0xa8] ;  /* 0x0000a806120c7981 */ /* 0x002ee8000c1e1b00 */
[----:B-----5:R-:W5:Y:S04]  /*02e0*/  LDG.E.64 R10, desc[UR6][R18.64+0xb0] ;  /* 0x0000b006120a7981 */ /* 0x020f68000c1e1b00 */
[----:B------:R-:W5:Y:S04]  /*02f0*/  LDG.E.64 R22, desc[UR6][R18.64+0xd8] ;  /* 0x0000d80612167981 */ /* 0x000f68000c1e1b00 */
[----:B------:R-:W5:Y:S04]  /*0300*/  LDG.E.64 R20, desc[UR6][R18.64+0xe0] ;  /* 0x0000e00612147981 */ /* 0x000f68000c1e1b00 */
[----:B------:R-:W5:Y:S04]  /*0310*/  LDG.E.64 R36, desc[UR6][R18.64+0xe8] ;  /* 0x0000e80612247981 */ /* 0x000f68000c1e1b00 */
[----:B------:R-:W5:Y:S04]  /*0320*/  LDG.E.64 R34, desc[UR6][R18.64+0xf0] ;  /* 0x0000f00612227981 */ /* 0x000f68000c1e1b00 */
[----:B------:R0:W-:Y:S04]  /*0330*/  STS.64 [R26+0x68], R2 ;  /* 0x000068021a007388 */ /* 0x0001e80000000a00 */
[----:B------:R1:W-:Y:S04]  /*0340*/  STS.64 [R26+0x70], R8 ;  /* 0x000070081a007388 */ /* 0x0003e80000000a00 */
[----:B0-----:R-:W5:Y:S04]  /*0350*/  LDG.E.64 R2, desc[UR6][R18.64+0xa0] ;  /* 0x0000a00612027981 */ /* 0x001f68000c1e1b00 */
[----:B-1----:R-:W5:Y:S04]  /*0360*/  LDG.E.64 R8, desc[UR6][R18.64+0xb8] ;  /* 0x0000b80612087981 */ /* 0x002f68000c1e1b00 */
[----:B------:R0:W-:Y:S04]  /*0370*/  STS.64 [R26+0x20], R28 ;  /* 0x0000201c1a007388 */ /* 0x0001e80000000a00 */
[----:B------:R1:W-:Y:S04]  /*0380*/  STS.64 [R26+0x38], R6 ;  /* 0x000038061a007388 */ /* 0x0003e80000000a00 */
[----:B------:R1:W-:Y:S04]  /*0390*/  STS.64 [R26+0x50], R24 ;  /* 0x000050181a007388 */ /* 0x0003e80000000a00 */
[----:B0-----:R-:W5:Y:S04]  /*03a0*/  LDG.E.64 R28, desc[UR6][R18.64+0xc8] ;  /* 0x0000c806121c7981 */ /* 0x001f68000c1e1b00 */
[----:B-1----:R-:W5:Y:S04]  /*03b0*/  LDG.E.64 R6, desc[UR6][R18.64+0xc0] ;  /* 0x0000c00612067981 */ /* 0x002f68000c1e1b00 */
[----:B------:R-:W5:Y:S04]  /*03c0*/  LDG.E.64 R24, desc[UR6][R18.64+0xd0] ;  /* 0x0000d00612187981 */ /* 0x000f68000c1e1b00 */
[----:B--2---:R0:W-:Y:S04]  /*03d0*/  STS.64 [R26+0x80], R30 ;  /* 0x0000801e1a007388 */ /* 0x0041e80000000a00 */
[----:B0-----:R0:W2:Y:S04]  /*03e0*/  LDG.E.64 R30, desc[UR6][R18.64+0xf8] ;  /* 0x0000f806121e7981 */ /* 0x0010a8000c1e1b00 */
[----:B------:R1:W-:Y:S04]  /*03f0*/  STS.64 [R26+0x78], R32 ;  /* 0x000078201a007388 */ /* 0x0003e80000000a00 */
[----:B----4-:R4:W-:Y:S01]  /*0400*/  STS.64 [R26+0x88], R4 ;  /* 0x000088041a007388 */ /* 0x0109e20000000a00 */
[----:B-1----:R-:W1:Y:S03]  /*0410*/  LDC.64 R32, c[0x0][0x380] ;  /* 0x0000e000ff207b82 */ /* 0x002e660000000a00 */
[----:B---3--:R3:W-:Y:S05]  /*0420*/  STS.64 [R26+0x98], R14 ;  /* 0x0000980e1a007388 */ /* 0x0087ea0000000a00 */
[----:B----4-:R-:W4:Y:S08]  /*0430*/  LDC.64 R4, c[0x0][0x398] ;  /* 0x0000e600ff047b82 */ /* 0x010f300000000a00 */
[----:B---3--:R-:W3:Y:S01]  /*0440*/  LDC.64 R14, c[0x0][0x3a0] ;  /* 0x0000e800ff0e7b82 */ /* 0x008ee20000000a00 */
[----:B0-----:R-:W-:Y:S01]  /*0450*/  SHF.L.U32 R19, R0, 0xa, RZ ;  /* 0x0000000a00137819 */ /* 0x001fe200000006ff */
[----:B------:R-:W-:Y:S04]  /*0460*/  STS.64 [R26+0x90], R16 ;  /* 0x000090101a007388 */ /* 0x000fe80000000a00 */
[----:B------:R-:W-:Y:S04]  /*0470*/  STS.64 [R26+0xa8], R12 ;  /* 0x0000a80c1a007388 */ /* 0x000fe80000000a00 */
[----:B-----5:R-:W-:Y:S04]  /*0480*/  STS.64 [R26+0xb0], R10 ;  /* 0x0000b00a1a007388 */ /* 0x020fe80000000a00 */
[----:B------:R-:W-:Y:S04]  /*0490*/  STS.64 [R26+0xd8], R22 ;  /* 0x0000d8161a007388 */ /* 0x000fe80000000a00 */
[----:B------:R-:W-:Y:S04]  /*04a0*/  STS.64 [R26+0xe0], R20 ;  /* 0x0000e0141a007388 */ /* 0x000fe80000000a00 */
[----:B------:R-:W-:Y:S04]  /*04b0*/  STS.64 [R26+0xe8], R36 ;  /* 0x0000e8241a007388 */ /* 0x000fe80000000a00 */
[----:B------:R-:W-:Y:S01]  /*04c0*/  STS.64 [R26+0xf0], R34 ;  /* 0x0000f0221a007388 */ /* 0x000fe20000000a00 */
[----:B-1----:R-:W-:-:S04]  /*04d0*/  IMAD.WIDE.U32 R32, R19, 0x8, R32 ;  /* 0x0000000813207825 */ /* 0x002fc800078e0020 */
[C---:B---3--:R-:W-:Y:S01]  /*04e0*/  IMAD.WIDE.U32 R14, R27.reuse, 0x8, R14 ;  /* 0x000000081b0e7825 */ /* 0x048fe200078e000e */
[----:B------:R0:W-:Y:S04]  /*04f0*/  STS.64 [R26+0xa0], R2 ;  /* 0x0000a0021a007388 */ /* 0x0001e80000000a00 */
[----:B------:R4:W-:Y:S01]  /*0500*/  STS.64 [R26+0xb8], R8 ;  /* 0x0000b8081a007388 */ /* 0x0009e20000000a00 */
[----:B0-----:R-:W-:Y:S01]  /*0510*/  IADD3 R2, P0, PT, R32, 0x80, RZ ;  /* 0x0000008020027810 */ /* 0x001fe20007f1e0ff */
[----:B----4-:R-:W-:-:S03]  /*0520*/  IMAD.WIDE.U32 R8, R27, 0x8, R4 ;  /* 0x000000081b087825 */ /* 0x010fc600078e0004 */
[----:B------:R-:W-:Y:S02]  /*0530*/  IADD3.X R5, PT, PT, RZ, R33, RZ, P0, !PT ;  /* 0x00000021ff057210 */ /* 0x000fe400007fe4ff */
[----:B------:R-:W-:Y:S01]  /*0540*/  MOV R0, R14 ;  /* 0x0000000e00007202 */ /* 0x000fe20000000f00 */
[----:B------:R0:W-:Y:S01]  /*0550*/  STS.64 [R26+0xc8], R28 ;  /* 0x0000c81c1a007388 */ /* 0x0001e20000000a00 */
[----:B------:R-:W-:Y:S02]  /*0560*/  MOV R3, R15 ;  /* 0x0000000f00037202 */ /* 0x000fe40000000f00 */
[----:B------:R-:W-:Y:S01]  /*0570*/  MOV R4, R8 ;  /* 0x0000000800047202 */ /* 0x000fe20000000f00 */
[----:B------:R1:W-:Y:S01]  /*0580*/  STS.64 [R26+0xc0], R6 ;  /* 0x0000c0061a007388 */ /* 0x0003e20000000a00 */
[----:B------:R-:W-:Y:S02]  /*0590*/  MOV R32, R2 ;  /* 0x0000000200207202 */ /* 0x000fe40000000f00 */
[----:B------:R-:W-:Y:S01]  /*05a0*/  MOV R33, R5 ;  /* 0x0000000500217202 */ /* 0x000fe20000000f00 */
[----:B------:R3:W-:Y:S01]  /*05b0*/  STS.64 [R26+0xd0], R24 ;  /* 0x0000d0181a007388 */ /* 0x0007e20000000a00 */
[----:B------:R-:W-:Y:S01]  /*05c0*/  UMOV UR4, URZ ;  /* 0x000000ff00047c82 */ /* 0x000fe20008000000 */
[----:B0-----:R-:W-:-:S02]  /*05d0*/  MOV R28, R8 ;  /* 0x00000008001c7202 */ /* 0x001fc40000000f00 */
[-C--:B------:R-:W-:Y:S02]  /*05e0*/  MOV R29, R9.reuse ;  /* 0x00000009001d7202 */ /* 0x080fe40000000f00 */
[----:B-1----:R-:W-:Y:S02]  /*05f0*/  MOV R7, R9 ;  /* 0x0000000900077202 */ /* 0x002fe40000000f00 */
[----:B------:R-:W-:Y:S02]  /*0600*/  MOV R6, R26 ;  /* 0x0000001a00067202 */ /* 0x000fe40000000f00 */
[----:B---3--:R-:W-:Y:S01]  /*0610*/  CS2R R24, SRZ ;  /* 0x0000000000187805 */ /* 0x008fe2000001ff00 */
[----:B--2---:R0:W-:Y:S02]  /*0620*/  STS.64 [R26+0xf8], R30 ;  /* 0x0000f81e1a007388 */ /* 0x0041e40000000a00 */
[----:B0-----:R-:W-:-:S07]  /*0630*/  HFMA2 R30, -RZ, RZ, 0, 0 ;  /* 0x00000000ff1e7431 */ /* 0x001fce00000001ff */
.L_x_59:
[----:B------:R-:W2:Y:S04]  /*0640*/  LDG.E.64 R8, desc[UR6][R32.64+-0x80] ;  /* 0xffff800620087981 */ /* 0x000ea8000c1e1b00 */
[----:B------:R-:W3:Y:S04]  /*0650*/  LDG.E.64 R10, desc[UR6][R32.64+-0x78] ;  /* 0xffff8806200a7981 */ /* 0x000ee8000c1e1b00 */
[----:B------:R-:W4:Y:S04]  /*0660*/  LDG.E.64 R12, desc[UR6][R32.64+-0x70] ;  /* 0xffff9006200c7981 */ /* 0x000f28000c1e1b00 */
[----:B------:R-:W5:Y:S04]  /*0670*/  LDG.E.64 R14, desc[UR6][R32.64+-0x68] ;  /* 0xffff9806200e7981 */ /* 0x000f68000c1e1b00 */
[----:B------:R-:W2:Y:S04]  /*0680*/  LDS.64 R16, [R6] ;  /* 0x0000000006107984 */ /* 0x000ea80000000a00 */
[----:B------:R-:W5:Y:S04]  /*0690*/  LDG.E.64 R18, desc[UR6][R32.64+-0x60] ;  /* 0xffffa00620127981 */ /* 0x000f68000c1e1b00 */
[----:B------:R-:W5:Y:S04]  /*06a0*/  LDG.E.64 R20, desc[UR6][R32.64+-0x58] ;  /* 0xffffa80620147981 */ /* 0x000f68000c1e1b00 */
[----:B------:R-:W5:Y:S01]  /*06b0*/  LDG.E.64 R22, desc[UR6][R32.64+-0x50] ;  /* 0xffffb00620167981 */ /* 0x000f62000c1e1b00 */
[-C--:B--2---:R-:W-:Y:S01]  /*06c0*/  FMUL R31, R17, R9.reuse ;  /* 0x00000009111f7220 */ /* 0x084fe20000400000 */
[----:B------:R-:W-:-:S03]  /*06d0*/  FMUL R34, R16, R9 ;  /* 0x0000000910227220 */ /* 0x000fc60000400000 */
[CC--:B------:R-:W-:Y:S01]  /*06e0*/  FFMA R31, R16.reuse, R8.reuse, -R31 ;  /* 0x00000008101f7223 */ /* 0x0c0fe2000000081f */
[C---:B------:R-:W-:Y:S01]  /*06f0*/  FFMA R34, R17.reuse, R8, R34 ;  /* 0x0000000811227223 */ /* 0x040fe20000000022 */
[-C--:B---3--:R-:W-:Y:S01]  /*0700*/  FMUL R9, R17, R11.reuse ;  /* 0x0000000b11097220 */ /* 0x088fe20000400000 */
[----:B------:R-:W-:-:S03]  /*0710*/  FMUL R8, R16, R11 ;  /* 0x0000000b10087220 */ /* 0x000fc60000400000 */
[CC--:B------:R-:W-:Y:S01]  /*0720*/  FFMA R11, R16.reuse, R10.reuse, -R9 ;  /* 0x0000000a100b7223 */ /* 0x0c0fe20000000809 */
[C---:B------:R-:W-:Y:S02]  /*0730*/  FFMA R35, R17.reuse, R10, R8 ;  /* 0x0000000a11237223 */ /* 0x040fe40000000008 */
[----:B------:R-:W2:Y:S01]  /*0740*/  LDG.E.64 R8, desc[UR6][R32.64+-0x48] ;  /* 0xffffb80620087981 */ /* 0x000ea2000c1e1b00 */
[----:B------:R-:W-:Y:S01]  /*0750*/  FADD R10, RZ, R31 ;  /* 0x0000001fff0a7221 */ /* 0x000fe20000000000 */
[----:B------:R-:W-:Y:S01]  /*0760*/  FADD R34, RZ, R34 ;  /* 0x00000022ff227221 */ /* 0x000fe20000000000 */
[CC--:B----4-:R-:W-:Y:S01]  /*0770*/  FMUL R31, R17.reuse, R13.reuse ;  /* 0x0000000d111f7220 */ /* 0x0d0fe20000400000 */
[----:B------:R-:W-:Y:S01]  /*0780*/  FMUL R36, R16, R13 ;  /* 0x0000000d10247220 */ /* 0x000fe20000400000 */
[----:B------:R-:W-:Y:S01]  /*0790*/  FADD R11, R10, R11 ;  /* 0x0000000b0a0b7221 */ /* 0x000fe20000000000 */
[----:B------:R-:W-:Y:S01]  /*07a0*/  FADD R10, R34, R35 ;  /* 0x00000023220a7221 */ /* 0x000fe20000000000 */
[-C--:B------:R-:W-:Y:S01]  /*07b0*/  FFMA R34, R16, R12.reuse, -R31 ;  /* 0x0000000c10227223 */ /* 0x080fe2000000081f */
[----:B------:R-:W-:-:S03]  /*07c0*/  FFMA R13, R17, R12, R36 ;  /* 0x0000000c110d7223 */ /* 0x000fc60000000024 */
[----:B------:R-:W-:Y:S01]  /*07d0*/  FADD R12, R11, R34 ;  /* 0x000000220b0c7221 */ /* 0x000fe20000000000 */
[CC--:B-----5:R-:W-:Y:S01]  /*07e0*/  FMUL R11, R17.reuse, R15.reuse ;  /* 0x0000000f110b7220 */ /* 0x0e0fe20000400000 */
[----:B------:R-:W-:Y:S01]  /*07f0*/  FMUL R34, R16, R15 ;  /* 0x0000000f10227220 */ /* 0x000fe20000400000 */
[----:B------:R-:W-:Y:S02]  /*0800*/  FADD R13, R10, R13 ;  /* 0x0000000d0a0d7221 */ /* 0x000fe40000000000 */
[-C--:B------:R-:W-:Y:S01]  /*0810*/  FFMA R15, R16, R14.reuse, -R11 ;  /* 0x0000000e100f7223 */ /* 0x080fe2000000080b */
[----:B------:R-:W-:Y:S01]  /*0820*/  FFMA R34, R17, R14, R34 ;  /* 0x0000000e11227223 */ /* 0x000fe20000000022 */
[----:B------:R-:W3:Y:S02]  /*0830*/  LDG.E.64 R10, desc[UR6][R32.64+-0x40] ;  /* 0xffffc006200a7981 */ /* 0x000ee4000c1e1b00 */
[----:B------:R-:W-:Y:S01]  /*0840*/  FADD R14, R12, R15 ;  /* 0x0000000f0c0e7221 */ /* 0x000fe20000000000 */
[----:B------:R-:W-:Y:S01]  /*0850*/  FADD R31, R13, R34 ;  /* 0x000000220d1f7221 */ /* 0x000fe20000000000 */
[-C--:B------:R-:W-:Y:S01]  /*0860*/  FMUL R15, R17, R19.reuse ;  /* 0x00000013110f7220 */ /* 0x080fe20000400000 */
[----:B------:R-:W4:Y:S01]  /*0870*/  LDG.E.64 R12, desc[UR6][R32.64+-0x38] ;  /* 0xffffc806200c7981 */ /* 0x000f22000c1e1b00 */
[----:B------:R-:W-:-:S02]  /*0880*/  FMUL R34, R16, R19 ;  /* 0x0000001310227220 */ /* 0x000fc40000400000 */
[-C--:B------:R-:W-:Y:S02]  /*0890*/  FFMA R15, R16, R18.reuse, -R15 ;  /* 0x00000012100f7223 */ /* 0x080fe4000000080f */
[----:B------:R-:W-:Y:S02]  /*08a0*/  FFMA R18, R17, R18, R34 ;  /* 0x0000001211127223 */ /* 0x000fe40000000022 */
[----:B------:R-:W-:Y:S02]  /*08b0*/  FADD R34, R14, R15 ;  /* 0x0000000f0e227221 */ /* 0x000fe40000000000 */
[----:B------:R-:W5:Y:S01]  /*08c0*/  LDG.E.64 R14, desc[UR6][R32.64+-0x30] ;  /* 0xffffd006200e7981 */ /* 0x000f62000c1e1b00 */
[----:B------:R-:W-:Y:S01]  /*08d0*/  FADD R31, R31, R18 ;  /* 0x000000121f1f7221 */ /* 0x000fe20000000000 */
[-C--:B------:R-:W-:Y:S01]  /*08e0*/  FMUL R19, R17, R21.reuse ;  /* 0x0000001511137220 */ /* 0x080fe20000400000 */
[----:B------:R-:W-:-:S03]  /*08f0*/  FMUL R18, R16, R21 ;  /* 0x0000001510127220 */ /* 0x000fc60000400000 */
[-C--:B------:R-:W-:Y:S01]  /*0900*/  FFMA R21, R16, R20.reuse, -R19 ;  /* 0x0000001410157223 */ /* 0x080fe20000000813 */
[----:B------:R-:W-:Y:S02]  /*0910*/  FFMA R20, R17, R20, R18 ;  /* 0x0000001411147223 */ /* 0x000fe40000000012 */
[----:B------:R-:W5:Y:S01]  /*0920*/  LDG.E.64 R18, desc[UR6][R32.64+-0x28] ;  /* 0xffffd80620127981 */ /* 0x000f62000c1e1b00 */
[----:B------:R-:W-:Y:S01]  /*0930*/  FADD R34, R34, R21 ;  /* 0x0000001522227221 */ /* 0x000fe20000000000 */
        /* <DEDUP_REMOVED lines=8> */
[-C--:B--2---:R-:W-:Y:S01]  /*09c0*/  FMUL R23, R17, R9.reuse ;  /* 0x0000000911177220 */ /* 0x084fe20000400000 */
[----:B------:R-:W-:-:S03]  /*09d0*/  FMUL R22, R16, R9 ;  /* 0x0000000910167220 */ /* 0x000fc60000400000 */
[-C--:B------:R-:W-:Y:S01]  /*09e0*/  FFMA R23, R16, R8.reuse, -R23 ;  /* 0x0000000810177223 */ /* 0x080fe20000000817 */
[----:B------:R-:W-:Y:S02]  /*09f0*/  FFMA R22, R17, R8, R22 ;  /* 0x0000000811167223 */ /* 0x000fe40000000016 */
[----:B------:R-:W2:Y:S01]  /*0a00*/  LDG.E.64 R8, desc[UR6][R32.64+-0x18] ;  /* 0xffffe80620087981 */ /* 0x000ea2000c1e1b00 */
[----:B------:R-:W-:Y:S01]  /*0a10*/  FADD R34, R34, R23 ;  /* 0x0000001722227221 */ /* 0x000fe20000000000 */
[----:B------:R-:W-:Y:S01]  /*0a20*/  FADD R31, R31, R22 ;  /* 0x000000161f1f7221 */ /* 0x000fe20000000000 */
[-C--:B---3--:R-:W-:Y:S01]  /*0a30*/  FMUL R23, R17, R11.reuse ;  /* 0x0000000b11177220 */ /* 0x088fe20000400000 */
[----:B------:R-:W-:-:S03]  /*0a40*/  FMUL R22, R16, R11 ;  /* 0x0000000b10167220 */ /* 0x000fc60000400000 */
[CC--:B------:R-:W-:Y:S01]  /*0a50*/  FFMA R23, R16.reuse, R10.reuse, -R23 ;  /* 0x0000000a10177223 */ /* 0x0c0fe20000000817 */
[C---:B------:R-:W-:Y:S01]  /*0a60*/  FFMA R22, R17.reuse, R10, R22 ;  /* 0x0000000a11167223 */ /* 0x040fe20000000016 */
[-C--:B----4-:R-:W-:Y:S01]  /*0a70*/  FMUL R11, R17, R13.reuse ;  /* 0x0000000d110b7220 */ /* 0x090fe20000400000 */
[----:B------:R-:W-:Y:S01]  /*0a80*/  FMUL R10, R16, R13 ;  /* 0x0000000d100a7220 */ /* 0x000fe20000400000 */
[----:B------:R-:W-:Y:S01]  /*0a90*/  FADD R34, R34, R23 ;  /* 0x0000001722227221 */ /* 0x000fe20000000000 */
[----:B------:R-:W-:Y:S01]  /*0aa0*/  FADD R31, R31, R22 ;  /* 0x000000161f1f7221 */ /* 0x000fe20000000000 */
[-C--:B------:R-:W-:Y:S01]  /*0ab0*/  FFMA R13, R16, R12.reuse, -R11 ;  /* 0x0000000c100d7223 */ /* 0x080fe2000000080b */
[C---:B------:R-:W-:Y:S02]  /*0ac0*/  FFMA R12, R17.reuse, R12, R10 ;  /* 0x0000000c110c7223 */ /* 0x040fe4000000000a */
[----:B------:R-:W3:Y:S01]  /*0ad0*/  LDG.E.64 R10, desc[UR6][R32.64+-0x10] ;  /* 0xfffff006200a7981 */ /* 0x000ee2000c1e1b00 */
[----:B------:R-:W-:Y:S01]  /*0ae0*/  FADD R34, R34, R13 ;  /* 0x0000000d22227221 */ /* 0x000fe20000000000 */
[-C--:B-----5:R-:W-:Y:S01]  /*0af0*/  FMUL R13, R17, R15.reuse ;  /* 0x0000000f110d7220 */ /* 0x0a0fe20000400000 */
[----:B------:R-:W-:Y:S01]  /*0b00*/  FMUL R22, R16, R15 ;  /* 0x0000000f10167220 */ /* 0x000fe20000400000 */
[----:B------:R-:W-:-:S02]  /*0b10*/  FADD R12, R31, R12 ;  /* 0x0000000c1f0c7221 */ /* 0x000fc40000000000 */
[CC--:B------:R-:W-:Y:S01]  /*0b20*/  FFMA R13, R16.reuse, R14.reuse, -R13 ;  /* 0x0000000e100d7223 */ /* 0x0c0fe2000000080d */
[C---:B------:R-:W-:Y:S02]  /*0b30*/  FFMA R23, R17.reuse, R14, R22 ;  /* 0x0000000e11177223 */ /* 0x040fe40000000016 */
[----:B------:R-:W4:Y:S01]  /*0b40*/  LDG.E.64 R14, desc[UR6][R32.64+-0x8] ;  /* 0xfffff806200e7981 */ /* 0x000f22000c1e1b00 */
[-C--:B------:R-:W-:Y:S01]  /*0b50*/  FMUL R36, R16, R19.reuse ;  /* 0x0000001310247220 */ /* 0x080fe20000400000 */
[----:B------:R-:W-:Y:S01]  /*0b60*/  FADD R22, R12, R23 ;  /* 0x000000170c167221 */ /* 0x000fe20000000000 */
[C---:B------:R-:W-:Y:S01]  /*0b70*/  FMUL R23, R17.reuse, R19 ;  /* 0x0000001311177220 */ /* 0x040fe20000400000 */
[----:B------:R-:W-:Y:S01]  /*0b80*/  FADD R34, R34, R13 ;  /* 0x0000000d22227221 */ /* 0x000fe20000000000 */
[-C--:B------:R-:W-:Y:S01]  /*0b90*/  FFMA R19, R17, R18.reuse, R36 ;  /* 0x0000001211137223 */ /* 0x080fe20000000024 */
[----:B------:R-:W5:Y:S01]  /*0ba0*/  LDG.E.64 R12, desc[UR6][R32.64] ;  /* 0x00000006200c7981 */ /* 0x000f62000c1e1b00 */
[----:B------:R-:W-:-:S02]  /*0bb0*/  FFMA R23, R16, R18, -R23 ;  /* 0x0000001210177223 */ /* 0x000fc40000000817 */
[----:B------:R-:W-:Y:S02]  /*0bc0*/  FADD R22, R22, R19 ;  /* 0x0000001316167221 */ /* 0x000fe40000000000 */
[----:B------:R-:W5:Y:S01]  /*0bd0*/  LDG.E.64 R18, desc[UR6][R32.64+0x8] ;  /* 0x0000080620127981 */ /* 0x000f62000c1e1b00 */
[----:B------:R-:W-:Y:S01]  /*0be0*/  FADD R34, R34, R23 ;  /* 0x0000001722227221 */ /* 0x000fe20000000000 */
[-C--:B------:R-:W-:Y:S01]  /*0bf0*/  FMUL R23, R17, R21.reuse ;  /* 0x0000001511177220 */ /* 0x080fe20000400000 */
[----:B------:R-:W-:-:S03]  /*0c00*/  FMUL R36, R16, R21 ;  /* 0x0000001510247220 */ /* 0x000fc60000400000 */
[-C--:B------:R-:W-:Y:S01]  /*0c10*/  FFMA R23, R16, R20.reuse, -R23 ;  /* 0x0000001410177223 */ /* 0x080fe20000000817 */
[C---:B------:R-:W-:Y:S02]  /*0c20*/  FFMA R31, R17.reuse, R20, R36 ;  /* 0x00000014111f7223 */ /* 0x040fe40000000024 */
[----:B------:R-:W5:Y:S01]  /*0c30*/  LDG.E.64 R20, desc[UR6][R32.64+0x10] ;  /* 0x0000100620147981 */ /* 0x000f62000c1e1b00 */
[----:B------:R-:W-:Y:S01]  /*0c40*/  FADD R34, R34, R23 ;  /* 0x0000001722227221 */ /* 0x000fe20000000000 */
[----:B------:R-:W-:Y:S01]  /*0c50*/  FADD R22, R22, R31 ;  /* 0x0000001f16167221 */ /* 0x000fe20000000000 */
[-C--:B--2---:R-:W-:Y:S01]  /*0c60*/  FMUL R23, R17, R9.reuse ;  /* 0x0000000911177220 */ /* 0x084fe20000400000 */
[----:B------:R-:W-:-:S03]  /*0c70*/  FMUL R36, R16, R9 ;  /* 0x0000000910247220 */ /* 0x000fc60000400000 */
[-C--:B------:R-:W-:Y:S01]  /*0c80*/  FFMA R23, R16, R8.reuse, -R23 ;  /* 0x0000000810177223 */ /* 0x080fe20000000817 */
[C---:B------:R-:W-:Y:S02]  /*0c90*/  FFMA R31, R17.reuse, R8, R36 ;  /* 0x00000008111f7223 */ /* 0x040fe40000000024 */
[----:B------:R-:W2:Y:S01]  /*0ca0*/  LDG.E.64 R8, desc[UR6][R32.64+0x18] ;  /* 0x0000180620087981 */ /* 0x000ea2000c1e1b00 */
[----:B------:R-:W-:Y:S01]  /*0cb0*/  FADD R34, R34, R23 ;  /* 0x0000001722227221 */ /* 0x000fe20000000000 */
[----:B------:R-:W-:Y:S01]  /*0cc0*/  FADD R22, R22, R31 ;  /* 0x0000001f16167221 */ /* 0x000fe20000000000 */
[-C--:B---3--:R-:W-:Y:S01]  /*0cd0*/  FMUL R23, R17, R11.reuse ;  /* 0x0000000b11177220 */ /* 0x088fe20000400000 */
[----:B------:R-:W-:-:S03]  /*0ce0*/  FMUL R36, R16, R11 ;  /* 0x0000000b10247220 */ /* 0x000fc60000400000 */
[-C--:B------:R-:W-:Y:S01]  /*0cf0*/  FFMA R23, R16, R10.reuse, -R23 ;  /* 0x0000000a10177223 */ /* 0x080fe20000000817 */
[----:B------:R-:W-:-:S03]  /*0d00*/  FFMA R11, R17, R10, R36 ;  /* 0x0000000a110b7223 */ /* 0x000fc60000000024 */
[----:B------:R-:W-:Y:S01]  /*0d10*/  FADD R34, R34, R23 ;  /* 0x0000001722227221 */ /* 0x000fe20000000000 */
[-C--:B----4-:R-:W-:Y:S01]  /*0d20*/  FMUL R23, R17, R15.reuse ;  /* 0x0000000f11177220 */ /* 0x090fe20000400000 */
[----:B------:R-:W-:-:S03]  /*0d30*/  FMUL R10, R16, R15 ;  /* 0x0000000f100a7220 */ /* 0x000fc60000400000 */
[-C--:B------:R-:W-:Y:S01]  /*0d40*/  FFMA R23, R16, R14.reuse, -R23 ;  /* 0x0000000e10177223 */ /* 0x080fe20000000817 */
[----:B------:R-:W-:Y:S01]  /*0d50*/  FADD R22, R22, R11 ;  /* 0x0000000b16167221 */ /* 0x000fe20000000000 */
[C---:B------:R-:W-:Y:S01]  /*0d60*/  FFMA R15, R17.reuse, R14, R10 ;  /* 0x0000000e110f7223 */ /* 0x040fe2000000000a */
[-C--:B-----5:R-:W-:Y:S01]  /*0d70*/  FMUL R14, R16, R13.reuse ;  /* 0x0000000d100e7220 */ /* 0x0a0fe20000400000 */
[----:B------:R-:W3:Y:S01]  /*0d80*/  LDG.E.64 R10, desc[UR6][R32.64+0x20] ;  /* 0x00002006200a7981 */ /* 0x000ee2000c1e1b00 */
[----:B------:R-:W-:Y:S01]  /*0d90*/  FADD R34, R34, R23 ;  /* 0x0000001722227221 */ /* 0x000fe20000000000 */
[C---:B------:R-:W-:Y:S01]  /*0da0*/  FMUL R23, R17.reuse, R13 ;  /* 0x0000000d11177220 */ /* 0x040fe20000400000 */
[----:B------:R-:W-:Y:S01]  /*0db0*/  FADD R22, R22, R15 ;  /* 0x0000000f16167221 */ /* 0x000fe20000000000 */
[-C--:B------:R-:W-:Y:S01]  /*0dc0*/  FFMA R15, R17, R12.reuse, R14 ;  /* 0x0000000c110f7223 */ /* 0x080fe2000000000e */
[C---:B------:R-:W-:Y:S01]  /*0dd0*/  FMUL R14, R16.reuse, R19 ;  /* 0x00000013100e7220 */ /* 0x040fe20000400000 */
[----:B------:R-:W-:-:S02]  /*0de0*/  FFMA R23, R16, R12, -R23 ;  /* 0x0000000c10177223 */ /* 0x000fc40000000817 */
[----:B------:R-:W4:Y:S02]  /*0df0*/  LDG.E.64 R12, desc[UR6][R32.64+0x28] ;  /* 0x00002806200c7981 */ /* 0x000f24000c1e1b00 */
[----:B------:R-:W-:Y:S01]  /*0e00*/  FADD R34, R34, R23 ;  /* 0x0000001722227221 */ /* 0x000fe20000000000 */
[C---:B------:R-:W-:Y:S01]  /*0e10*/  FMUL R23, R17.reuse, R19 ;  /* 0x0000001311177220 */ /* 0x040fe20000400000 */
[----:B------:R-:W-:Y:S01]  /*0e20*/  FADD R22, R22, R15 ;  /* 0x0000000f16167221 */ /* 0x000fe20000000000 */
[CC--:B------:R-:W-:Y:S02]  /*0e30*/  FFMA R19, R17.reuse, R18.reuse, R14 ;  /* 0x0000001211137223 */ /* 0x0c0fe4000000000e */
[----:B------:R-:W5:Y:S01]  /*0e40*/  LDG.E.64 R14, desc[UR6][R32.64+0x30] ;  /* 0x00003006200e7981 */ /* 0x000f62000c1e1b00 */
[----:B------:R-:W-:Y:S01]  /*0e50*/  FFMA R23, R16, R18, -R23 ;  /* 0x0000001210177223 */ /* 0x000fe20000000817 */
[----:B------:R-:W-:Y:S01]  /*0e60*/  FADD R22, R22, R19 ;  /* 0x0000001316167221 */ /* 0x000fe20000000000 */
[-C--:B------:R-:W-:Y:S01]  /*0e70*/  FMUL R36, R16, R21.reuse ;  /* 0x0000001510247220 */ /* 0x080fe20000400000 */
[----:B------:R-:W5:Y:S01]  /*0e80*/  LDG.E.64 R18, desc[UR6][R32.64+0x38] ;  /* 0x0000380620127981 */ /* 0x000f62000c1e1b00 */
[----:B------:R-:W-:Y:S01]  /*0e90*/  FADD R34, R34, R23 ;  /* 0x0000001722227221 */ /* 0x000fe20000000000 */
[C---:B------:R-:W-:Y:S01]  /*0ea0*/  FMUL R23, R17.reuse, R21 ;  /* 0x0000001511177220 */ /* 0x040fe20000400000 */
[----:B------:R-:W-:-:S03]  /*0eb0*/  FFMA R21, R17, R20, R36 ;  /* 0x0000001411157223 */ /* 0x000fc60000000024 */
[----:B------:R-:W-:Y:S01]  /*0ec0*/  FFMA R23, R16, R20, -R23 ;  /* 0x0000001410177223 */ /* 0x000fe20000000817 */
[----:B------:R-:W-:Y:S02]  /*0ed0*/  FADD R22, R22, R21 ;  /* 0x0000001516167221 */ /* 0x000fe40000000000 */
[----:B------:R-:W5:Y:S01]  /*0ee0*/  LDG.E.64 R20, desc[UR6][R32.64+0x40] ;  /* 0x0000400620147981 */ /* 0x000f62000c1e1b00 */
        /* <DEDUP_REMOVED lines=13> */
[CC--:B----4-:R-:W-:Y:S01]  /*0fc0*/  FMUL R31, R17.reuse, R13.reuse ;  /* 0x0000000d111f7220 */ /* 0x0d0fe20000400000 */
[----:B------:R-:W-:Y:S01]  /*0fd0*/  FMUL R34, R16, R13 ;  /* 0x0000000d10227220 */ /* 0x000fe20000400000 */
[----:B------:R-:W-:Y:S02]  /*0fe0*/  FADD R22, R22, R11 ;  /* 0x0000000b16167221 */ /* 0x000fe40000000000 */
[CC--:B------:R-:W-:Y:S01]  /*0ff0*/  FFMA R10, R16.reuse, R12.reuse, -R31 ;  /* 0x0000000c100a7223 */ /* 0x0c0fe2000000081f */
[C---:B------:R-:W-:Y:S01]  /*1000*/  FFMA R11, R17.reuse, R12, R34 ;  /* 0x0000000c110b7223 */ /* 0x040fe20000000022 */
[-C--:B-----5:R-:W-:Y:S01]  /*1010*/  FMUL R13, R17, R15.reuse ;  /* 0x0000000f110d7220 */ /* 0x0a0fe20000400000 */
[C---:B------:R-:W-:Y:S01]  /*1020*/  FMUL R34, R16.reuse, R15 ;  /* 0x0000000f10227220 */ /* 0x040fe20000400000 */
[----:B------:R-:W-:Y:S02]  /*1030*/  FADD R23, R23, R10 ;  /* 0x0000000a17177221 */ /* 0x000fe40000000000 */
[-C--:B------:R-:W-:Y:S01]  /*1040*/  FFMA R12, R16, R14.reuse, -R13 ;  /* 0x0000000e100c7223 */ /* 0x080fe2000000080d */
[CC--:B------:R-:W-:Y:S01]  /*1050*/  FMUL R13, R17.reuse, R19.reuse ;  /* 0x00000013110d7220 */ /* 0x0c0fe20000400000 */
[----:B------:R-:W-:Y:S01]  /*1060*/  FADD R22, R22, R11 ;  /* 0x0000000b16167221 */ /* 0x000fe20000000000 */
[----:B------:R-:W-:Y:S01]  /*1070*/  FFMA R15, R17, R14, R34 ;  /* 0x0000000e110f7223 */ /* 0x000fe20000000022 */
[----:B------:R-:W3:Y:S01]  /*1080*/  LDG.E.64 R10, desc[UR6][R32.64+0x50] ;  /* 0x00005006200a7981 */ /* 0x000ee2000c1e1b00 */
[C---:B------:R-:W-:Y:S01]  /*1090*/  FMUL R34, R16.reuse, R19 ;  /* 0x0000001310227220 */ /* 0x040fe20000400000 */
[----:B------:R-:W-:Y:S01]  /*10a0*/  FFMA R14, R16, R18, -R13 ;  /* 0x00000012100e7223 */ /* 0x000fe2000000080d */
[----:B------:R-:W-:-:S02]  /*10b0*/  FADD R23, R23, R12 ;  /* 0x0000000c17177221 */ /* 0x000fc40000000000 */
[----:B------:R-:W4:Y:S01]  /*10c0*/  LDG.E.64 R12, desc[UR6][R32.64+0x58] ;  /* 0x00005806200c7981 */ /* 0x000f22000c1e1b00 */
[----:B------:R-:W-:Y:S01]  /*10d0*/  FFMA R19, R17, R18, R34 ;  /* 0x0000001211137223 */ /* 0x000fe20000000022 */
[----:B------:R-:W-:Y:S01]  /*10e0*/  FADD R22, R22, R15 ;  /* 0x0000000f16167221 */ /* 0x000fe20000000000 */
[----:B------:R-:W-:Y:S01]  /*10f0*/  FADD R18, R23, R14 ;  /* 0x0000000e17127221 */ /* 0x000fe20000000000 */
[CC--:B------:R-:W-:Y:S01]  /*1100*/  FMUL R23, R17.reuse, R21.reuse ;  /* 0x0000001511177220 */ /* 0x0c0fe20000400000 */
[----:B------:R-:W5:Y:S01]  /*1110*/  LDG.E.64 R14, desc[UR6][R32.64+0x60] ;  /* 0x00006006200e7981 */ /* 0x000f62000c1e1b00 */
[----:B------:R-:W-:Y:S01]  /*1120*/  FMUL R34, R16, R21 ;  /* 0x0000001510227220 */ /* 0x000fe20000400000 */
[----:B------:R-:W-:Y:S01]  /*1130*/  FADD R19, R22, R19 ;  /* 0x0000001316137221 */ /* 0x000fe20000000000 */
[-C--:B------:R-:W-:Y:S02]  /*1140*/  FFMA R23, R16, R20.reuse, -R23 ;  /* 0x0000001410177223 */ /* 0x080fe40000000817 */
[----:B------:R-:W-:-:S02]  /*1150*/  FFMA R34, R17, R20, R34 ;  /* 0x0000001411227223 */ /* 0x000fc40000000022 */
[----:B------:R-:W5:Y:S01]  /*1160*/  LDG.E.64 R20, desc[UR6][R32.64+0x68] ;  /* 0x0000680620147981 */ /* 0x000f62000c1e1b00 */
[----:B------:R-:W-:Y:S01]  /*1170*/  FADD R22, R18, R23 ;  /* 0x0000001712167221 */ /* 0x000fe20000000000 */
[----:B------:R-:W-:Y:S02]  /*1180*/  FADD R23, R19, R34 ;  /* 0x0000002213177221 */ /* 0x000fe40000000000 */
[----:B------:R-:W5:Y:S01]  /*1190*/  LDG.E.64 R18, desc[UR6][R32.64+0x70] ;  /* 0x0000700620127981 */ /* 0x000f62000c1e1b00 */
[-C--:B--2---:R-:W-:Y:S01]  /*11a0*/  FMUL R31, R17, R9.reuse ;  /* 0x00000009111f7220 */ /* 0x084fe20000400000 */
[----:B------:R-:W-:-:S03]  /*11b0*/  FMUL R34, R16, R9 ;  /* 0x0000000910227220 */ /* 0x000fc60000400000 */
[-C--:B------:R-:W-:Y:S01]  /*11c0*/  FFMA R31, R16, R8.reuse, -R31 ;  /* 0x00000008101f7223 */ /* 0x080fe2000000081f */
[----:B------:R-:W-:Y:S02]  /*11d0*/  FFMA R34, R17, R8, R34 ;  /* 0x0000000811227223 */ /* 0x000fe40000000022 */
[----:B------:R0:W2:Y:S01]  /*11e0*/  LDG.E.64 R8, desc[UR6][R32.64+0x78] ;  /* 0x0000780620087981 */ /* 0x0000a2000c1e1b00 */
        /* <DEDUP_REMOVED lines=10> */
[CC--:B-----5:R-:W-:Y:S01]  /*1290*/  FMUL R13, R17.reuse, R15.reuse ;  /* 0x0000000f110d7220 */ /* 0x0e0fe20000400000 */
[CC--:B------:R-:W-:Y:S01]  /*12a0*/  FFMA R11, R16.reuse, R12.reuse, -R11 ;  /* 0x0000000c100b7223 */ /* 0x0c0fe2000000080b */
[----:B------:R-:W-:Y:S01]  /*12b0*/  FFMA R10, R17, R12, R10 ;  /* 0x0000000c110a7223 */ /* 0x000fe2000000000a */
[C---:B------:R-:W-:Y:S01]  /*12c0*/  FMUL R34, R16.reuse, R15 ;  /* 0x0000000f10227220 */ /* 0x040fe20000400000 */
[-C--:B------:R-:W-:Y:S01]  /*12d0*/  FFMA R12, R16, R14.reuse, -R13 ;  /* 0x0000000e100c7223 */ /* 0x080fe2000000080d */
[----:B------:R-:W-:Y:S01]  /*12e0*/  FADD R11, R22, R11 ;  /* 0x0000000b160b7221 */ /* 0x000fe20000000000 */
[----:B------:R-:W-:Y:S01]  /*12f0*/  FADD R10, R23, R10 ;  /* 0x0000000a170a7221 */ /* 0x000fe20000000000 */
[C---:B------:R-:W-:Y:S01]  /*1300*/  FFMA R13, R17.reuse, R14, R34 ;  /* 0x0000000e110d7223 */ /* 0x040fe20000000022 */
[-C--:B------:R-:W-:Y:S01]  /*1310*/  FMUL R15, R17, R21.reuse ;  /* 0x00000015110f7220 */ /* 0x080fe20000400000 */
[----:B------:R-:W-:Y:S01]  /*1320*/  FMUL R14, R16, R21 ;  /* 0x00000015100e7220 */ /* 0x000fe20000400000 */
[----:B------:R-:W-:Y:S01]  /*1330*/  FADD R11, R11, R12 ;  /* 0x0000000c0b0b7221 */ /* 0x000fe20000000000 */
[----:B------:R-:W-:Y:S01]  /*1340*/  FADD R10, R10, R13 ;  /* 0x0000000d0a0a7221 */ /* 0x000fe20000000000 */
[CC--:B------:R-:W-:Y:S01]  /*1350*/  FFMA R12, R16.reuse, R20.reuse, -R15 ;  /* 0x00000014100c7223 */ /* 0x0c0fe2000000080f */
[C---:B------:R-:W-:Y:S01]  /*1360*/  FFMA R13, R17.reuse, R20, R14 ;  /* 0x00000014110d7223 */ /* 0x040fe2000000000e */
[-C--:B------:R-:W-:Y:S01]  /*1370*/  FMUL R15, R17, R19.reuse ;  /* 0x00000013110f7220 */ /* 0x080fe20000400000 */
[----:B------:R-:W-:Y:S01]  /*1380*/  FMUL R14, R16, R19 ;  /* 0x00000013100e7220 */ /* 0x000fe20000400000 */
[----:B------:R-:W-:Y:S01]  /*1390*/  FADD R11, R11, R12 ;  /* 0x0000000c0b0b7221 */ /* 0x000fe20000000000 */
[----:B------:R-:W-:Y:S01]  /*13a0*/  FADD R10, R10, R13 ;  /* 0x0000000d0a0a7221 */ /* 0x000fe20000000000 */
[-C--:B------:R-:W-:Y:S01]  /*13b0*/  FFMA R12, R16, R18.reuse, -R15 ;  /* 0x00000012100c7223 */ /* 0x080fe2000000080f */
[----:B------:R-:W-:-:S03]  /*13c0*/  FFMA R13, R17, R18, R14 ;  /* 0x00000012110d7223 */ /* 0x000fc6000000000e */
[----:B------:R-:W-:Y:S01]  /*13d0*/  FADD R11, R11, R12 ;  /* 0x0000000c0b0b7221 */ /* 0x000fe20000000000 */
[----:B------:R-:W-:Y:S01]  /*13e0*/  UIADD3 UR4, UPT, UPT, UR4, 0x100, URZ ;  /* 0x0000010004047890 */ /* 0x000fe2000fffe0ff */
[----:B0-----:R-:W-:-:S03]  /*13f0*/  IADD3 R32, P0, PT, R32, 0x100, RZ ;  /* 0x0000010020207810 */ /* 0x001fc60007f1e0ff */
[----:B------:R-:W-:Y:S01]  /*1400*/  UISETP.NE.AND UP0, UPT, UR4, 0x2000, UPT ;  /* 0x000020000400788c */ /* 0x000fe2000bf05270 */
[----:B------:R-:W-:Y:S02]  /*1410*/  IADD3.X R33, PT, PT, RZ, R33, RZ, P0, !PT ;  /* 0x00000021ff217210 */ /* 0x000fe400007fe4ff */
[----:B------:R-:W-:Y:S01]  /*1420*/  IADD3 R6, PT, PT, R6, 0x8, RZ ;  /* 0x0000000806067810 */ /* 0x000fe20007ffe0ff */
[CC--:B--2---:R-:W-:Y:S01]  /*1430*/  FMUL R15, R17.reuse, R9.reuse ;  /* 0x00000009110f7220 */ /* 0x0c4fe20000400000 */
[----:B------:R-:W-:Y:S01]  /*1440*/  FMUL R14, R16, R9 ;  /* 0x00000009100e7220 */ /* 0x000fe20000400000 */
[----:B------:R-:W-:Y:S02]  /*1450*/  FADD R9, R10, R13 ;  /* 0x0000000d0a097221 */ /* 0x000fe40000000000 */
[-C--:B------:R-:W-:Y:S01]  /*1460*/  FFMA R10, R16, R8.reuse, -R15 ;  /* 0x00000008100a7223 */ /* 0x080fe2000000080f */
[----:B------:R-:W-:-:S03]  /*1470*/  FFMA R14, R17, R8, R14 ;  /* 0x00000008110e7223 */ /* 0x000fc6000000000e */
[----:B------:R-:W-:Y:S01]  /*1480*/  FADD R8, R11, R10 ;  /* 0x0000000a0b087221 */ /* 0x000fe20000000000 */
[----:B------:R-:W-:Y:S01]  /*1490*/  FADD R9, R9, R14 ;  /* 0x0000000e09097221 */ /* 0x000fe20000000000 */
[----:B------:R-:W-:Y:S02]  /*14a0*/  MOV R10, R0 ;  /* 0x00000000000a7202 */ /* 0x000fe40000000f00 */
[----:B------:R-:W-:Y:S02]  /*14b0*/  MOV R11, R3 ;  /* 0x00000003000b7202 */ /* 0x000fe40000000f00 */
[----:B------:R0:W-:Y:S04]  /*14c0*/  STG.E.64 desc[UR6][R28.64], R8 ;  /* 0x000000081c007986 */ /* 0x0001e8000c101b06 */
[----:B------:R1:W-:Y:S01]  /*14d0*/  STG.E.64 desc[UR6][R10.64], R8 ;  /* 0x000000080a007986 */ /* 0x0003e2000c101b06 */
[CC--:B------:R-:W-:Y:S01]  /*14e0*/  FMUL R13, R17.reuse, R8.reuse ;  /* 0x00000008110d7220 */ /* 0x0c0fe20000400000 */
[-C--:B------:R-:W-:Y:S01]  /*14f0*/  FMUL R17, R17, R9.reuse ;  /* 0x0000000911117220 */ /* 0x080fe20000400000 */
[-C--:B------:R-:W-:Y:S01]  /*1500*/  FMUL R12, R8, R8.reuse ;  /* 0x00000008080c7220 */ /* 0x080fe20000400000 */
[----:B------:R-:W-:Y:S01]  /*1510*/  IADD3 R0, P0, PT, R0, 0x8, RZ ;  /* 0x0000000800007810 */ /* 0x000fe20007f1e0ff */
[CC--:B------:R-:W-:Y:S01]  /*1520*/  FFMA R13, R16.reuse, R9.reuse, -R13 ;  /* 0x00000009100d7223 */ /* 0x0c0fe2000000080d */
[----:B------:R-:W-:Y:S01]  /*1530*/  FFMA R16, R16, R8, R17 ;  /* 0x0000000810107223 */ /* 0x000fe20000000011 */
[----:B------:R-:W-:Y:S01]  /*1540*/  FFMA R15, R9, R9, R12 ;  /* 0x00000009090f7223 */ /* 0x000fe2000000000c */
[----:B0-----:R-:W-:Y:S01]  /*1550*/  IADD3 R28, P1, PT, R28, 0x8, RZ ;  /* 0x000000081c1c7810 */ /* 0x001fe20007f3e0ff */
[----:B------:R-:W-:Y:S01]  /*1560*/  FADD R24, R13, R24 ;  /* 0x000000180d187221 */ /* 0x000fe20000000000 */
[----:B------:R-:W-:Y:S01]  /*1570*/  FADD R25, R16, R25 ;  /* 0x0000001910197221 */ /* 0x000fe20000000000 */
[----:B------:R-:W-:Y:S01]  /*1580*/  FADD R30, R15, R30 ;  /* 0x0000001e0f1e7221 */ /* 0x000fe20000000000 */
[----:B------:R-:W-:-:S02]  /*1590*/  IADD3.X R29, PT, PT, RZ, R29, RZ, P1, !PT ;  /* 0x0000001dff1d7210 */ /* 0x000fc40000ffe4ff */
[----:B------:R-:W-:Y:S01]  /*15a0*/  IADD3.X R3, PT, PT, RZ, R3, RZ, P0, !PT ;  /* 0x00000003ff037210 */ /* 0x000fe200007fe4ff */
[----:B-1----:R-:W-:Y:S06]  /*15b0*/  BRA.U UP0, `(.L_x_59) ;  /* 0xfffffff100207547 */ /* 0x002fec000b83ffff */
[----:B------:R-:W-:Y:S01]  /*15c0*/  IADD3 R0, PT, PT, R30, -0xd000000, RZ ;  /* 0xf30000001e007810 */ /* 0x000fe20007ffe0ff */
[----:B------:R0:W1:Y:S01]  /*15d0*/  MUFU.RSQ R9, R30 ;  /* 0x0000001e00097308 */ /* 0x0000620000001400 */
[----:B------:R-:W-:Y:S02]  /*15e0*/  BSSY.RECONVERGENT B0, `(.L_x_60) ;  /* 0x000000b000007945 */ /* 0x000fe40003800200 */
[----:B------:R-:W-:-:S13]  /*15f0*/  ISETP.GT.U32.AND P0, PT, R0, 0x727fffff, PT ;  /* 0x727fffff0000780c */ /* 0x000fda0003f04070 */
[----:B0-----:R-:W-:Y:S05]  /*1600*/  @!P0 BRA `(.L_x_61) ;  /* 0x0000000000108947 */ /* 0x001fea0003800000 */
[----:B------:R-:W-:-:S07]  /*1610*/  MOV R16, 0x1630 ;  /* 0x0000163000107802 */ /* 0x000fce0000000f00 */
[----:B-1----:R-:W-:Y:S05]  /*1620*/  CALL.REL.NOINC `($__internal_4_$__cuda_sm20_sqrt_rn_f32_slowpath) ;  /* 0x0000004c00447944 */ /* 0x002fea0003c00000 */
[----:B------:R-:W-:Y:S01]  /*1630*/  MOV R6, R9 ;  /* 0x0000000900067202 */ /* 0x000fe20000000f00 */
[----:B------:R-:W-:Y:S06]  /*1640*/  BRA `(.L_x_62) ;  /* 0x0000000000107947 */ /* 0x000fec0003800000 */
.L_x_61:
[----:B-1----:R-:W-:Y:S01]  /*1650*/  FMUL.FTZ R3, R30, R9 ;  /* 0x000000091e037220 */ /* 0x002fe20000410000 */
[----:B------:R-:W-:-:S03]  /*1660*/  FMUL.FTZ R0, R9, 0.5 ;  /* 0x3f00000009007820 */ /* 0x000fc60000410000 */
[----:B------:R-:W-:-:S04]  /*1670*/  FFMA R6, -R3, R3, R30 ;  /* 0x0000000303067223 */ /* 0x000fc8000000011e */
[----:B------:R-:W-:-:S07]  /*1680*/  FFMA R6, R6, R0, R3 ;  /* 0x0000000006067223 */ /* 0x000fce0000000003 */
.L_x_62:
[----:B------:R-:W-:Y:S05]  /*1690*/  BSYNC.RECONVERGENT B0 ;  /* 0x0000000000007941 */ /* 0x000fea0003800200 */
.L_x_60:
        /* <DEDUP_REMOVED lines=12> */
[----:B------:R-:W-:Y:S05]  /*1760*/  CALL.REL.NOINC `($__internal_5_$__cuda_sm3x_div_rn_noftz_f32_slowpath) ;  /* 0x0000004c004c7944 */ /* 0x000fea0003c00000 */
[----:B------:R-:W-:-:S07]  /*1770*/  MOV R3, R10 ;  /* 0x0000000a00037202 */ /* 0x000fce0000000f00 */
.L_x_64:
[----:B------:R-:W-:Y:S05]  /*1780*/  BSYNC.RECONVERGENT B0 ;  /* 0x0000000000007941 */ /* 0x000fea0003800200 */
.L_x_63:
        /* <DEDUP_REMOVED lines=14> */
.L_x_66:
[----:B------:R-:W-:Y:S05]  /*1870*/  BSYNC.RECONVERGENT B0 ;  /* 0x0000000000007941 */ /* 0x000fea0003800200 */
.L_x_65:
[----:B------:R-:W0:Y:S01]  /*1880*/  LDCU.64 UR4, c[0x0][0x390] ;  /* 0x00007200ff0477ac */ /* 0x000e220008000a00 */
[----:B------:R-:W-:Y:S01]  /*1890*/  HFMA2 R28, -RZ, RZ, 0, 9.5367431640625e-07 ;  /* 0x00000010ff1c7431 */ /* 0x000fe200000001ff */
[----:B------:R-:W-:Y:S01]  /*18a0*/  MOV R29, 0x0 ;  /* 0x00000000001d7802 */ /* 0x000fe20000000f00 */
[----:B------:R-:W1:Y:S03]  /*18b0*/  LDCU.128 UR8, c[0x0][0x3a0] ;  /* 0x00007400ff0877ac */ /* 0x000e660008000c00 */
[----:B------:R-:W-:-:S03]  /*18c0*/  IMAD.WIDE.U32 R28, R27, 0x8, R28 ;  /* 0x000000081b1c7825 */ /* 0x000fc600078e001c */
[C---:B0-----:R-:W-:Y:S01]  /*18d0*/  IADD3 R6, P0, PT, R28.reuse, UR4, RZ ;  /* 0x000000041c067c10 */ /* 0x041fe2000ff1e0ff */
[----:B------:R-:W-:Y:S01]  /*18e0*/  UMOV UR4, 0x10 ;  /* 0x0000001000047882 */ /* 0x000fe20000000000 */
[C---:B-1----:R-:W-:Y:S02]  /*18f0*/  IADD3 R8, P2, PT, R28.reuse, UR8, RZ ;  /* 0x000000081c087c10 */ /* 0x042fe4000ff5e0ff */
[----:B------:R-:W-:Y:S02]  /*1900*/  IADD3 R32, P1, PT, R28, UR10, RZ ;  /* 0x0000000a1c207c10 */ /* 0x000fe4000ff3e0ff */
[C---:B------:R-:W-:Y:S02]  /*1910*/  IADD3.X R9, PT, PT, R29.reuse, UR5, RZ, P0, !PT ;  /* 0x000000051d097c10 */ /* 0x040fe400087fe4ff */
[C---:B------:R-:W-:Y:S02]  /*1920*/  IADD3.X R11, PT, PT, R29.reuse, UR9, RZ, P2, !PT ;  /* 0x000000091d0b7c10 */ /* 0x040fe400097fe4ff */
[----:B------:R-:W-:-:S02]  /*1930*/  IADD3.X R33, PT, PT, R29, UR11, RZ, P1, !PT ;  /* 0x0000000b1d217c10 */ /* 0x000fc40008ffe4ff */
[----:B------:R-:W-:Y:S02]  /*1940*/  MOV R34, R6 ;  /* 0x0000000600227202 */ /* 0x000fe40000000f00 */
[----:B------:R-:W-:Y:S02]  /*1950*/  MOV R36, R8 ;  /* 0x0000000800247202 */ /* 0x000fe40000000f00 */
[----:B------:R-:W-:Y:S02]  /*1960*/  MOV R35, R9 ;  /* 0x0000000900237202 */ /* 0x000fe40000000f00 */
[----:B------:R-:W-:-:S07]  /*1970*/  MOV R37, R11 ;  /* 0x0000000b00257202 */ /* 0x000fce0000000f00 */
.L_x_67:
[----:B------:R-:W2:Y:S02]  /*1980*/  LDG.E.64 R12, desc[UR6][R34.64+-0x10] ;  /* 0xfffff006220c7981 */ /* 0x000ea4000c1e1b00 */
[C---:B--2---:R-:W-:Y:S01]  /*1990*/  FMUL R15, R13.reuse, R0 ;  /* 0x000000000d0f7220 */ /* 0x044fe20000400000 */
[----:B------:R-:W-:-:S03]  /*19a0*/  FMUL R17, R13, R3 ;  /* 0x000000030d117220 */ /* 0x000fc60000400000 */
[C---:B------:R-:W-:Y:S01]  /*19b0*/  FFMA R16, R12.reuse, R3, -R15 ;  /* 0x000000030c107223 */ /* 0x040fe2000000080f */
[----:B------:R-:W-:-:S05]  /*19c0*/  FFMA R17, R12, R0, R17 ;  /* 0x000000000c117223 */ /* 0x000fca0000000011 */
[----:B------:R0:W-:Y:S04]  /*19d0*/  STG.E.64 desc[UR6][R32.64+-0x10], R16 ;  /* 0xfffff01020007986 */ /* 0x0001e8000c101b06 */
[----:B------:R-:W2:Y:S02]  /*19e0*/  LDG.E.64 R12, desc[UR6][R34.64+-0x8] ;  /* 0xfffff806220c7981 */ /* 0x000ea4000c1e1b00 */
[C---:B--2---:R-:W-:Y:S01]  /*19f0*/  FMUL R15, R13.reuse, R0 ;  /* 0x000000000d0f7220 */ /* 0x044fe20000400000 */
[----:B------:R-:W-:-:S03]  /*1a00*/  FMUL R19, R13, R3 ;  /* 0x000000030d137220 */ /* 0x000fc60000400000 */
[CC--:B------:R-:W-:Y:S01]  /*1a10*/  FFMA R18, R12.reuse, R3.reuse, -R15 ;  /* 0x000000030c127223 */ /* 0x0c0fe2000000080f */
[-C--:B------:R-:W-:Y:S02]  /*1a20*/  FFMA R19, R12, R0.reuse, R19 ;  /* 0x000000000c137223 */ /* 0x080fe40000000013 */
[----:B------:R-:W2:Y:S04]  /*1a30*/  LDG.E.64 R12, desc[UR6][R36.64+-0x10] ;  /* 0xfffff006240c7981 */ /* 0x000ea8000c1e1b00 */
[----:B------:R-:W-:Y:S04]  /*1a40*/  STG.E.64 desc[UR6][R32.64+-0x8], R18 ;  /* 0xfffff81220007986 */ /* 0x000fe8000c101b06 */
[----:B------:R-:W3:Y:S02]  /*1a50*/  LDG.E.64 R14, desc[UR6][R34.64] ;  /* 0x00000006220e7981 */ /* 0x000ee4000c1e1b00 */
[C---:B---3--:R-:W-:Y:S01]  /*1a60*/  FMUL R21, R15.reuse, R0 ;  /* 0x000000000f157220 */ /* 0x048fe20000400000 */
[----:B------:R-:W-:-:S03]  /*1a70*/  FMUL R31, R15, R3 ;  /* 0x000000030f1f7220 */ /* 0x000fc60000400000 */
[CC--:B------:R-:W-:Y:S01]  /*1a80*/  FFMA R30, R14.reuse, R3.reuse, -R21 ;  /* 0x000000030e1e7223 */ /* 0x0c0fe20000000815 */
[-C--:B------:R-:W-:Y:S02]  /*1a90*/  FFMA R31, R14, R0.reuse, R31 ;  /* 0x000000000e1f7223 */ /* 0x080fe4000000001f */
[----:B------:R-:W3:Y:S04]  /*1aa0*/  LDG.E.64 R14, desc[UR6][R36.64+-0x8] ;  /* 0xfffff806240e7981 */ /* 0x000ee8000c1e1b00 */
[----:B------:R1:W-:Y:S04]  /*1ab0*/  STG.E.64 desc[UR6][R32.64], R30 ;  /* 0x0000001e20007986 */ /* 0x0003e8000c101b06 */
[----:B0-----:R-:W4:Y:S01]  /*1ac0*/  LDG.E.64 R16, desc[UR6][R34.64+0x8] ;  /* 0x0000080622107981 */ /* 0x001f22000c1e1b00 */
[C---:B--2---:R-:W-:Y:S01]  /*1ad0*/  FMUL R10, R13.reuse, R0 ;  /* 0x000000000d0a7220 */ /* 0x044fe20000400000 */
[----:B-1----:R-:W-:-:S03]  /*1ae0*/  FMUL R31, R13, R3 ;  /* 0x000000030d1f7220 */ /* 0x002fc60000400000 */
[CC--:B------:R-:W-:Y:S01]  /*1af0*/  FFMA R13, R12.reuse, R3.reuse, -R10 ;  /* 0x000000030c0d7223 */ /* 0x0c0fe2000000080a */
[-C--:B------:R-:W-:Y:S01]  /*1b00*/  FFMA R10, R12, R0.reuse, R31 ;  /* 0x000000000c0a7223 */ /* 0x080fe2000000001f */
[C---:B----4-:R-:W-:Y:S01]  /*1b10*/  FMUL R21, R17.reuse, R0 ;  /* 0x0000000011157220 */ /* 0x050fe20000400000 */
[----:B------:R-:W-:-:S03]  /*1b20*/  FMUL R23, R17, R3 ;  /* 0x0000000311177220 */ /* 0x000fc60000400000 */
[CC--:B------:R-:W-:Y:S01]  /*1b30*/  FFMA R22, R16.reuse, R3.reuse, -R21 ;  /* 0x0000000310167223 */ /* 0x0c0fe20000000815 */
[-C--:B------:R-:W-:Y:S01]  /*1b40*/  FFMA R23, R16, R0.reuse, R23 ;  /* 0x0000000010177223 */ /* 0x080fe20000000017 */
[----:B------:R-:W0:Y:S04]  /*1b50*/  LDS.64 R20, [R26+UR4+-0x10] ;  /* 0xfffff0041a147984 */ /* 0x000e280008000a00 */
[----:B------:R-:W2:Y:S04]  /*1b60*/  LDG.E.64 R16, desc[UR6][R36.64] ;  /* 0x0000000624107981 */ /* 0x000ea8000c1e1b00 */
[----:B------:R1:W-:Y:S04]  /*1b70*/  STG.E.64 desc[UR6][R32.64+0x8], R22 ;  /* 0x0000081620007986 */ /* 0x0003e8000c101b06 */
[----:B------:R4:W5:Y:S01]  /*1b80*/  LDG.E.64 R18, desc[UR6][R36.64+0x8] ;  /* 0x0000080624127981 */ /* 0x000962000c1e1b00 */
[C---:B---3--:R-:W-:Y:S01]  /*1b90*/  FMUL R31, R15.reuse, R0 ;  /* 0x000000000f1f7220 */ /* 0x048fe20000400000 */
[----:B------:R-:W-:Y:S01]  /*1ba0*/  FMUL R12, R15, R3 ;  /* 0x000000030f0c7220 */ /* 0x000fe20000400000 */
[----:B------:R-:W-:-:S02]  /*1bb0*/  IADD3 R34, P0, PT, R34, 0x20, RZ ;  /* 0x0000002022227810 */ /* 0x000fc40007f1e0ff */
[C---:B------:R-:W-:Y:S01]  /*1bc0*/  FFMA R15, R14.reuse, R3, -R31 ;  /* 0x000000030e0f7223 */ /* 0x040fe2000000081f */
[----:B------:R-:W-:Y:S01]  /*1bd0*/  FFMA R14, R14, R0, R12 ;  /* 0x000000000e0e7223 */ /* 0x000fe2000000000c */
[----:B------:R-:W-:Y:S02]  /*1be0*/  IADD3.X R35, PT, PT, RZ, R35, RZ, P0, !PT ;  /* 0x00000023ff237210 */ /* 0x000fe400007fe4ff */
[----:B-1----:R-:W-:Y:S02]  /*1bf0*/  IADD3 R32, P1, PT, R32, 0x20, RZ ;  /* 0x0000002020207810 */ /* 0x002fe40007f3e0ff */
[----:B----4-:R-:W-:Y:S02]  /*1c00*/  IADD3 R36, P2, PT, R36, 0x20, RZ ;  /* 0x0000002024247810 */ /* 0x010fe40007f5e0ff */
[----:B------:R-:W-:Y:S02]  /*1c10*/  IADD3.X R33, PT, PT, RZ, R33, RZ, P1, !PT ;  /* 0x00000021ff217210 */ /* 0x000fe40000ffe4ff */
[----:B------:R-:W-:Y:S01]  /*1c20*/  IADD3.X R37, PT, PT, RZ, R37, RZ, P2, !PT ;  /* 0x00000025ff257210 */ /* 0x000fe200017fe4ff */
[----:B0-----:R-:W-:Y:S01]  /*1c30*/  FADD R20, R20, -R13 ;  /* 0x8000000d14147221 */ /* 0x001fe20000000000 */
[----:B------:R-:W-:Y:S01]  /*1c40*/  FADD R21, R21, -R10 ;  /* 0x8000000a15157221 */ /* 0x000fe20000000000 */
[----:B------:R-:W0:Y:S04]  /*1c50*/  LDS.64 R12, [R26+UR4+-0x8] ;  /* 0xfffff8041a0c7984 */ /* 0x000e280008000a00 */
[----:B------:R-:W-:Y:S01]  /*1c60*/  STS.64 [R26+UR4+-0x10], R20 ;  /* 0xfffff0141a007988 */ /* 0x000fe20008000a04 */
[----:B0-----:R-:W-:Y:S01]  /*1c70*/  FADD R12, R12, -R15 ;  /* 0x8000000f0c0c7221 */ /* 0x001fe20000000000 */
[----:B------:R-:W-:-:S05]  /*1c80*/  FADD R13, R13, -R14 ;  /* 0x8000000e0d0d7221 */ /* 0x000fca0000000000 */
[----:B------:R-:W-:Y:S01]  /*1c90*/  STS.64 [R26+UR4+-0x8], R12 ;  /* 0xfffff80c1a007988 */ /* 0x000fe20008000a04 */
[C---:B--2---:R-:W-:Y:S01]  /*1ca0*/  FMUL R15, R17.reuse, R0 ;  /* 0x00000000110f7220 */ /* 0x044fe20000400000 */
[----:B------:R-:W-:-:S04]  /*1cb0*/  FMUL R17, R17, R3 ;  /* 0x0000000311117220 */ /* 0x000fc80000400000 */
[CC--:B------:R-:W-:Y:S01]  /*1cc0*/  FFMA R10, R16.reuse, R0.reuse, R17 ;  /* 0x00000000100a7223 */ /* 0x0c0fe20000000011 */
[CC--:B-----5:R-:W-:Y:S01]  /*1cd0*/  FMUL R23, R19.reuse, R0.reuse ;  /* 0x0000000013177220 */ /* 0x0e0fe20000400000 */
[-C--:B------:R-:W-:Y:S01]  /*1ce0*/  FMUL R31, R19, R3.reuse ;  /* 0x00000003131f7220 */ /* 0x080fe20000400000 */
[-C--:B------:R-:W-:Y:S02]  /*1cf0*/  FFMA R19, R16, R3.reuse, -R15 ;  /* 0x0000000310137223 */ /* 0x080fe4000000080f */
[----:B------:R-:W0:Y:S01]  /*1d00*/  LDS.64 R16, [R26+UR4] ;  /* 0x000000041a107984 */ /* 0x000e220008000a00 */
[C---:B------:R-:W-:Y:S01]  /*1d10*/  FFMA R23, R18.reuse, R3, -R23 ;  /* 0x0000000312177223 */ /* 0x040fe20000000817 */
[----:B------:R-:W-:Y:S02]  /*1d20*/  FFMA R18, R18, R0, R31 ;  /* 0x0000000012127223 */ /* 0x000fe4000000001f */
[----:B------:R-:W1:Y:S01]  /*1d30*/  LDS.64 R14, [R26+UR4+0x8] ;  /* 0x000008041a0e7984 */ /* 0x000e620008000a00 */
[----:B0-----:R-:W-:Y:S01]  /*1d40*/  FADD R16, R16, -R19 ;  /* 0x8000001310107221 */ /* 0x001fe20000000000 */
[----:B------:R-:W-:Y:S01]  /*1d50*/  FADD R17, R17, -R10 ;  /* 0x8000000a11117221 */ /* 0x000fe20000000000 */
[----:B-1----:R-:W-:Y:S01]  /*1d60*/  FADD R14, R14, -R23 ;  /* 0x800000170e0e7221 */ /* 0x002fe20000000000 */
[----:B------:R-:W-:-:S03]  /*1d70*/  FADD R15, R15, -R18 ;  /* 0x800000120f0f7221 */ /* 0x000fc60000000000 */
[----:B------:R0:W-:Y:S04]  /*1d80*/  STS.64 [R26+UR4], R16 ;  /* 0x000000101a007988 */ /* 0x0001e80008000a04 */
[----:B------:R0:W-:Y:S01]  /*1d90*/  STS.64 [R26+UR4+0x8], R14 ;  /* 0x0000080e1a007988 */ /* 0x0001e20008000a04 */
[----:B------:R-:W-:-:S04]  /*1da0*/  UIADD3 UR4, UPT, UPT, UR4, 0x20, URZ ;  /* 0x0000002004047890 */ /* 0x000fc8000fffe0ff */
[----:B------:R-:W-:-:S09]  /*1db0*/  UISETP.NE.AND UP0, UPT, UR4, 0x110, UPT ;  /* 0x000001100400788c */ /* 0x000fd2000bf05270 */
[----:B0-----:R-:W-:Y:S05]  /*1dc0*/  BRA.U UP0, `(.L_x_67) ;  /* 0xfffffff900ec7547 */ /* 0x001fea000b83ffff */
[----:B------:R-:W-:Y:S01]  /*1dd0*/  HFMA2 R3, -RZ, RZ, 0, 0 ;  /* 0x00000000ff037431 */ /* 0x000fe200000001ff */
[----:B------:R-:W-:Y:S01]  /*1de0*/  MOV R30, R2 ;  /* 0x00000002001e7202 */ /* 0x000fe20000000f00 */
[----:B------:R-:W-:Y:S01]  /*1df0*/  HFMA2 R0, -RZ, RZ, 0, 0 ;  /* 0x00000000ff007431 */ /* 0x000fe200000001ff */
[----:B------:R-:W-:Y:S01]  /*1e00*/  MOV R31, R5 ;  /* 0x00000005001f7202 */ /* 0x000fe20000000f00 */
[----:B------:R-:W-:Y:S01]  /*1e10*/  UMOV UR4, URZ ;  /* 0x000000ff00047c82 */ /* 0x000fe20008000000 */
[----:B------:R-:W-:Y:S02]  /*1e20*/  MOV R12, R4 ;  /* 0x00000004000c7202 */ /* 0x000fe40000000f00 */
[----:B------:R-:W-:Y:S02]  /*1e30*/  MOV R13, R7 ;  /* 0x00000007000d7202 */ /* 0x000fe40000000f00 */
[----:B------:R-:W-:-:S07]  /*1e40*/  MOV R10, R26 ;  /* 0x0000001a000a7202 */ /* 0x000fce0000000f00 */
.L_x_68:
[----:B------:R-:W2:Y:S04]  /*1e50*/  LDG.E.64 R20, desc[UR6][R30.64+-0x80] ;  /* 0xffff80061e147981 */ /* 0x000ea8000c1e1b00 */
[----:B------:R-:W3:Y:S04]  /*1e60*/  LDG.E.64 R18, desc[UR6][R30.64+-0x78] ;  /* 0xffff88061e127981 */ /* 0x000ee8000c1e1b00 */
[----:B------:R-:W4:Y:S04]  /*1e70*/  LDG.E.64 R16, desc[UR6][R30.64+-0x70] ;  /* 0xffff90061e107981 */ /* 0x000f28000c1e1b00 */
[----:B------:R-:W5:Y:S04]  /*1e80*/  LDG.E.64 R22, desc[UR6][R30.64+-0x68] ;  /* 0xffff98061e167981 */ /* 0x000f68000c1e1b00 */
[----:B------:R-:W2:Y:S02]  /*1e90*/  LDS.64 R14, [R10] ;  /* 0x000000000a0e7984 */ /* 0x000ea40000000a00 */
[-C--:B--2---:R-:W-:Y:S01]  /*1ea0*/  FMUL R33, R15, R21.reuse ;  /* 0x000000150f217220 */ /* 0x084fe20000400000 */
[----:B------:R-:W-:-:S03]  /*1eb0*/  FMUL R32, R14, R21 ;  /* 0x000000150e207220 */ /* 0x000fc60000400000 */
[CC--:B------:R-:W-:Y:S01]  /*1ec0*/  FFMA R33, R14.reuse, R20.reuse, -R33 ;  /* 0x000000140e217223 */ /* 0x0c0fe20000000821 */
[C---:B------:R-:W-:Y:S01]  /*1ed0*/  FFMA R32, R15.reuse, R20, R32 ;  /* 0x000000140f207223 */ /* 0x040fe20000000020 */
[CC--:B---3--:R-:W-:Y:S01]  /*1ee0*/  FMUL R35, R15.reuse, R19.reuse ;  /* 0x000000130f237220 */ /* 0x0c8fe20000400000 */
[----:B------:R-:W2:Y:S01]  /*1ef0*/  LDG.E.64 R20, desc[UR6][R30.64+-0x60] ;  /* 0xffffa0061e147981 */ /* 0x000ea2000c1e1b00 */
[C---:B------:R-:W-:Y:S02]  /*1f00*/  FMUL R36, R14.reuse, R19 ;  /* 0x000000130e247220 */ /* 0x040fe40000400000 */
[CC--:B------:R-:W-:Y:S02]  /*1f10*/  FFMA R34, R14.reuse, R18.reuse, -R35 ;  /* 0x000000120e227223 */ /* 0x0c0fe40000000823 */
[----:B------:R-:W-:Y:S02]  /*1f20*/  FFMA R35, R15, R18, R36 ;  /* 0x000000120f237223 */ /* 0x000fe40000000024 */
[----:B------:R-:W3:Y:S01]  /*1f30*/  LDG.E.64 R18, desc[UR6][R30.64+-0x58] ;  /* 0xffffa8061e127981 */ /* 0x000ee2000c1e1b00 */
[----:B------:R-:W-:Y:S01]  /*1f40*/  FADD R32, RZ, R32 ;  /* 0x00000020ff207221 */ /* 0x000fe20000000000 */
[----:B------:R-:W-:Y:S01]  /*1f50*/  FADD R33, RZ, R33 ;  /* 0x00000021ff217221 */ /* 0x000fe20000000000 */
[----:B----4-:R-:W-:-:S02]  /*1f60*/  FMUL R36, R14, R17 ;  /* 0x000000110e247220 */ /* 0x010fc40000400000 */
[----:B------:R-:W-:Y:S01]  /*1f70*/  FADD R32, R32, R35 ;  /* 0x0000002320207221 */ /* 0x000fe20000000000 */
[----:B------:R-:W-:Y:S01]  /*1f80*/  FMUL R35, R15, R17 ;  /* 0x000000110f237220 */ /* 0x000fe20000400000 */
[----:B------:R-:W-:-:S03]  /*1f90*/  FADD R33, R33, R34 ;  /* 0x0000002221217221 */ /* 0x000fc60000000000 */
[-C--:B------:R-:W-:Y:S01]  /*1fa0*/  FFMA R34, R14, R16.reuse, -R35 ;  /* 0x000000100e227223 */ /* 0x080fe20000000823 */
[C---:B------:R-:W-:Y:S02]  /*1fb0*/  FFMA R35, R15.reuse, R16, R36 ;  /* 0x000000100f237223 */ /* 0x040fe40000000024 */
[----:B------:R-:W4:Y:S02]  /*1fc0*/  LDG.E.64 R16, desc[UR6][R30.64+-0x50] ;  /* 0xffffb0061e107981 */ /* 0x000f24000c1e1b00 */
[----:B------:R-:W-:Y:S01]  /*1fd0*/  FADD R32, R32, R35 ;  /* 0x0000002320207221 */ /* 0x000fe20000000000 */
[-C--:B-----5:R-:W-:Y:S01]  /*1fe0*/  FMUL R35, R15, R23.reuse ;  /* 0x000000170f237220 */ /* 0x0a0fe20000400000 */
[C---:B------:R-:W-:Y:S01]  /*1ff0*/  FMUL R36, R14.reuse, R23 ;  /* 0x000000170e247220 */ /* 0x040fe20000400000 */
[----:B------:R-:W-:Y:S02]  /*2000*/  FADD R33, R33, R34 ;  /* 0x0000002221217221 */ /* 0x000fe40000000000 */
[-C--:B------:R-:W-:Y:S01]  /*2010*/  FFMA R34, R14, R22.reuse, -R35 ;  /* 0x000000160e227223 */ /* 0x080fe20000000823 */
[----:B------:R-:W-:-:S02]  /*2020*/  FFMA R35, R15, R22, R36 ;  /* 0x000000160f237223 */ /* 0x000fc40000000024 */
[----:B------:R-:W5:Y:S02]  /*2030*/  LDG.E.64 R22, desc[UR6][R30.64+-0x48] ;  /* 0xffffb8061e167981 */ /* 0x000f64000c1e1b00 */
[----:B------:R-:W-:Y:S01]  /*2040*/  FADD R32, R32, R35 ;  /* 0x0000002320207221 */ /* 0x000fe20000000000 */
[----:B------:R-:W-:Y:S01]  /*2050*/  FADD R33, R33, R34 ;  /* 0x0000002221217221 */ /* 0x000fe20000000000 */
[-C--:B--2---:R-:W-:Y:S01]  /*2060*/  FMUL R36, R14, R21.reuse ;  /* 0x000000150e247220 */ /* 0x084fe20000400000 */
[----:B------:R-:W-:-:S03]  /*2070*/  FMUL R35, R15, R21 ;  /* 0x000000150f237220 */ /* 0x000fc60000400000 */
[-C--:B------:R-:W-:Y:S01]  /*2080*/  FFMA R21, R15, R20.reuse, R36 ;  /* 0x000000140f157223 */ /* 0x080fe20000000024 */
[----:B------:R-:W-:-:S03]  /*2090*/  FFMA R34, R14, R20, -R35 ;  /* 0x000000140e227223 */ /* 0x000fc60000000823 */
[----:B------:R-:W-:Y:S02]  /*20a0*/  FADD R32, R32, R21 ;  /* 0x0000001520207221 */ /* 0x000fe40000000000 */
[----:B------:R-:W2:Y:S01]  /*20b0*/  LDG.E.64 R20, desc[UR6][R30.64+-0x40] ;  /* 0xffffc0061e147981 */ /* 0x000ea2000c1e1b00 */
[-C--:B---3--:R-:W-:Y:S01]  /*20c0*/  FMUL R35, R15, R19.reuse ;  /* 0x000000130f237220 */ /* 0x088fe20000400000 */
[C---:B------:R-:W-:Y:S01]  /*20d0*/  FMUL R36, R14.reuse, R19 ;  /* 0x000000130e247220 */ /* 0x040fe20000400000 */
[----:B------:R-:W-:Y:S02]  /*20e0*/  FADD R33, R33, R34 ;  /* 0x0000002221217221 */ /* 0x000fe40000000000 */
[-C--:B------:R-:W-:Y:S01]  /*20f0*/  FFMA R34, R14, R18.reuse, -R35 ;  /* 0x000000120e227223 */ /* 0x080fe20000000823 */
[C---:B------:R-:W-:Y:S02]  /*2100*/  FFMA R35, R15.reuse, R18, R36 ;  /* 0x000000120f237223 */ /* 0x040fe40000000024 */
[----:B------:R-:W3:Y:S02]  /*2110*/  LDG.E.64 R18, desc[UR6][R30.64+-0x38] ;  /* 0xffffc8061e127981 */ /* 0x000ee4000c1e1b00 */
[----:B------:R-:W-:Y:S01]  /*2120*/  FADD R32, R32, R35 ;  /* 0x0000002320207221 */ /* 0x000fe20000000000 */
[-C--:B----4-:R-:W-:Y:S01]  /*2130*/  FMUL R35, R15, R17.reuse ;  /* 0x000000110f237220 */ /* 0x090fe20000400000 */
[----:B------:R-:W-:Y:S01]  /*2140*/  FMUL R36, R14, R17 ;  /* 0x000000110e247220 */ /* 0x000fe20000400000 */
[----:B------:R-:W-:-:S02]  /*2150*/  FADD R33, R33, R34 ;  /* 0x0000002221217221 */ /* 0x000fc40000000000 */
        /* <DEDUP_REMOVED lines=72> */
[----:B------:R-:W-:Y:S01]  /*25e0*/  FADD R32, R32, R21 ;  /* 0x0000001520207221 */ /* 0x000fe20000000000 */
[-C--:B---3--:R-:W-:Y:S01]  /*25f0*/  FMUL R21, R15, R19.reuse ;  /* 0x000000130f157220 */ /* 0x088fe20000400000 */
[C---:B------:R-:W-:Y:S01]  /*2600*/  FMUL R20, R14.reuse, R19 ;  /* 0x000000130e147220 */ /* 0x040fe20000400000 */
[----:B------:R-:W-:Y:S02]  /*2610*/  FADD R33, R33, R34 ;  /* 0x0000002221217221 */ /* 0x000fe40000000000 */
[-C--:B------:R-:W-:Y:S01]  /*2620*/  FFMA R34, R14, R18.reuse, -R21 ;  /* 0x000000120e227223 */ /* 0x080fe20000000815 */
[----:B------:R-:W-:Y:S02]  /*2630*/  FFMA R19, R15, R18, R20 ;  /* 0x000000120f137223 */ /* 0x000fe40000000014 */
[----:B------:R-:W2:Y:S02]  /*2640*/  LDG.E.64 R20, desc[UR6][R30.64+0x20] ;  /* 0x000020061e147981 */ /* 0x000ea4000c1e1b00 */
[----:B------:R-:W-:-:S02]  /*2650*/  FADD R32, R32, R19 ;  /* 0x0000001320207221 */ /* 0x000fc40000000000 */
[----:B------:R-:W3:Y:S01]  /*2660*/  LDG.E.64 R18, desc[UR6][R30.64+0x28] ;  /* 0x000028061e127981 */ /* 0x000ee2000c1e1b00 */
[-C--:B----4-:R-:W-:Y:S01]  /*2670*/  FMUL R35, R15, R17.reuse ;  /* 0x000000110f237220 */ /* 0x090fe20000400000 */
[C---:B------:R-:W-:Y:S01]  /*2680*/  FMUL R36, R14.reuse, R17 ;  /* 0x000000110e247220 */ /* 0x040fe20000400000 */
[----:B------:R-:W-:Y:S02]  /*2690*/  FADD R33, R33, R34 ;  /* 0x0000002221217221 */ /* 0x000fe40000000000 */
[-C--:B------:R-:W-:Y:S01]  /*26a0*/  FFMA R34, R14, R16.reuse, -R35 ;  /* 0x000000100e227223 */ /* 0x080fe20000000823 */
[C---:B------:R-:W-:Y:S02]  /*26b0*/  FFMA R35, R15.reuse, R16, R36 ;  /* 0x000000100f237223 */ /* 0x040fe40000000024 */
[----:B------:R-:W4:Y:S02]  /*26c0*/  LDG.E.64 R16, desc[UR6][R30.64+0x30] ;  /* 0x000030061e107981 */ /* 0x000f24000c1e1b00 */
[----:B------:R-:W-:Y:S01]  /*26d0*/  FADD R32, R32, R35 ;  /* 0x0000002320207221 */ /* 0x000fe20000000000 */
[-C--:B-----5:R-:W-:Y:S01]  /*26e0*/  FMUL R35, R15, R23.reuse ;  /* 0x000000170f237220 */ /* 0x0a0fe20000400000 */
[----:B------:R-:W-:Y:S01]  /*26f0*/  FMUL R36, R14, R23 ;  /* 0x000000170e247220 */ /* 0x000fe20000400000 */
[----:B------:R-:W-:-:S02]  /*2700*/  FADD R33, R33, R34 ;  /* 0x0000002221217221 */ /* 0x000fc40000000000 */
[-C--:B------:R-:W-:Y:S01]  /*2710*/  FFMA R34, R14, R22.reuse, -R35 ;  /* 0x000000160e227223 */ /* 0x080fe20000000823 */
[----:B------:R-:W-:Y:S02]  /*2720*/  FFMA R35, R15, R22, R36 ;  /* 0x000000160f237223 */ /* 0x000fe40000000024 */
[----:B------:R-:W5:Y:S02]  /*2730*/  LDG.E.64 R22, desc[UR6][R30.64+0x38] ;  /* 0x000038061e167981 */ /* 0x000f64000c1e1b00 */
[----:B------:R-:W-:Y:S01]  /*2740*/  FADD R32, R32, R35 ;  /* 0x0000002320207221 */ /* 0x000fe20000000000 */
[----:B------:R-:W-:Y:S01]  /*2750*/  FADD R33, R33, R34 ;  /* 0x0000002221217221 */ /* 0x000fe20000000000 */
[-C--:B--2---:R-:W-:Y:S01]  /*2760*/  FMUL R36, R14, R21.reuse ;  /* 0x000000150e247220 */ /* 0x084fe20000400000 */
[----:B------:R-:W-:-:S03]  /*2770*/  FMUL R35, R15, R21 ;  /* 0x000000150f237220 */ /* 0x000fc60000400000 */
[CC--:B------:R-:W-:Y:S01]  /*2780*/  FFMA R21, R15.reuse, R20.reuse, R36 ;  /* 0x000000140f157223 */ /* 0x0c0fe20000000024 */
[C---:B------:R-:W-:Y:S01]  /*2790*/  FFMA R34, R14.reuse, R20, -R35 ;  /* 0x000000140e227223 */ /* 0x040fe20000000823 */
[-C--:B---3--:R-:W-:Y:S02]  /*27a0*/  FMUL R20, R14, R19.reuse ;  /* 0x000000130e147220 */ /* 0x088fe40000400000 */
[----:B------:R-:W-:Y:S01]  /*27b0*/  FADD R32, R32, R21 ;  /* 0x0000001520207221 */ /* 0x000fe20000000000 */
[----:B------:R-:W-:Y:S01]  /*27c0*/  FMUL R21, R15, R19 ;  /* 0x000000130f157220 */ /* 0x000fe20000400000 */
[----:B------:R-:W-:Y:S01]  /*27d0*/  FADD R33, R33, R34 ;  /* 0x0000002221217221 */ /* 0x000fe20000000000 */
[CC--:B------:R-:W-:Y:S02]  /*27e0*/  FFMA R19, R15.reuse, R18.reuse, R20 ;  /* 0x000000120f137223 */ /* 0x0c0fe40000000014 */
[C---:B------:R-:W-:Y:S02]  /*27f0*/  FFMA R34, R14.reuse, R18, -R21 ;  /* 0x000000120e227223 */ /* 0x040fe40000000815 */
[----:B------:R-:W2:Y:S01]  /*2800*/  LDG.E.64 R20, desc[UR6][R30.64+0x40] ;  /* 0x000040061e147981 */ /* 0x000ea2000c1e1b00 */
[-C--:B----4-:R-:W-:Y:S01]  /*2810*/  FMUL R36, R14, R17.reuse ;  /* 0x000000110e247220 */ /* 0x090fe20000400000 */
[----:B------:R-:W-:Y:S01]  /*2820*/  FADD R32, R32, R19 ;  /* 0x0000001320207221 */ /* 0x000fe20000000000 */
[C---:B------:R-:W-:Y:S01]  /*2830*/  FMUL R35, R15.reuse, R17 ;  /* 0x000000110f237220 */ /* 0x040fe20000400000 */
[----:B------:R-:W3:Y:S01]  /*2840*/  LDG.E.64 R18, desc[UR6][R30.64+0x48] ;  /* 0x000048061e127981 */ /* 0x000ee2000c1e1b00 */
[-C--:B------:R-:W-:Y:S01]  /*2850*/  FFMA R17, R15, R16.reuse, R36 ;  /* 0x000000100f117223 */ /* 0x080fe20000000024 */
[----:B------:R-:W-:Y:S01]  /*2860*/  FADD R33, R33, R34 ;  /* 0x0000002221217221 */ /* 0x000fe20000000000 */
[----:B------:R-:W-:-:S02]  /*2870*/  FFMA R34, R14, R16, -R35 ;  /* 0x000000100e227223 */ /* 0x000fc40000000823 */
[----:B------:R-:W-:Y:S02]  /*2880*/  FADD R32, R32, R17 ;  /* 0x0000001120207221 */ /* 0x000fe40000000000 */
[----:B------:R-:W4:Y:S01]  /*2890*/  LDG.E.64 R16, desc[UR6][R30.64+0x50] ;  /* 0x000050061e107981 */ /* 0x000f22000c1e1b00 */
[-C--:B-----5:R-:W-:Y:S01]  /*28a0*/  FMUL R35, R15, R23.reuse ;  /* 0x000000170f237220 */ /* 0x0a0fe20000400000 */
[C---:B------:R-:W-:Y:S01]  /*28b0*/  FMUL R36, R14.reuse, R23 ;  /* 0x000000170e247220 */ /* 0x040fe20000400000 */
[----:B------:R-:W-:Y:S02]  /*28c0*/  FADD R33, R33, R34 ;  /* 0x0000002221217221 */ /* 0x000fe40000000000 */
[-C--:B------:R-:W-:Y:S01]  /*28d0*/  FFMA R34, R14, R22.reuse, -R35 ;  /* 0x000000160e227223 */ /* 0x080fe20000000823 */
[----:B------:R-:W-:Y:S02]  /*28e0*/  FFMA R35, R15, R22, R36 ;  /* 0x000000160f237223 */ /* 0x000fe40000000024 */
[----:B------:R-:W5:Y:S02]  /*28f0*/  LDG.E.64 R22, desc[UR6][R30.64+0x58] ;  /* 0x000058061e167981 */ /* 0x000f64000c1e1b00 */
[----:B------:R-:W-:Y:S01]  /*2900*/  FADD R32, R32, R35 ;  /* 0x0000002320207221 */ /* 0x000fe20000000000 */
[----:B------:R-:W-:Y:S01]  /*2910*/  FADD R33, R33, R34 ;  /* 0x0000002221217221 */ /* 0x000fe20000000000 */
[-C--:B--2---:R-:W-:Y:S01]  /*2920*/  FMUL R35, R15, R21.reuse ;  /* 0x000000150f237220 */ /* 0x084fe20000400000 */
[----:B------:R-:W-:-:S03]  /*2930*/  FMUL R36, R14, R21 ;  /* 0x000000150e247220 */ /* 0x000fc60000400000 */
[-C--:B------:R-:W-:Y:S01]  /*2940*/  FFMA R34, R14, R20.reuse, -R35 ;  /* 0x000000140e227223 */ /* 0x080fe20000000823 */
[----:B------:R-:W-:-:S03]  /*2950*/  FFMA R21, R15, R20, R36 ;  /* 0x000000140f157223 */ /* 0x000fc60000000024 */
[----:B------:R-:W-:Y:S01]  /*2960*/  FADD R33, R33, R34 ;  /* 0x0000002221217221 */ /* 0x000fe20000000000 */
[-C--:B---3--:R-:W-:Y:S01]  /*2970*/  FMUL R34, R14, R19.reuse ;  /* 0x000000130e227220 */ /* 0x088fe20000400000 */
[----:B------:R-:W-:Y:S01]  /*2980*/  FADD R20, R32, R21 ;  /* 0x0000001520147221 */ /* 0x000fe20000000000 */
[C---:B------:R-:W-:Y:S02]  /*2990*/  FMUL R21, R15.reuse, R19 ;  /* 0x000000130f157220 */ /* 0x040fe40000400000 */
[CC--:B------:R-:W-:Y:S02]  /*29a0*/  FFMA R19, R15.reuse, R18.reuse, R34 ;  /* 0x000000120f137223 */ /* 0x0c0fe40000000022 */
[----:B------:R-:W-:Y:S01]  /*29b0*/  FFMA R32, R14, R18, -R21 ;  /* 0x000000120e207223 */ /* 0x000fe20000000815 */
[-C--:B----4-:R-:W-:Y:S01]  /*29c0*/  FMUL R21, R15, R17.reuse ;  /* 0x000000110f157220 */ /* 0x090fe20000400000 */
[----:B------:R-:W-:Y:S01]  /*29d0*/  FADD R20, R20, R19 ;  /* 0x0000001314147221 */ /* 0x000fe20000000000 */
[C---:B------:R-:W-:Y:S01]  /*29e0*/  FMUL R34, R14.reuse, R17 ;  /* 0x000000110e227220 */ /* 0x040fe20000400000 */
[----:B------:R-:W2:Y:S01]  /*29f0*/  LDG.E.64 R18, desc[UR6][R30.64+0x60] ;  /* 0x000060061e127981 */ /* 0x000ea2000c1e1b00 */
[----:B------:R-:W-:Y:S01]  /*2a00*/  FADD R33, R33, R32 ;  /* 0x0000002021217221 */ /* 0x000fe20000000000 */
[-C--:B------:R-:W-:Y:S01]  /*2a10*/  FFMA R32, R14, R16.reuse, -R21 ;  /* 0x000000100e207223 */ /* 0x080fe20000000815 */
[----:B------:R-:W-:-:S02]  /*2a20*/  FFMA R21, R15, R16, R34 ;  /* 0x000000100f157223 */ /* 0x000fc40000000022 */
[----:B------:R-:W3:Y:S01]  /*2a30*/  LDG.E.64 R16, desc[UR6][R30.64+0x68] ;  /* 0x000068061e107981 */ /* 0x000ee2000c1e1b00 */
[----:B------:R-:W-:Y:S01]  /*2a40*/  FADD R33, R33, R32 ;  /* 0x0000002021217221 */ /* 0x000fe20000000000 */
[----:B------:R-:W-:Y:S01]  /*2a50*/  FADD R32, R20, R21 ;  /* 0x0000001514207221 */ /* 0x000fe20000000000 */
[-C--:B-----5:R-:W-:Y:S01]  /*2a60*/  FMUL R21, R15, R23.reuse ;  /* 0x000000170f157220 */ /* 0x0a0fe20000400000 */
[----:B------:R-:W-:-:S03]  /*2a70*/  FMUL R20, R14, R23 ;  /* 0x000000170e147220 */ /* 0x000fc60000400000 */
[-C--:B------:R-:W-:Y:S01]  /*2a80*/  FFMA R34, R14, R22.reuse, -R21 ;  /* 0x000000160e227223 */ /* 0x080fe20000000815 */
[----:B------:R-:W-:Y:S02]  /*2a90*/  FFMA R35, R15, R22, R20 ;  /* 0x000000160f237223 */ /* 0x000fe40000000014 */
[----:B------:R-:W4:Y:S04]  /*2aa0*/  LDG.E.64 R20, desc[UR6][R30.64+0x70] ;  /* 0x000070061e147981 */ /* 0x000f28000c1e1b00 */
[----:B------:R0:W5:Y:S01]  /*2ab0*/  LDG.E.64 R22, desc[UR6][R30.64+0x78] ;  /* 0x000078061e167981 */ /* 0x000162000c1e1b00 */
[----:B------:R-:W-:Y:S01]  /*2ac0*/  FADD R32, R32, R35 ;  /* 0x0000002320207221 */ /* 0x000fe20000000000 */
[----:B------:R-:W-:Y:S01]  /*2ad0*/  FADD R33, R33, R34 ;  /* 0x0000002221217221 */ /* 0x000fe20000000000 */
[----:B------:R-:W-:-:S04]  /*2ae0*/  UIADD3 UR4, UPT, UPT, UR4, 0x100, URZ ;  /* 0x0000010004047890 */ /* 0x000fc8000fffe0ff */
[----:B------:R-:W-:Y:S01]  /*2af0*/  UISETP.NE.AND UP0, UPT, UR4, 0x2000, UPT ;  /* 0x000020000400788c */ /* 0x000fe2000bf05270 */
[----:B0-----:R-:W-:Y:S02]  /*2b00*/  IADD3 R30, P1, PT, R30, 0x100, RZ ;  /* 0x000001001e1e7810 */ /* 0x001fe40007f3e0ff */
[----:B------:R-:W-:Y:S02]  /*2b10*/  IADD3 R10, PT, PT, R10, 0x8, RZ ;  /* 0x000000080a0a7810 */ /* 0x000fe40007ffe0ff */
[----:B------:R-:W-:Y:S01]  /*2b20*/  IADD3.X R31, PT, PT, RZ, R31, RZ, P1, !PT ;  /* 0x0000001fff1f7210 */ /* 0x000fe20000ffe4ff */
[-C--:B--2---:R-:W-:Y:S01]  /*2b30*/  FMUL R35, R15, R19.reuse ;  /* 0x000000130f237220 */ /* 0x084fe20000400000 */
[----:B------:R-:W-:-:S03]  /*2b40*/  FMUL R36, R14, R19 ;  /* 0x000000130e247220 */ /* 0x000fc60000400000 */
[-C--:B------:R-:W-:Y:S01]  /*2b50*/  FFMA R34, R14, R18.reuse, -R35 ;  /* 0x000000120e227223 */ /* 0x080fe20000000823 */
[----:B------:R-:W-:-:S03]  /*2b60*/  FFMA R19, R15, R18, R36 ;  /* 0x000000120f137223 */ /* 0x000fc60000000024 */
        /* <DEDUP_REMOVED lines=10> */
[CC--:B------:R-:W-:Y:S01]  /*2c10*/  FFMA R19, R14.reuse, R20.reuse, -R19 ;  /* 0x000000140e137223 */ /* 0x0c0fe20000000813 */
[C---:B------:R-:W-:Y:S01]  /*2c20*/  FFMA R16, R15.reuse, R20, R16 ;  /* 0x000000140f107223 */ /* 0x040fe20000000010 */
[-C--:B-----5:R-:W-:Y:S01]  /*2c30*/  FMUL R21, R15, R23.reuse ;  /* 0x000000170f157220 */ /* 0x0a0fe20000400000 */
[----:B------:R-:W-:Y:S01]  /*2c40*/  FMUL R20, R14, R23 ;  /* 0x000000170e147220 */ /* 0x000fe20000400000 */
[----:B------:R-:W-:Y:S01]  /*2c50*/  FADD R18, R18, R19 ;  /* 0x0000001312127221 */ /* 0x000fe20000000000 */
[----:B------:R-:W-:Y:S01]  /*2c60*/  FADD R17, R17, R16 ;  /* 0x0000001011117221 */ /* 0x000fe20000000000 */
[-C--:B------:R-:W-:Y:S01]  /*2c70*/  FFMA R21, R14, R22.reuse, -R21 ;  /* 0x000000160e157223 */ /* 0x080fe20000000815 */
[----:B------:R-:W-:-:S03]  /*2c80*/  FFMA R20, R15, R22, R20 ;  /* 0x000000160f147223 */ /* 0x000fc60000000014 */
[----:B------:R-:W-:Y:S01]  /*2c90*/  FADD R16, R18, R21 ;  /* 0x0000001512107221 */ /* 0x000fe20000000000 */
[----:B------:R-:W-:-:S03]  /*2ca0*/  FADD R17, R17, R20 ;  /* 0x0000001411117221 */ /* 0x000fc60000000000 */
[CC--:B------:R-:W-:Y:S01]  /*2cb0*/  FMUL R20, R15.reuse, R16.reuse ;  /* 0x000000100f147220 */ /* 0x0c0fe20000400000 */
[-C--:B------:R-:W-:Y:S01]  /*2cc0*/  FMUL R19, R15, R17.reuse ;  /* 0x000000110f137220 */ /* 0x080fe20000400000 */
[----:B------:R0:W-:Y:S02]  /*2cd0*/  STG.E.64 desc[UR6][R12.64], R16 ;  /* 0x000000100c007986 */ /* 0x0001e4000c101b06 */
[C---:B------:R-:W-:Y:S01]  /*2ce0*/  FFMA R15, R14.reuse, R17, -R20 ;  /* 0x000000110e0f7223 */ /* 0x040fe20000000814 */
[----:B------:R-:W-:-:S03]  /*2cf0*/  FFMA R18, R14, R16, R19 ;  /* 0x000000100e127223 */ /* 0x000fc60000000013 */
[----:B------:R-:W-:Y:S01]  /*2d00*/  FADD R0, R15, R0 ;  /* 0x000000000f007221 */ /* 0x000fe20000000000 */
[----:B------:R-:W-:Y:S01]  /*2d10*/  FADD R3, R18, R3 ;  /* 0x0000000312037221 */ /* 0x000fe20000000000 */
[----:B0-----:R-:W-:-:S04]  /*2d20*/  IADD3 R12, P0, PT, R12, 0x8, RZ ;  /* 0x000000080c0c7810 */ /* 0x001fc80007f1e0ff */
[----:B------:R-:W-:Y:S01]  /*2d30*/  IADD3.X R13, PT, PT, RZ, R13, RZ, P0, !PT ;  /* 0x0000000dff0d7210 */ /* 0x000fe200007fe4ff */
[----:B------:R-:W-:Y:S08]  /*2d40*/  BRA.U UP0, `(.L_x_68) ;  /* 0xfffffff100407547 */ /* 0x000ff0000b83ffff */
[----:B------:R-:W-:Y:S01]  /*2d50*/  FADD R13, |R25|, |R24| ;  /* 0x40000018190d7221 */ /* 0x000fe20000000200 */
[----:B------:R-:W-:Y:S01]  /*2d60*/  BSSY.RECONVERGENT B0, `(.L_x_69) ;  /* 0x0000010000007945 */ /* 0x000fe20003800200 */
[----:B------:R-:W-:Y:S02]  /*2d70*/  MOV R32, R6 ;  /* 0x0000000600207202 */ /* 0x000fe40000000f00 */
[----:B------:R-:W-:Y:S02]  /*2d80*/  MOV R33, R9 ;  /* 0x0000000900217202 */ /* 0x000fe40000000f00 */
[----:B------:R-:W-:-:S04]  /*2d90*/  IADD3 R10, PT, PT, R13, 0x1800000, RZ ;  /* 0x018000000d0a7810 */ /* 0x000fc80007ffe0ff */
[----:B------:R-:W-:-:S04]  /*2da0*/  LOP3.LUT R10, R10, 0x7f800000, RZ, 0xc0, !PT ;  /* 0x7f8000000a0a7812 */ /* 0x000fc800078ec0ff */
[----:B------:R-:W-:-:S13]  /*2db0*/  ISETP.GT.U32.AND P0, PT, R10, 0x1ffffff, PT ;  /* 0x01ffffff0a00780c */ /* 0x000fda0003f04070 */
[----:B------:R-:W-:Y:S05]  /*2dc0*/  @P0 BRA `(.L_x_70) ;  /* 0x0000000000140947 */ /* 0x000fea0003800000 */
[----:B------:R-:W-:Y:S02]  /*2dd0*/  MOV R9, R13 ;  /* 0x0000000d00097202 */ /* 0x000fe40000000f00 */
[----:B------:R-:W-:-:S07]  /*2de0*/  MOV R14, 0x2e00 ;  /* 0x00002e00000e7802 */ /* 0x000fce0000000f00 */
[----:B------:R-:W-:Y:S05]  /*2df0*/  CALL.REL.NOINC `($__internal_3_$__cuda_sm20_rcp_rn_f32_slowpath) ;  /* 0x0000003000787944 */ /* 0x000fea0003c00000 */
[----:B------:R-:W-:Y:S01]  /*2e00*/  MOV R10, R9 ;  /* 0x00000009000a7202 */ /* 0x000fe20000000f00 */
[----:B------:R-:W-:Y:S06]  /*2e10*/  BRA `(.L_x_71) ;  /* 0x0000000000107947 */ /* 0x000fec0003800000 */
.L_x_70:
[----:B------:R-:W0:Y:S02]  /*2e20*/  MUFU.RCP R10, R13 ;  /* 0x0000000d000a7308 */ /* 0x000e240000001000 */
[----:B0-----:R-:W-:-:S04]  /*2e30*/  FFMA R6, R13, R10, -1 ;  /* 0xbf8000000d067423 */ /* 0x001fc8000000000a */
[----:B------:R-:W-:-:S04]  /*2e40*/  FADD.FTZ R9, -R6, -RZ ;  /* 0x800000ff06097221 */ /* 0x000fc80000010100 */
[----:B------:R-:W-:-:S07]  /*2e50*/  FFMA R10, R10, R9, R10 ;  /* 0x000000090a0a7223 */ /* 0x000fce000000000a */
.L_x_71:
[----:B------:R-:W-:Y:S05]  /*2e60*/  BSYNC.RECONVERGENT B0 ;  /* 0x0000000000007941 */ /* 0x000fea0003800200 */
.L_x_69:
        /* <DEDUP_REMOVED lines=11> */
[----:B------:R-:W-:Y:S02]  /*2f20*/  MOV R9, R14 ;  /* 0x0000000e00097202 */ /* 0x000fe40000000f00 */
[----:B------:R-:W-:-:S07]  /*2f30*/  MOV R14, 0x2f50 ;  /* 0x00002f50000e7802 */ /* 0x000fce0000000f00 */
[----:B------:R-:W-:Y:S05]  /*2f40*/  CALL.REL.NOINC `($__internal_3_$__cuda_sm20_rcp_rn_f32_slowpath) ;  /* 0x0000003000247944 */ /* 0x000fea0003c00000 */
[----:B------:R-:W-:Y:S05]  /*2f50*/  BRA `(.L_x_74) ;  /* 0x0000000000107947 */ /* 0x000fea0003800000 */
.L_x_73:
[----:B------:R-:W0:Y:S02]  /*2f60*/  MUFU.RCP R9, R14 ;  /* 0x0000000e00097308 */ /* 0x000e240000001000 */
[----:B0-----:R-:W-:-:S04]  /*2f70*/  FFMA R12, R14, R9, -1 ;  /* 0xbf8000000e0c7423 */ /* 0x001fc80000000009 */
[----:B------:R-:W-:-:S04]  /*2f80*/  FADD.FTZ R12, -R12, -RZ ;  /* 0x800000ff0c0c7221 */ /* 0x000fc80000010100 */
[----:B------:R-:W-:-:S07]  /*2f90*/  FFMA R9, R9, R12, R9 ;  /* 0x0000000c09097223 */ /* 0x000fce0000000009 */
.L_x_74:
[----:B------:R-:W-:Y:S05]  /*2fa0*/  BSYNC.RECONVERGENT B0 ;  /* 0x0000000000007941 */ /* 0x000fea0003800200 */
.L_x_72:
[----:B------:R-:W0:Y:S01]  /*2fb0*/  LDCU.64 UR4, c[0x0][0x398] ;  /* 0x00007300ff0477ac */ /* 0x000e220008000a00 */
[CC--:B------:R-:W-:Y:S01]  /*2fc0*/  FMUL R13, R6.reuse, R25.reuse ;  /* 0x00000019060d7220 */ /* 0x0c0fe20000400000 */
[----:B------:R-:W-:Y:S01]  /*2fd0*/  FMUL R12, R6, R24 ;  /* 0x00000018060c7220 */ /* 0x000fe20000400000 */
[----:B------:R-:W-:Y:S02]  /*2fe0*/  MOV R16, R8 ;  /* 0x0000000800107202 */ /* 0x000fe40000000f00 */
[C---:B------:R-:W-:Y:S01]  /*2ff0*/  FFMA R6, R10.reuse, R24, R13 ;  /* 0x000000180a067223 */ /* 0x040fe2000000000d */
[----:B------:R-:W-:Y:S01]  /*3000*/  FFMA R12, R10, R25, -R12 ;  /* 0x000000190a0c7223 */ /* 0x000fe2000000080c */
[----:B------:R-:W-:Y:S01]  /*3010*/  HFMA2 R10, -RZ, RZ, 0, 0 ;  /* 0x00000000ff0a7431 */ /* 0x000fe200000001ff */
[----:B------:R-:W-:Y:S01]  /*3020*/  MOV R25, R11 ;  /* 0x0000000b00197202 */ /* 0x000fe20000000f00 */
[-C--:B------:R-:W-:Y:S01]  /*3030*/  FMUL R6, R6, R9.reuse ;  /* 0x0000000906067220 */ /* 0x080fe20000400000 */
[----:B------:R-:W-:Y:S01]  /*3040*/  FMUL R9, R12, R9 ;  /* 0x000000090c097220 */ /* 0x000fe20000400000 */
[----:B0-----:R-:W-:Y:S01]  /*3050*/  IADD3 R30, P0, PT, R28, UR4, RZ ;  /* 0x000000041c1e7c10 */ /* 0x001fe2000ff1e0ff */
[----:B------:R-:W-:-:S03]  /*3060*/  UMOV UR4, 0x10 ;  /* 0x0000001000047882 */ /* 0x000fc60000000000 */
[----:B------:R-:W-:-:S09]  /*3070*/  IADD3.X R31, PT, PT, R29, UR5, RZ, P0, !PT ;  /* 0x000000051d1f7c10 */ /* 0x000fd200087fe4ff */
.L_x_75:
[----:B------:R-:W2:Y:S01]  /*3080*/  LDG.E.64 R12, desc[UR6][R32.64+-0x10] ;  /* 0xfffff006200c7981 */ /* 0x000ea2000c1e1b00 */
[----:B------:R-:W-:-:S03]  /*3090*/  MOV R24, R16 ;  /* 0x0000001000187202 */ /* 0x000fc60000000f00 */
[----:B------:R-:W0:Y:S01]  /*30a0*/  LDS.64 R14, [R26+UR4+-0x10] ;  /* 0xfffff0041a0e7984 */ /* 0x000e220008000a00 */
[-C--:B--2---:R-:W-:Y:S01]  /*30b0*/  FMUL R17, R9, R13.reuse ;  /* 0x0000000d09117220 */ /* 0x084fe20000400000 */
[----:B------:R-:W-:-:S03]  /*30c0*/  FMUL R18, R6, R13 ;  /* 0x0000000d06127220 */ /* 0x000fc60000400000 */
[-C--:B------:R-:W-:Y:S01]  /*30d0*/  FFMA R17, R6, R12.reuse, -R17 ;  /* 0x0000000c06117223 */ /* 0x080fe20000000811 */
[----:B------:R-:W-:-:S03]  /*30e0*/  FFMA R18, R9, R12, R18 ;  /* 0x0000000c09127223 */ /* 0x000fc60000000012 */
[----:B0-----:R-:W-:Y:S01]  /*30f0*/  FADD R14, R14, R17 ;  /* 0x000000110e0e7221 */ /* 0x001fe20000000000 */
[----:B------:R-:W-:-:S05]  /*3100*/  FADD R15, R15, R18 ;  /* 0x000000120f0f7221 */ /* 0x000fca0000000000 */
[----:B------:R-:W-:Y:S04]  /*3110*/  STG.E.64 desc[UR6][R32.64+-0x10], R14 ;  /* 0xfffff00e20007986 */ /* 0x000fe8000c101b06 */
[----:B------:R-:W2:Y:S04]  /*3120*/  LDG.E.64 R12, desc[UR6][R24.64+-0x10] ;  /* 0xfffff006180c7981 */ /* 0x000ea8000c1e1b00 */
[----:B------:R-:W3:Y:S04]  /*3130*/  LDG.E.64 R16, desc[UR6][R30.64+-0x10] ;  /* 0xfffff0061e107981 */ /* 0x000ee8000c1e1b00 */
[----:B------:R-:W0:Y:S01]  /*3140*/  LDS.64 R14, [R26+UR4+-0x8] ;  /* 0xfffff8041a0e7984 */ /* 0x000e220008000a00 */
[-C--:B--2---:R-:W-:Y:S01]  /*3150*/  FMUL R19, R9, R13.reuse ;  /* 0x0000000d09137220 */ /* 0x084fe20000400000 */
[----:B------:R-:W-:-:S03]  /*3160*/  FMUL R18, R6, R13 ;  /* 0x0000000d06127220 */ /* 0x000fc60000400000 */
[-C--:B------:R-:W-:Y:S01]  /*3170*/  FFMA R19, R6, R12.reuse, -R19 ;  /* 0x0000000c06137223 */ /* 0x080fe20000000813 */
[----:B------:R-:W-:-:S03]  /*3180*/  FFMA R18, R9, R12, R18 ;  /* 0x0000000c09127223 */ /* 0x000fc60000000012 */
[----:B---3--:R-:W-:Y:S01]  /*3190*/  FADD R16, R16, R19 ;  /* 0x0000001310107221 */ /* 0x008fe20000000000 */
[----:B------:R-:W-:-:S05]  /*31a0*/  FADD R17, R17, R18 ;  /* 0x0000001211117221 */ /* 0x000fca0000000000 */
[----:B------:R-:W-:Y:S04]  /*31b0*/  STG.E.64 desc[UR6][R24.64+-0x10], R16 ;  /* 0xfffff01018007986 */ /* 0x000fe8000c101b06 */
[----:B------:R-:W2:Y:S02]  /*31c0*/  LDG.E.64 R12, desc[UR6][R32.64+-0x8] ;  /* 0xfffff806200c7981 */ /* 0x000ea4000c1e1b00 */
        /* <DEDUP_REMOVED lines=9> */
[----:B------:R-:W0:Y:S01]  /*3260*/  LDS.64 R18, [R26+UR4] ;  /* 0x000000041a127984 */ /* 0x000e220008000a00 */
        /* <DEDUP_REMOVED lines=17> */
[----:B------:R-:W0:Y:S01]  /*3380*/  LDS.64 R20, [R26+UR4+0x8] ;  /* 0x000008041a147984 */ /* 0x000e220008000a00 */
[-C--:B--2---:R-:W-:Y:S01]  /*3390*/  FMUL R23, R9, R13.reuse ;  /* 0x0000000d09177220 */ /* 0x084fe20000400000 */
[----:B------:R-:W-:-:S03]  /*33a0*/  FMUL R22, R6, R13 ;  /* 0x0000000d06167220 */ /* 0x000fc60000400000 */
[-C--:B------:R-:W-:Y:S01]  /*33b0*/  FFMA R23, R6, R12.reuse, -R23 ;  /* 0x0000000c06177223 */ /* 0x080fe20000000817 */
[----:B------:R-:W-:-:S03]  /*33c0*/  FFMA R22, R9, R12, R22 ;  /* 0x0000000c09167223 */ /* 0x000fc60000000016 */
[----:B---3--:R-:W-:Y:S01]  /*33d0*/  FADD R12, R18, R23 ;  /* 0x00000017120c7221 */ /* 0x008fe20000000000 */
[----:B------:R-:W-:-:S05]  /*33e0*/  FADD R13, R19, R22 ;  /* 0x00000016130d7221 */ /* 0x000fca0000000000 */
[----:B------:R1:W-:Y:S04]  /*33f0*/  STG.E.64 desc[UR6][R24.64], R12 ;  /* 0x0000000c18007986 */ /* 0x0003e8000c101b06 */
[----:B------:R-:W2:Y:S02]  /*3400*/  LDG.E.64 R18, desc[UR6][R32.64+0x8] ;  /* 0x0000080620127981 */ /* 0x000ea4000c1e1b00 */
[-C--:B--2---:R-:W-:Y:S01]  /*3410*/  FMUL R23, R9, R19.reuse ;  /* 0x0000001309177220 */ /* 0x084fe20000400000 */
[----:B------:R-:W-:-:S03]  /*3420*/  FMUL R22, R6, R19 ;  /* 0x0000001306167220 */ /* 0x000fc60000400000 */
[-C--:B------:R-:W-:Y:S01]  /*3430*/  FFMA R23, R6, R18.reuse, -R23 ;  /* 0x0000001206177223 */ /* 0x080fe20000000817 */
[----:B------:R-:W-:-:S03]  /*3440*/  FFMA R18, R9, R18, R22 ;  /* 0x0000001209127223 */ /* 0x000fc60000000016 */
[----:B0-----:R-:W-:Y:S01]  /*3450*/  FADD R22, R20, R23 ;  /* 0x0000001714167221 */ /* 0x001fe20000000000 */
[----:B------:R-:W-:-:S05]  /*3460*/  FADD R23, R21, R18 ;  /* 0x0000001215177221 */ /* 0x000fca0000000000 */
[----:B------:R0:W-:Y:S04]  /*3470*/  STG.E.64 desc[UR6][R32.64+0x8], R22 ;  /* 0x0000081620007986 */ /* 0x0001e8000c101b06 */
[----:B------:R-:W2:Y:S04]  /*3480*/  LDG.E.64 R18, desc[UR6][R24.64+0x8] ;  /* 0x0000080618127981 */ /* 0x000ea8000c1e1b00 */
[----:B------:R3:W4:Y:S01]  /*3490*/  LDG.E.64 R20, desc[UR6][R30.64+0x8] ;  /* 0x000008061e147981 */ /* 0x000722000c1e1b00 */
[----:B------:R-:W-:Y:S01]  /*34a0*/  FMUL R17, R17, R17 ;  /* 0x0000001111117220 */ /* 0x000fe20000400000 */
[----:B------:R-:W-:Y:S01]  /*34b0*/  FMUL R15, R15, R15 ;  /* 0x0000000f0f0f7220 */ /* 0x000fe20000400000 */
[----:B------:R-:W-:Y:S01]  /*34c0*/  UIADD3 UR4, UPT, UPT, UR4, 0x20, URZ ;  /* 0x0000002004047890 */ /* 0x000fe2000fffe0ff */
[----:B-1----:R-:W-:Y:S01]  /*34d0*/  FMUL R13, R13, R13 ;  /* 0x0000000d0d0d7220 */ /* 0x002fe20000400000 */
[----:B------:R-:W-:Y:S01]  /*34e0*/  FFMA R17, R16, R16, R17 ;  /* 0x0000001010117223 */ /* 0x000fe20000000011 */
[----:B------:R-:W-:Y:S01]  /*34f0*/  FFMA R14, R14, R14, R15 ;  /* 0x0000000e0e0e7223 */ /* 0x000fe2000000000f */
[----:B------:R-:W-:Y:S01]  /*3500*/  UISETP.NE.AND UP0, UPT, UR4, 0x110, UPT ;  /* 0x000001100400788c */ /* 0x000fe2000bf05270 */
[----:B------:R-:W-:Y:S01]  /*3510*/  FFMA R13, R12, R12, R13 ;  /* 0x0000000c0c0d7223 */ /* 0x000fe2000000000d */
[----:B------:R-:W-:Y:S01]  /*3520*/  FADD R17, R17, R10 ;  /* 0x0000000a11117221 */ /* 0x000fe20000000000 */
[----:B0-----:R-:W-:-:S02]  /*3530*/  IADD3 R32, P0, PT, R32, 0x20, RZ ;  /* 0x0000002020207810 */ /* 0x001fc40007f1e0ff */
[----:B---3--:R-:W-:Y:S01]  /*3540*/  IADD3 R30, P1, PT, R30, 0x20, RZ ;  /* 0x000000201e1e7810 */ /* 0x008fe20007f3e0ff */
[----:B------:R-:W-:Y:S01]  /*3550*/  FADD R14, R17, R14 ;  /* 0x0000000e110e7221 */ /* 0x000fe20000000000 */
[----:B------:R-:W-:Y:S02]  /*3560*/  IADD3 R16, P2, PT, R24, 0x20, RZ ;  /* 0x0000002018107810 */ /* 0x000fe40007f5e0ff */
[----:B------:R-:W-:Y:S01]  /*3570*/  IADD3.X R33, PT, PT, RZ, R33, RZ, P0, !PT ;  /* 0x00000021ff217210 */ /* 0x000fe200007fe4ff */
[----:B------:R-:W-:Y:S01]  /*3580*/  FADD R13, R14, R13 ;  /* 0x0000000d0e0d7221 */ /* 0x000fe20000000000 */
[----:B------:R-:W-:Y:S01]  /*3590*/  IADD3.X R31, PT, PT, RZ, R31, RZ, P1, !PT ;  /* 0x0000001fff1f7210 */ /* 0x000fe20000ffe4ff */
[-C--:B--2---:R-:W-:Y:S01]  /*35a0*/  FMUL R34, R6, R19.reuse ;  /* 0x0000001306227220 */ /* 0x084fe20000400000 */
[----:B------:R-:W-:-:S03]  /*35b0*/  FMUL R35, R9, R19 ;  /* 0x0000001309237220 */ /* 0x000fc60000400000 */
[-C--:B------:R-:W-:Y:S01]  /*35c0*/  FFMA R34, R9, R18.reuse, R34 ;  /* 0x0000001209227223 */ /* 0x080fe20000000022 */
[----:B------:R-:W-:-:S03]  /*35d0*/  FFMA R35, R6, R18, -R35 ;  /* 0x0000001206237223 */ /* 0x000fc60000000823 */
[----:B----4-:R-:W-:Y:S01]  /*35e0*/  FADD R21, R21, R34 ;  /* 0x0000002215157221 */ /* 0x010fe20000000000 */
[----:B------:R-:W-:-:S03]  /*35f0*/  FADD R20, R20, R35 ;  /* 0x0000002314147221 */ /* 0x000fc60000000000 */
[----:B------:R-:W-:Y:S02]  /*3600*/  FMUL R15, R21, R21 ;  /* 0x00000015150f7220 */ /* 0x000fe40000400000 */
[----:B------:R0:W-:Y:S02]  /*3610*/  STG.E.64 desc[UR6][R24.64+0x8], R20 ;  /* 0x0000081418007986 */ /* 0x0001e4000c101b06 */
[----:B------:R-:W-:-:S04]  /*3620*/  FFMA R10, R20, R20, R15 ;  /* 0x00000014140a7223 */ /* 0x000fc8000000000f */
[----:B------:R-:W-:Y:S01]  /*3630*/  FADD R10, R13, R10 ;  /* 0x0000000a0d0a7221 */ /* 0x000fe20000000000 */
[----:B0-----:R-:W-:Y:S01]  /*3640*/  IADD3.X R25, PT, PT, RZ, R25, RZ, P2, !PT ;  /* 0x00000019ff197210 */ /* 0x001fe200017fe4ff */
[----:B------:R-:W-:Y:S06]  /*3650*/  BRA.U UP0, `(.L_x_75) ;  /* 0xfffffff900887547 */ /* 0x000fec000b83ffff */
[----:B------:R-:W0:Y:S01]  /*3660*/  LDCU.64 UR4, c[0x0][0x390] ;  /* 0x00007200ff0477ac */ /* 0x000e220008000a00 */
[----:B------:R-:W-:Y:S01]  /*3670*/  IADD3 R6, PT, PT, R10, -0xd000000, RZ ;  /* 0xf30000000a067810 */ /* 0x000fe20007ffe0ff */
[----:B------:R1:W2:Y:S01]  /*3680*/  MUFU.RSQ R13, R10 ;  /* 0x0000000a000d7308 */ /* 0x0002a20000001400 */
[----:B------:R-:W-:Y:S01]  /*3690*/  BSSY.RECONVERGENT B0, `(.L_x_76) ;  /* 0x0000011000007945 */ /* 0x000fe20003800200 */
[----:B------:R-:W3:Y:S01]  /*36a0*/  LDCU.64 UR8, c[0x0][0x3a8] ;  /* 0x00007500ff0877ac */ /* 0x000ee20008000a00 */
[----:B------:R-:W-:Y:S02]  /*36b0*/  ISETP.GT.U32.AND P0, PT, R6, 0x727fffff, PT ;  /* 0x727fffff0600780c */ /* 0x000fe40003f04070 */
[C---:B0-----:R-:W-:Y:S02]  /*36c0*/  IADD3 R34, P1, PT, R28.reuse, UR4, RZ ;  /* 0x000000041c227c10 */ /* 0x041fe4000ff3e0ff */
[----:B---3--:R-:W-:Y:S02]  /*36d0*/  IADD3 R32, P2, PT, R28, UR8, RZ ;  /* 0x000000081c207c10 */ /* 0x008fe4000ff5e0ff */
[----:B------:R-:W-:-:S02]  /*36e0*/  IADD3.X R35, PT, PT, R29, UR5, RZ, P1, !PT ;  /* 0x000000051d237c10 */ /* 0x000fc40008ffe4ff */
[----:B------:R-:W-:-:S05]  /*36f0*/  IADD3.X R33, PT, PT, R29, UR9, RZ, P2, !PT ;  /* 0x000000091d217c10 */ /* 0x000fca00097fe4ff */
[----:B-12---:R-:W-:Y:S05]  /*3700*/  @!P0 BRA `(.L_x_77) ;  /* 0x0000000000148947 */ /* 0x006fea0003800000 */
[----:B------:R-:W-:Y:S02]  /*3710*/  MOV R30, R10 ;  /* 0x0000000a001e7202 */ /* 0x000fe40000000f00 */
[----:B------:R-:W-:-:S07]  /*3720*/  MOV R16, 0x3740 ;  /* 0x0000374000107802 */ /* 0x000fce0000000f00 */
[----:B------:R-:W-:Y:S05]  /*3730*/  CALL.REL.NOINC `($__internal_4_$__cuda_sm20_sqrt_rn_f32_slowpath) ;  /* 0x0000002c00007944 */ /* 0x000fea0003c00000 */
[----:B------:R-:W-:Y:S01]  /*3740*/  MOV R16, R9 ;  /* 0x0000000900107202 */ /* 0x000fe20000000f00 */
[----:B------:R-:W-:Y:S06]  /*3750*/  BRA `(.L_x_78) ;  /* 0x0000000000107947 */ /* 0x000fec0003800000 */
.L_x_77:
[----:B------:R-:W-:Y:S01]  /*3760*/  FMUL.FTZ R9, R10, R13 ;  /* 0x0000000d0a097220 */ /* 0x000fe20000410000 */
[----:B------:R-:W-:-:S03]  /*3770*/  FMUL.FTZ R16, R13, 0.5 ;  /* 0x3f0000000d107820 */ /* 0x000fc60000410000 */
[----:B------:R-:W-:-:S04]  /*3780*/  FFMA R10, -R9, R9, R10 ;  /* 0x00000009090a7223 */ /* 0x000fc8000000010a */
[----:B------:R-:W-:-:S07]  /*3790*/  FFMA R16, R10, R16, R9 ;  /* 0x000000100a107223 */ /* 0x000fce0000000009 */
.L_x_78:
[----:B------:R-:W-:Y:S05]  /*37a0*/  BSYNC.RECONVERGENT B0 ;  /* 0x0000000000007941 */ /* 0x000fea0003800200 */
.L_x_76:
        /* <DEDUP_REMOVED lines=14> */
.L_x_80:
[----:B------:R-:W-:Y:S05]  /*3890*/  BSYNC.RECONVERGENT B0 ;  /* 0x0000000000007941 */ /* 0x000fea0003800200 */
.L_x_79:
        /* <DEDUP_REMOVED lines=14> */
.L_x_82:
[----:B------:R-:W-:Y:S05]  /*3980*/  BSYNC.RECONVERGENT B0 ;  /* 0x0000000000007941 */ /* 0x000fea0003800200 */
.L_x_81:
[----:B------:R-:W-:Y:S01]  /*3990*/  MOV R10, R8 ;  /* 0x00000008000a7202 */ /* 0x000fe20000000f00 */
[----:B------:R-:W-:Y:S01]  /*39a0*/  UMOV UR4, 0x10 ;  /* 0x0000001000047882 */ /* 0x000fe20000000000 */
[----:B------:R-:W-:-:S07]  /*39b0*/  MOV R17, R11 ;  /* 0x0000000b00117202 */ /* 0x000fce0000000f00 */
.L_x_83:
[----:B------:R-:W2:Y:S04]  /*39c0*/  LDG.E.64 R12, desc[UR6][R34.64+-0x10] ;  /* 0xfffff006220c7981 */ /* 0x000ea8000c1e1b00 */
[----:B------:R-:W3:Y:S04]  /*39d0*/  LDG.E.64 R14, desc[UR6][R32.64+-0x10] ;  /* 0xfffff006200e7981 */ /* 0x000ee8000c1e1b00 */
[----:B------:R-:W4:Y:S01]  /*39e0*/  LDG.E.64 R24, desc[UR6][R32.64+-0x8] ;  /* 0xfffff80620187981 */ /* 0x000f22000c1e1b00 */
[C---:B--2---:R-:W-:Y:S01]  /*39f0*/  FMUL R19, R13.reuse, R6 ;  /* 0x000000060d137220 */ /* 0x044fe20000400000 */
[----:B------:R-:W-:-:S03]  /*3a00*/  FMUL R13, R13, R9 ;  /* 0x000000090d0d7220 */ /* 0x000fc60000400000 */
[C---:B------:R-:W-:Y:S01]  /*3a10*/  FFMA R19, R12.reuse, R9, -R19 ;  /* 0x000000090c137223 */ /* 0x040fe20000000813 */
[----:B------:R-:W-:-:S03]  /*3a20*/  FFMA R12, R12, R6, R13 ;  /* 0x000000060c0c7223 */ /* 0x000fc6000000000d */
[----:B---3--:R-:W-:Y:S01]  /*3a30*/  FADD R14, R14, R19 ;  /* 0x000000130e0e7221 */ /* 0x008fe20000000000 */
[----:B------:R-:W-:-:S05]  /*3a40*/  FADD R15, R15, R12 ;  /* 0x0000000c0f0f7221 */ /* 0x000fca0000000000 */
[----:B------:R0:W-:Y:S04]  /*3a50*/  STG.E.64 desc[UR6][R32.64+-0x10], R14 ;  /* 0xfffff00e20007986 */ /* 0x0001e8000c101b06 */
[----:B------:R-:W2:Y:S02]  /*3a60*/  LDG.E.64 R12, desc[UR6][R34.64+-0x8] ;  /* 0xfffff806220c7981 */ /* 0x000ea4000c1e1b00 */
[C---:B--2---:R-:W-:Y:S01]  /*3a70*/  FMUL R19, R13.reuse, R6 ;  /* 0x000000060d137220 */ /* 0x044fe20000400000 */
[----:B------:R-:W-:-:S03]  /*3a80*/  FMUL R13, R13, R9 ;  /* 0x000000090d0d7220 */ /* 0x000fc60000400000 */
[C---:B------:R-:W-:Y:S01]  /*3a90*/  FFMA R19, R12.reuse, R9, -R19 ;  /* 0x000000090c137223 */ /* 0x040fe20000000813 */
[----:B------:R-:W-:Y:S01]  /*3aa0*/  FFMA R12, R12, R6, R13 ;  /* 0x000000060c0c7223 */ /* 0x000fe2000000000d */
[----:B------:R-:W-:Y:S02]  /*3ab0*/  MOV R13, R17 ;  /* 0x00000011000d7202 */ /* 0x000fe40000000f00 */
[----:B----4-:R-:W-:Y:S01]  /*3ac0*/  FADD R24, R24, R19 ;  /* 0x0000001318187221 */ /* 0x010fe20000000000 */
[----:B------:R-:W-:Y:S01]  /*3ad0*/  FADD R25, R25, R12 ;  /* 0x0000000c19197221 */ /* 0x000fe20000000000 */
[----:B------:R-:W-:Y:S01]  /*3ae0*/  MOV R12, R10 ;  /* 0x0000000a000c7202 */ /* 0x000fe20000000f00 */
[----:B------:R-:W2:Y:S04]  /*3af0*/  LDG.E.64 R16, desc[UR6][R32.64] ;  /* 0x0000000620107981 */ /* 0x000ea8000c1e1b00 */
[----:B------:R-:W3:Y:S04]  /*3b00*/  LDG.E.64 R22, desc[UR6][R12.64+-0x10] ;  /* 0xfffff0060c167981 */ /* 0x000ee8000c1e1b00 */
[----:B------:R1:W-:Y:S04]  /*3b10*/  STG.E.64 desc[UR6][R32.64+-0x8], R24 ;  /* 0xfffff81820007986 */ /* 0x0003e8000c101b06 */
[----:B0-----:R-:W4:Y:S04]  /*3b20*/  LDG.E.64 R14, desc[UR6][R34.64] ;  /* 0x00000006220e7981 */ /* 0x001f28000c1e1b00 */
[----:B------:R-:W5:Y:S01]  /*3b30*/  LDG.E.64 R20, desc[UR6][R12.64+-0x8] ;  /* 0xfffff8060c147981 */ /* 0x000f62000c1e1b00 */
[C---:B----4-:R-:W-:Y:S01]  /*3b40*/  FMUL R19, R15.reuse, R6 ;  /* 0x000000060f137220 */ /* 0x050fe20000400000 */
[----:B------:R-:W-:-:S03]  /*3b50*/  FMUL R15, R15, R9 ;  /* 0x000000090f0f7220 */ /* 0x000fc60000400000 */
[C---:B------:R-:W-:Y:S01]  /*3b60*/  FFMA R19, R14.reuse, R9, -R19 ;  /* 0x000000090e137223 */ /* 0x040fe20000000813 */
[----:B------:R-:W-:-:S03]  /*3b70*/  FFMA R14, R14, R6, R15 ;  /* 0x000000060e0e7223 */ /* 0x000fc6000000000f */
[----:B--2---:R-:W-:Y:S01]  /*3b80*/  FADD R18, R16, R19 ;  /* 0x0000001310127221 */ /* 0x004fe20000000000 */
[----:B------:R-:W-:Y:S02]  /*3b90*/  FADD R19, R17, R14 ;  /* 0x0000000e11137221 */ /* 0x000fe40000000000 */
[----:B------:R-:W2:Y:S04]  /*3ba0*/  LDG.E.64 R14, desc[UR6][R32.64+0x8] ;  /* 0x00000806200e7981 */ /* 0x000ea8000c1e1b00 */
[----:B------:R-:W-:Y:S04]  /*3bb0*/  STG.E.64 desc[UR6][R32.64], R18 ;  /* 0x0000001220007986 */ /* 0x000fe8000c101b06 */
[----:B------:R-:W1:Y:S04]  /*3bc0*/  LDG.E.64 R16, desc[UR6][R34.64+0x8] ;  /* 0x0000080622107981 */ /* 0x000e68000c1e1b00 */
[----:B------:R-:W0:Y:S01]  /*3bd0*/  LDS.64 R18, [R26+UR4+-0x10] ;  /* 0xfffff0041a127984 */ /* 0x000e220008000a00 */
[-C--:B---3--:R-:W-:Y:S01]  /*3be0*/  FMUL R37, R23, R9.reuse ;  /* 0x0000000917257220 */ /* 0x088fe20000400000 */
[C---:B-1----:R-:W-:Y:S01]  /*3bf0*/  FMUL R25, R17.reuse, R6 ;  /* 0x0000000611197220 */ /* 0x042fe20000400000 */
[----:B------:R-:W-:-:S03]  /*3c00*/  FMUL R17, R17, R9 ;  /* 0x0000000911117220 */ /* 0x000fc60000400000 */
[C---:B------:R-:W-:Y:S01]  /*3c10*/  FFMA R25, R16.reuse, R9, -R25 ;  /* 0x0000000910197223 */ /* 0x040fe20000000819 */
[----:B------:R-:W-:Y:S02]  /*3c20*/  FFMA R10, R16, R6, R17 ;  /* 0x00000006100a7223 */ /* 0x000fe40000000011 */
[----:B------:R-:W3:Y:S01]  /*3c30*/  LDG.E.64 R16, desc[UR6][R12.64] ;  /* 0x000000060c107981 */ /* 0x000ee2000c1e1b00 */
[----:B--2---:R-:W-:Y:S01]  /*3c40*/  FADD R30, R14, R25 ;  /* 0x000000190e1e7221 */ /* 0x004fe20000000000 */
[----:B------:R-:W-:-:S05]  /*3c50*/  FADD R31, R15, R10 ;  /* 0x0000000a0f1f7221 */ /* 0x000fca0000000000 */
[----:B------:R1:W-:Y:S04]  /*3c60*/  STG.E.64 desc[UR6][R32.64+0x8], R30 ;  /* 0x0000081e20007986 */ /* 0x0003e8000c101b06 */
[----:B------:R-:W2:Y:S01]  /*3c70*/  LDG.E.64 R14, desc[UR6][R12.64+0x8] ;  /* 0x000008060c0e7981 */ /* 0x000ea2000c1e1b00 */
[----:B------:R-:W-:-:S04]  /*3c80*/  FMUL R25, R23, R6 ;  /* 0x0000000617197220 */ /* 0x000fc80000400000 */
[-C--:B------:R-:W-:Y:S02]  /*3c90*/  FFMA R23, R22, R9.reuse, -R25 ;  /* 0x0000000916177223 */ /* 0x080fe40000000819 */
[----:B------:R-:W4:Y:S02]  /*3ca0*/  LDS.64 R24, [R26+UR4+-0x8] ;  /* 0xfffff8041a187984 */ /* 0x000f240008000a00 */
[----:B0-----:R-:W-:Y:S01]  /*3cb0*/  FADD R18, R18, -R23 ;  /* 0x8000001712127221 */ /* 0x001fe20000000000 */
[CC--:B-----5:R-:W-:Y:S01]  /*3cc0*/  FMUL R23, R21.reuse, R6.reuse ;  /* 0x0000000615177220 */ /* 0x0e0fe20000400000 */
[-C--:B------:R-:W-:Y:S01]  /*3cd0*/  FFMA R22, R22, R6.reuse, R37 ;  /* 0x0000000616167223 */ /* 0x080fe20000000025 */
[-C--:B------:R-:W-:Y:S02]  /*3ce0*/  FMUL R21, R21, R9.reuse ;  /* 0x0000000915157220 */ /* 0x080fe40000400000 */
[C---:B-1----:R-:W-:Y:S01]  /*3cf0*/  FFMA R31, R20.reuse, R9, -R23 ;  /* 0x00000009141f7223 */ /* 0x042fe20000000817 */
[----:B------:R-:W-:Y:S01]  /*3d00*/  FADD R19, R19, -R22 ;  /* 0x8000001613137221 */ /* 0x000fe20000000000 */
[----:B------:R-:W-:Y:S01]  /*3d10*/  FFMA R10, R20, R6, R21 ;  /* 0x00000006140a7223 */ /* 0x000fe20000000015 */
[----:B------:R-:W0:Y:S04]  /*3d20*/  LDS.64 R22, [R26+UR4] ;  /* 0x000000041a167984 */ /* 0x000e280008000a00 */
[----:B------:R-:W1:Y:S04]  /*3d30*/  LDS.64 R20, [R26+UR4+0x8] ;  /* 0x000008041a147984 */ /* 0x000e680008000a00 */
[----:B------:R0:W-:Y:S01]  /*3d40*/  STS.64 [R26+UR4+-0x10], R18 ;  /* 0xfffff0121a007988 */ /* 0x0001e20008000a04 */
[----:B----4-:R-:W-:Y:S01]  /*3d50*/  FADD R24, R24, -R31 ;  /* 0x8000001f18187221 */ /* 0x010fe20000000000 */
[----:B------:R-:W-:-:S05]  /*3d60*/  FADD R25, R25, -R10 ;  /* 0x8000000a19197221 */ /* 0x000fca0000000000 */
[----:B------:R4:W-:Y:S01]  /*3d70*/  STS.64 [R26+UR4+-0x8], R24 ;  /* 0xfffff8181a007988 */ /* 0x0009e20008000a04 */
[----:B------:R-:W-:Y:S02]  /*3d80*/  IADD3 R32, P0, PT, R32, 0x20, RZ ;  /* 0x0000002020207810 */ /* 0x000fe40007f1e0ff */
[----:B------:R-:W-:Y:S02]  /*3d90*/  IADD3 R34, P1, PT, R34, 0x20, RZ ;  /* 0x0000002022227810 */ /* 0x000fe40007f3e0ff */
[----:B------:R-:W-:Y:S02]  /*3da0*/  IADD3 R10, P2, PT, R12, 0x20, RZ ;  /* 0x000000200c0a7810 */ /* 0x000fe40007f5e0ff */
[----:B------:R-:W-:Y:S02]  /*3db0*/  IADD3.X R33, PT, PT, RZ, R33, RZ, P0, !PT ;  /* 0x00000021ff217210 */ /* 0x000fe400007fe4ff */
[----:B------:R-:W-:Y:S01]  /*3dc0*/  IADD3.X R35, PT, PT, RZ, R35, RZ, P1, !PT ;  /* 0x00000023ff237210 */ /* 0x000fe20000ffe4ff */
[C---:B---3--:R-:W-:Y:S01]  /*3dd0*/  FMUL R31, R17.reuse, R6 ;  /* 0x00000006111f7220 */ /* 0x048fe20000400000 */
[----:B------:R-:W-:-:S03]  /*3de0*/  FMUL R37, R17, R9 ;  /* 0x0000000911257220 */ /* 0x000fc60000400000 */
[CC--:B------:R-:W-:Y:S01]  /*3df0*/  FFMA R17, R16.reuse, R9.reuse, -R31 ;  /* 0x0000000910117223 */ /* 0x0c0fe2000000081f */
[-C--:B------:R-:W-:Y:S01]  /*3e00*/  FFMA R16, R16, R6.reuse, R37 ;  /* 0x0000000610107223 */ /* 0x080fe20000000025 */
[C---:B--2---:R-:W-:Y:S01]  /*3e10*/  FMUL R31, R15.reuse, R6 ;  /* 0x000000060f1f7220 */ /* 0x044fe20000400000 */
[----:B------:R-:W-:-:S03]  /*3e20*/  FMUL R15, R15, R9 ;  /* 0x000000090f0f7220 */ /* 0x000fc60000400000 */
[C---:B------:R-:W-:Y:S01]  /*3e30*/  FFMA R31, R14.reuse, R9, -R31 ;  /* 0x000000090e1f7223 */ /* 0x040fe2000000081f */
[----:B------:R-:W-:Y:S01]  /*3e40*/  FFMA R14, R14, R6, R15 ;  /* 0x000000060e0e7223 */ /* 0x000fe2000000000f */
[----:B0-----:R-:W-:Y:S01]  /*3e50*/  FADD R22, R22, -R17 ;  /* 0x8000001116167221 */ /* 0x001fe20000000000 */
[----:B------:R-:W-:Y:S01]  /*3e60*/  FADD R23, R23, -R16 ;  /* 0x8000001017177221 */ /* 0x000fe20000000000 */
[----:B-1----:R-:W-:Y:S01]  /*3e70*/  FADD R20, R20, -R31 ;  /* 0x8000001f14147221 */ /* 0x002fe20000000000 */
[----:B------:R-:W-:-:S03]  /*3e80*/  FADD R21, R21, -R14 ;  /* 0x8000000e15157221 */ /* 0x000fc60000000000 */
[----:B------:R4:W-:Y:S04]  /*3e90*/  STS.64 [R26+UR4], R22 ;  /* 0x000000161a007988 */ /* 0x0009e80008000a04 */
[----:B------:R4:W-:Y:S01]  /*3ea0*/  STS.64 [R26+UR4+0x8], R20 ;  /* 0x000008141a007988 */ /* 0x0009e20008000a04 */
[----:B------:R-:W-:-:S04]  /*3eb0*/  UIADD3 UR4, UPT, UPT, UR4, 0x20, URZ ;  /* 0x0000002004047890 */ /* 0x000fc8000fffe0ff */
[----:B------:R-:W-:Y:S01]  /*3ec0*/  UISETP.NE.AND UP0, UPT, UR4, 0x110, UPT ;  /* 0x000001100400788c */ /* 0x000fe2000bf05270 */
[----:B------:R-:W-:-:S08]  /*3ed0*/  IADD3.X R17, PT, PT, RZ, R13, RZ, P2, !PT ;  /* 0x0000000dff117210 */ /* 0x000fd000017fe4ff */
[----:B----4-:R-:W-:Y:S05]  /*3ee0*/  BRA.U UP0, `(.L_x_83) ;  /* 0xfffffff900b47547 */ /* 0x010fea000b83ffff */
[----:B------:R-:W-:Y:S01]  /*3ef0*/  HFMA2 R10, -RZ, RZ, 0, 0 ;  /* 0x00000000ff0a7431 */ /* 0x000fe200000001ff */
[----:B------:R-:W-:Y:S01]  /*3f00*/  MOV R9, R26 ;  /* 0x0000001a00097202 */ /* 0x000fe20000000f00 */
[----:B------:R-:W-:Y:S01]  /*3f10*/  HFMA2 R6, -RZ, RZ, 0, 0 ;  /* 0x00000000ff067431 */ /* 0x000fe200000001ff */
[----:B------:R-:W-:-:S06]  /*3f20*/  UMOV UR4, URZ ;  /* 0x000000ff00047c82 */ /* 0x000fcc0008000000 */
.L_x_84:
[----:B------:R-:W-:Y:S01]  /*3f30*/  MOV R32, R2 ;  /* 0x0000000200207202 */ /* 0x000fe20000000f00 */
[----:B0-----:R-:W0:Y:S01]  /*3f40*/  LDS.64 R12, [R9] ;  /* 0x00000000090c7984 */ /* 0x001e220000000a00 */
[----:B------:R-:W-:-:S05]  /*3f50*/  MOV R33, R5 ;  /* 0x0000000500217202 */ /* 0x000fca0000000f00 */
[----:B------:R-:W0:Y:S04]  /*3f60*/  LDG.E.64 R22, desc[UR6][R32.64+-0x80] ;  /* 0xffff800620167981 */ /* 0x000e28000c1e1b00 */
[----:B------:R-:W2:Y:S04]  /*3f70*/  LDG.E.64 R24, desc[UR6][R32.64+-0x78] ;  /* 0xffff880620187981 */ /* 0x000ea8000c1e1b00 */
[----:B------:R-:W3:Y:S04]  /*3f80*/  LDG.E.64 R14, desc[UR6][R32.64+-0x70] ;  /* 0xffff9006200e7981 */ /* 0x000ee8000c1e1b00 */
[----:B------:R-:W4:Y:S04]  /*3f90*/  LDG.E.64 R16, desc[UR6][R32.64+-0x68] ;  /* 0xffff980620107981 */ /* 0x000f28000c1e1b00 */
[----:B------:R-:W5:Y:S04]  /*3fa0*/  LDG.E.64 R18, desc[UR6][R32.64+-0x60] ;  /* 0xffffa00620127981 */ /* 0x000f68000c1e1b00 */
[----:B------:R-:W5:Y:S04]  /*3fb0*/  LDG.E.64 R30, desc[UR6][R32.64+-0x58] ;  /* 0xffffa806201e7981 */ /* 0x000f68000c1e1b00 */
[----:B------:R-:W5:Y:S01]  /*3fc0*/  LDG.E.64 R20, desc[UR6][R32.64+-0x50] ;  /* 0xffffb00620147981 */ /* 0x000f62000c1e1b00 */
[-C--:B0-----:R-:W-:Y:S01]  /*3fd0*/  FMUL R5, R13, R23.reuse ;  /* 0x000000170d057220 */ /* 0x081fe20000400000 */
[----:B------:R-:W-:-:S03]  /*3fe0*/  FMUL R2, R12, R23 ;  /* 0x000000170c027220 */ /* 0x000fc60000400000 */
[CC--:B------:R-:W-:Y:S01]  /*3ff0*/  FFMA R5, R12.reuse, R22.reuse, -R5 ;  /* 0x000000160c057223 */ /* 0x0c0fe20000000805 */
[C---:B------:R-:W-:Y:S02]  /*4000*/  FFMA R2, R13.reuse, R22, R2 ;  /* 0x000000160d027223 */ /* 0x040fe40000000002 */
[----:B------:R-:W5:Y:S01]  /*4010*/  LDG.E.64 R22, desc[UR6][R32.64+-0x48] ;  /* 0xffffb80620167981 */ /* 0x000f62000c1e1b00 */
[CC--:B--2---:R-:W-:Y:S01]  /*4020*/  FMUL R35, R13.reuse, R25.reuse ;  /* 0x000000190d237220 */ /* 0x0c4fe20000400000 */
[C---:B------:R-:W-:Y:S01]  /*4030*/  FMUL R36, R12.reuse, R25 ;  /* 0x000000190c247220 */ /* 0x040fe20000400000 */
[----:B------:R-:W-:Y:S02]  /*4040*/  FADD R5, RZ, R5 ;  /* 0x00000005ff057221 */ /* 0x000fe40000000000 */
[CC--:B------:R-:W-:Y:S01]  /*4050*/  FFMA R34, R12.reuse, R24.reuse, -R35 ;  /* 0x000000180c227223 */ /* 0x0c0fe20000000823 */
[----:B------:R-:W-:Y:S02]  /*4060*/  FFMA R35, R13, R24, R36 ;  /* 0x000000180d237223 */ /* 0x000fe40000000024 */
[----:B------:R-:W2:Y:S01]  /*4070*/  LDG.E.64 R24, desc[UR6][R32.64+-0x40] ;  /* 0xffffc00620187981 */ /* 0x000ea2000c1e1b00 */
[----:B------:R-:W-:Y:S01]  /*4080*/  FADD R2, RZ, R2 ;  /* 0x00000002ff027221 */ /* 0x000fe20000000000 */
[----:B---3--:R-:W-:Y:S01]  /*4090*/  FMUL R36, R12, R15 ;  /* 0x0000000f0c247220 */ /* 0x008fe20000400000 */
[----:B------:R-:W-:-:S02]  /*40a0*/  FADD R5, R5, R34 ;  /* 0x0000002205057221 */ /* 0x000fc40000000000 */
[----:B------:R-:W-:Y:S01]  /*40b0*/  FADD R2, R2, R35 ;  /* 0x0000002302027221 */ /* 0x000fe20000000000 */
[----:B------:R-:W-:-:S04]  /*40c0*/  FMUL R35, R13, R15 ;  /* 0x0000000f0d237220 */ /* 0x000fc80000400000 */
[-C--:B------:R-:W-:Y:S01]  /*40d0*/  FFMA R34, R12, R14.reuse, -R35 ;  /* 0x0000000e0c227223 */ /* 0x080fe20000000823 */
[C---:B------:R-:W-:Y:S02]  /*40e0*/  FFMA R35, R13.reuse, R14, R36 ;  /* 0x0000000e0d237223 */ /* 0x040fe40000000024 */
[----:B------:R-:W3:Y:S02]  /*40f0*/  LDG.E.64 R14, desc[UR6][R32.64+-0x38] ;  /* 0xffffc806200e7981 */ /* 0x000ee4000c1e1b00 */
[----:B------:R-:W-:Y:S01]  /*4100*/  FADD R2, R2, R35 ;  /* 0x0000002302027221 */ /* 0x000fe20000000000 */
[-C--:B----4-:R-:W-:Y:S01]  /*4110*/  FMUL R35, R13, R17.reuse ;  /* 0x000000110d237220 */ /* 0x090fe20000400000 */
[C---:B------:R-:W-:Y:S01]  /*4120*/  FMUL R36, R12.reuse, R17 ;  /* 0x000000110c247220 */ /* 0x040fe20000400000 */
[----:B------:R-:W-:Y:S02]  /*4130*/  FADD R5, R5, R34 ;  /* 0x0000002205057221 */ /* 0x000fe40000000000 */
[-C--:B------:R-:W-:Y:S01]  /*4140*/  FFMA R34, R12, R16.reuse, -R35 ;  /* 0x000000100c227223 */ /* 0x080fe20000000823 */
[----:B------:R-:W-:-:S02]  /*4150*/  FFMA R35, R13, R16, R36 ;  /* 0x000000100d237223 */ /* 0x000fc40000000024 */
[----:B------:R-:W4:Y:S01]  /*4160*/  LDG.E.64 R16, desc[UR6][R32.64+-0x30] ;  /* 0xffffd00620107981 */ /* 0x000f22000c1e1b00 */
[-C--:B-----5:R-:W-:Y:S01]  /*4170*/  FMUL R36, R12, R19.reuse ;  /* 0x000000130c247220 */ /* 0x0a0fe20000400000 */
[----:B------:R-:W-:Y:S01]  /*4180*/  FADD R2, R2, R35 ;  /* 0x0000002302027221 */ /* 0x000fe20000000000 */
[----:B------:R-:W-:Y:S01]  /*4190*/  FMUL R35, R13, R19 ;  /* 0x000000130d237220 */ /* 0x000fe20000400000 */
[----:B------:R-:W-:Y:S01]  /*41a0*/  FADD R5, R5, R34 ;  /* 0x0000002205057221 */ /* 0x000fe20000000000 */
[CC--:B------:R-:W-:Y:S02]  /*41b0*/  FFMA R19, R13.reuse, R18.reuse, R36 ;  /* 0x000000120d137223 */ /* 0x0c0fe40000000024 */
[----:B------:R-:W-:Y:S02]  /*41c0*/  FFMA R34, R12, R18, -R35 ;  /* 0x000000120c227223 */ /* 0x000fe40000000823 */
[----:B------:R-:W-:Y:S01]  /*41d0*/  FADD R2, R2, R19 ;  /* 0x0000001302027221 */ /* 0x000fe20000000000 */
[-C--:B------:R-:W-:Y:S01]  /*41e0*/  FMUL R19, R13, R31.reuse ;  /* 0x0000001f0d137220 */ /* 0x080fe20000400000 */
[----:B------:R-:W-:Y:S01]  /*41f0*/  FADD R5, R5, R34 ;  /* 0x0000002205057221 */ /* 0x000fe20000000000 */
[----:B------:R-:W-:-:S02]  /*4200*/  FMUL R34, R12, R31 ;  /* 0x0000001f0c227220 */ /* 0x000fc40000400000 */
[CC--:B------:R-:W-:Y:S02]  /*4210*/  FFMA R18, R12.reuse, R30.reuse, -R19 ;  /* 0x0000001e0c127223 */ /* 0x0c0fe40000000813 */
[----:B------:R-:W-:Y:S01]  /*4220*/  FFMA R19, R13, R30, R34 ;  /* 0x0000001e0d137223 */ /* 0x000fe20000000022 */
[-C--:B------:R-:W-:Y:S01]  /*4230*/  FMUL R34, R12, R21.reuse ;  /* 0x000000150c227220 */ /* 0x080fe20000400000 */
[----:B------:R-:W-:Y:S02]  /*4240*/  FADD R5, R5, R18 ;  /* 0x0000001205057221 */ /* 0x000fe40000000000 */
[----:B------:R-:W-:Y:S02]  /*4250*/  FADD R2, R2, R19 ;  /* 0x0000001302027221 */ /* 0x000fe40000000000 */
[----:B------:R-:W5:Y:S01]  /*4260*/  LDG.E.64 R18, desc[UR6][R32.64+-0x28] ;  /* 0xffffd80620127981 */ /* 0x000f62000c1e1b00 */
[C---:B------:R-:W-:Y:S01]  /*4270*/  FMUL R31, R13.reuse, R21 ;  /* 0x000000150d1f7220 */ /* 0x040fe20000400000 */
[----:B------:R-:W-:-:S03]  /*4280*/  FFMA R21, R13, R20, R34 ;  /* 0x000000140d157223 */ /* 0x000fc60000000022 */
[----:B------:R-:W-:Y:S01]  /*4290*/  FFMA R30, R12, R20, -R31 ;  /* 0x000000140c1e7223 */ /* 0x000fe2000000081f */
[----:B------:R-:W-:Y:S02]  /*42a0*/  FADD R2, R2, R21 ;  /* 0x0000001502027221 */ /* 0x000fe40000000000 */
[----:B------:R-:W5:Y:S01]  /*42b0*/  LDG.E.64 R20, desc[UR6][R32.64+-0x20] ;  /* 0xffffe00620147981 */ /* 0x000f62000c1e1b00 */
[----:B------:R-:W-:Y:S01]  /*42c0*/  FADD R5, R5, R30 ;  /* 0x0000001e05057221 */ /* 0x000fe20000000000 */
[-C--:B------:R-:W-:Y:S01]  /*42d0*/  FMUL R31, R13, R23.reuse ;  /* 0x000000170d1f7220 */ /* 0x080fe20000400000 */
[----:B------:R-:W-:-:S03]  /*42e0*/  FMUL R34, R12, R23 ;  /* 0x000000170c227220 */ /* 0x000fc60000400000 */
[-C--:B------:R-:W-:Y:S01]  /*42f0*/  FFMA R30, R12, R22.reuse, -R31 ;  /* 0x000000160c1e7223 */ /* 0x080fe2000000081f */
[C---:B------:R-:W-:Y:S02]  /*4300*/  FFMA R31, R13.reuse, R22, R34 ;  /* 0x000000160d1f7223 */ /* 0x040fe40000000022 */
[----:B------:R-:W5:Y:S02]  /*4310*/  LDG.E.64 R22, desc[UR6][R32.64+-0x18] ;  /* 0xffffe80620167981 */ /* 0x000f64000c1e1b00 */
[----:B------:R-:W-:Y:S01]  /*4320*/  FADD R2, R2, R31 ;  /* 0x0000001f02027221 */ /* 0x000fe20000000000 */
[-C--:B--2---:R-:W-:Y:S01]  /*4330*/  FMUL R31, R13, R25.reuse ;  /* 0x000000190d1f7220 */ /* 0x084fe20000400000 */
[C---:B------:R-:W-:Y:S01]  /*4340*/  FMUL R34, R12.reuse, R25 ;  /* 0x000000190c227220 */ /* 0x040fe20000400000 */
[----:B------:R-:W-:Y:S02]  /*4350*/  FADD R5, R5, R30 ;  /* 0x0000001e05057221 */ /* 0x000fe40000000000 */
[-C--:B------:R-:W-:Y:S01]  /*4360*/  FFMA R30, R12, R24.reuse, -R31 ;  /* 0x000000180c1e7223 */ /* 0x080fe2000000081f */
[----:B------:R-:W-:-:S02]  /*4370*/  FFMA R31, R13, R24, R34 ;  /* 0x000000180d1f7223 */ /* 0x000fc40000000022 */
[----:B------:R-:W2:Y:S01]  /*4380*/  LDG.E.64 R24, desc[UR6][R32.64+-0x10] ;  /* 0xfffff00620187981 */ /* 0x000ea2000c1e1b00 */
[----:B------:R-:W-:Y:S01]  /*4390*/  FADD R5, R5, R30 ;  /* 0x0000001e05057221 */ /* 0x000fe20000000000 */
[----:B------:R-:W-:Y:S02]  /*43a0*/  FADD R2, R2, R31 ;  /* 0x0000001f02027221 */ /* 0x000fe40000000000 */
[----:B------:R-:W2:Y:S01]  /*43b0*/  LDG.E.64 R30, desc[UR6][R32.64+-0x8] ;  /* 0xfffff806201e7981 */ /* 0x000ea2000c1e1b00 */
[-C--:B---3--:R-:W-:Y:S01]  /*43c0*/  FMUL R35, R13, R15.reuse ;  /* 0x0000000f0d237220 */ /* 0x088fe20000400000 */
[----:B------:R-:W-:-:S03]  /*43d0*/  FMUL R36, R12, R15 ;  /* 0x0000000f0c247220 */ /* 0x000fc60000400000 */
        /* <DEDUP_REMOVED lines=9> */
[----:B------:R-:W4:Y:S02]  /*4470*/  LDG.E.64 R16, desc[UR6][R32.64+0x8] ;  /* 0x0000080620107981 */ /* 0x000f24000c1e1b00 */
[----:B------:R-:W-:Y:S01]  /*4480*/  FADD R2, R2, R35 ;  /* 0x0000002302027221 */ /* 0x000fe20000000000 */
[----:B------:R-:W-:Y:S01]  /*4490*/  FADD R5, R5, R34 ;  /* 0x0000002205057221 */ /* 0x000fe20000000000 */
[-C--:B-----5:R-:W-:Y:S01]  /*44a0*/  FMUL R36, R12, R19.reuse ;  /* 0x000000130c247220 */ /* 0x0a0fe20000400000 */
[----:B------:R-:W-:-:S03]  /*44b0*/  FMUL R35, R13, R19 ;  /* 0x000000130d237220 */ /* 0x000fc60000400000 */
[-C--:B------:R-:W-:Y:S01]  /*44c0*/  FFMA R19, R13, R18.reuse, R36 ;  /* 0x000000120d137223 */ /* 0x080fe20000000024 */
[----:B------:R-:W-:-:S03]  /*44d0*/  FFMA R34, R12, R18, -R35 ;  /* 0x000000120c227223 */ /* 0x000fc60000000823 */
[----:B------:R-:W-:Y:S01]  /*44e0*/  FADD R2, R2, R19 ;  /* 0x0000001302027221 */ /* 0x000fe20000000000 */
[----:B------:R-:W-:Y:S01]  /*44f0*/  FADD R5, R5, R34 ;  /* 0x0000002205057221 */ /* 0x000fe20000000000 */
[-C--:B------:R-:W-:Y:S01]  /*4500*/  FMUL R19, R13, R21.reuse ;  /* 0x000000150d137220 */ /* 0x080fe20000400000 */
[----:B------:R-:W-:-:S03]  /*4510*/  FMUL R34, R12, R21 ;  /* 0x000000150c227220 */ /* 0x000fc60000400000 */
[-C--:B------:R-:W-:Y:S01]  /*4520*/  FFMA R18, R12, R20.reuse, -R19 ;  /* 0x000000140c127223 */ /* 0x080fe20000000813 */
[----:B------:R-:W-:-:S03]  /*4530*/  FFMA R19, R13, R20, R34 ;  /* 0x000000140d137223 */ /* 0x000fc60000000022 */
[----:B------:R-:W-:Y:S01]  /*4540*/  FADD R5, R5, R18 ;  /* 0x0000001205057221 */ /* 0x000fe20000000000 */
[----:B------:R-:W-:Y:S02]  /*4550*/  FADD R2, R2, R19 ;  /* 0x0000001302027221 */ /* 0x000fe40000000000 */
[----:B------:R-:W5:Y:S01]  /*4560*/  LDG.E.64 R18, desc[UR6][R32.64+0x10] ;  /* 0x0000100620127981 */ /* 0x000f62000c1e1b00 */
[-C--:B------:R-:W-:Y:S01]  /*4570*/  FMUL R21, R13, R23.reuse ;  /* 0x000000170d157220 */ /* 0x080fe20000400000 */
[----:B------:R-:W-:-:S03]  /*4580*/  FMUL R34, R12, R23 ;  /* 0x000000170c227220 */ /* 0x000fc60000400000 */
[-C--:B------:R-:W-:Y:S01]  /*4590*/  FFMA R20, R12, R22.reuse, -R21 ;  /* 0x000000160c147223 */ /* 0x080fe20000000815 */
[----:B------:R-:W-:-:S03]  /*45a0*/  FFMA R21, R13, R22, R34 ;  /* 0x000000160d157223 */ /* 0x000fc60000000022 */
[----:B------:R-:W-:Y:S01]  /*45b0*/  FADD R5, R5, R20 ;  /* 0x0000001405057221 */ /* 0x000fe20000000000 */
[----:B------:R-:W-:Y:S01]  /*45c0*/  FADD R2, R2, R21 ;  /* 0x0000001502027221 */ /* 0x000fe20000000000 */
[CC--:B--2---:R-:W-:Y:S01]  /*45d0*/  FMUL R23, R13.reuse, R25.reuse ;  /* 0x000000190d177220 */ /* 0x0c4fe20000400000 */
[C---:B------:R-:W-:Y:S01]  /*45e0*/  FMUL R34, R12.reuse, R25 ;  /* 0x000000190c227220 */ /* 0x040fe20000400000 */
[----:B------:R-:W2:Y:S02]  /*45f0*/  LDG.E.64 R20, desc[UR6][R32.64+0x18] ;  /* 0x0000180620147981 */ /* 0x000ea4000c1e1b00 */
[CC--:B------:R-:W-:Y:S01]  /*4600*/  FFMA R22, R12.reuse, R24.reuse, -R23 ;  /* 0x000000180c167223 */ /* 0x0c0fe20000000817 */
[C---:B------:R-:W-:Y:S01]  /*4610*/  FFMA R23, R13.reuse, R24, R34 ;  /* 0x000000180d177223 */ /* 0x040fe20000000022 */
[-C--:B------:R-:W-:Y:S01]  /*4620*/  FMUL R25, R13, R31.reuse ;  /* 0x0000001f0d197220 */ /* 0x080fe20000400000 */
[----:B------:R-:W-:Y:S01]  /*4630*/  FMUL R34, R12, R31 ;  /* 0x0000001f0c227220 */ /* 0x000fe20000400000 */
[----:B------:R-:W-:Y:S01]  /*4640*/  FADD R5, R5, R22 ;  /* 0x0000001605057221 */ /* 0x000fe20000000000 */
[----:B------:R-:W-:Y:S01]  /*4650*/  FADD R2, R2, R23 ;  /* 0x0000001702027221 */ /* 0x000fe20000000000 */
[-C--:B------:R-:W-:Y:S01]  /*4660*/  FFMA R24, R12, R30.reuse, -R25 ;  /* 0x0000001e0c187223 */ /* 0x080fe20000000819 */
[----:B------:R-:W2:Y:S01]  /*4670*/  LDG.E.64 R22, desc[UR6][R32.64+0x20] ;  /* 0x0000200620167981 */ /* 0x000ea2000c1e1b00 */
[----:B------:R-:W-:-:S02]  /*4680*/  FFMA R31, R13, R30, R34 ;  /* 0x0000001e0d1f7223 */ /* 0x000fc40000000022 */
[----:B------:R-:W-:Y:S02]  /*4690*/  FADD R5, R5, R24 ;  /* 0x0000001805057221 */ /* 0x000fe40000000000 */
[----:B------:R-:W2:Y:S01]  /*46a0*/  LDG.E.64 R24, desc[UR6][R32.64+0x28] ;  /* 0x0000280620187981 */ /* 0x000ea2000c1e1b00 */
[----:B------:R-:W-:Y:S01]  /*46b0*/  FADD R2, R2, R31 ;  /* 0x0000001f02027221 */ /* 0x000fe20000000000 */
[-C--:B---3--:R-:W-:Y:S01]  /*46c0*/  FMUL R31, R13, R15.reuse ;  /* 0x0000000f0d1f7220 */ /* 0x088fe20000400000 */
[----:B------:R-:W-:-:S03]  /*46d0*/  FMUL R34, R12, R15 ;  /* 0x0000000f0c227220 */ /* 0x000fc60000400000 */
[-C--:B------:R-:W-:Y:S01]  /*46e0*/  FFMA R30, R12, R14.reuse, -R31 ;  /* 0x0000000e0c1e7223 */ /* 0x080fe2000000081f */
[----:B------:R-:W-:Y:S02]  /*46f0*/  FFMA R31, R13, R14, R34 ;  /* 0x0000000e0d1f7223 */ /* 0x000fe40000000022 */
[----:B------:R-:W3:Y:S01]  /*4700*/  LDG.E.64 R14, desc[UR6][R32.64+0x30] ;  /* 0x00003006200e7981 */ /* 0x000ee2000c1e1b00 */
[----:B------:R-:W-:Y:S01]  /*4710*/  FADD R5, R5, R30 ;  /* 0x0000001e05057221 */ /* 0x000fe20000000000 */
[----:B------:R-:W-:Y:S02]  /*4720*/  FADD R2, R2, R31 ;  /* 0x0000001f02027221 */ /* 0x000fe40000000000 */
[----:B------:R-:W3:Y:S01]  /*4730*/  LDG.E.64 R30, desc[UR6][R32.64+0x38] ;  /* 0x00003806201e7981 */ /* 0x000ee2000c1e1b00 */
[-C--:B----4-:R-:W-:Y:S01]  /*4740*/  FMUL R35, R13, R17.reuse ;  /* 0x000000110d237220 */ /* 0x090fe20000400000 */
[----:B------:R-:W-:-:S03]  /*4750*/  FMUL R36, R12, R17 ;  /* 0x000000110c247220 */ /* 0x000fc60000400000 */
[-C--:B------:R-:W-:Y:S01]  /*4760*/  FFMA R34, R12, R16.reuse, -R35 ;  /* 0x000000100c227223 */ /* 0x080fe20000000823 */
[----:B------:R-:W-:Y:S02]  /*4770*/  FFMA R35, R13, R16, R36 ;  /* 0x000000100d237223 */ /* 0x000fe40000000024 */
        /* <DEDUP_REMOVED lines=9> */
[-C--:B--2---:R-:W-:Y:S01]  /*4810*/  FMUL R19, R13, R21.reuse ;  /* 0x000000150d137220 */ /* 0x084fe20000400000 */
[----:B------:R-:W-:-:S03]  /*4820*/  FMUL R34, R12, R21 ;  /* 0x000000150c227220 */ /* 0x000fc60000400000 */
[-C--:B------:R-:W-:Y:S01]  /*4830*/  FFMA R18, R12, R20.reuse, -R19 ;  /* 0x000000140c127223 */ /* 0x080fe20000000813 */
[----:B------:R-:W-:-:S03]  /*4840*/  FFMA R19, R13, R20, R34 ;  /* 0x000000140d137223 */ /* 0x000fc60000000022 */
[----:B------:R-:W-:Y:S01]  /*4850*/  FADD R5, R5, R18 ;  /* 0x0000001205057221 */ /* 0x000fe20000000000 */
[CC--:B------:R-:W-:Y:S01]  /*4860*/  FMUL R21, R13.reuse, R23.reuse ;  /* 0x000000170d157220 */ /* 0x0c0fe20000400000 */
[----:B------:R-:W-:Y:S01]  /*4870*/  FMUL R18, R12, R23 ;  /* 0x000000170c127220 */ /* 0x000fe20000400000 */
[----:B------:R-:W-:Y:S02]  /*4880*/  FADD R2, R2, R19 ;  /* 0x0000001302027221 */ /* 0x000fe40000000000 */
[CC--:B------:R-:W-:Y:S01]  /*4890*/  FFMA R20, R12.reuse, R22.reuse, -R21 ;  /* 0x000000160c147223 */ /* 0x0c0fe20000000815 */
[C---:B------:R-:W-:Y:S01]  /*48a0*/  FFMA R21, R13.reuse, R22, R18 ;  /* 0x000000160d157223 */ /* 0x040fe20000000012 */
[-C--:B------:R-:W-:Y:S01]  /*48b0*/  FMUL R23, R13, R25.reuse ;  /* 0x000000190d177220 */ /* 0x080fe20000400000 */
[----:B------:R-:W2:Y:S01]  /*48c0*/  LDG.E.64 R18, desc[UR6][R32.64+0x48] ;  /* 0x0000480620127981 */ /* 0x000ea2000c1e1b00 */
[----:B------:R-:W-:Y:S01]  /*48d0*/  FADD R5, R5, R20 ;  /* 0x0000001405057221 */ /* 0x000fe20000000000 */
[C---:B------:R-:W-:Y:S01]  /*48e0*/  FMUL R22, R12.reuse, R25 ;  /* 0x000000190c167220 */ /* 0x040fe20000400000 */
[----:B------:R-:W-:Y:S01]  /*48f0*/  FFMA R20, R12, R24, -R23 ;  /* 0x000000180c147223 */ /* 0x000fe20000000817 */
[----:B------:R-:W-:-:S02]  /*4900*/  FADD R2, R2, R21 ;  /* 0x0000001502027221 */ /* 0x000fc40000000000 */
[----:B------:R-:W-:Y:S01]  /*4910*/  FFMA R23, R13, R24, R22 ;  /* 0x000000180d177223 */ /* 0x000fe20000000016 */
[----:B------:R-:W-:Y:S01]  /*4920*/  FADD R5, R5, R20 ;  /* 0x0000001405057221 */ /* 0x000fe20000000000 */
[CC--:B---3--:R-:W-:Y:S01]  /*4930*/  FMUL R25, R13.reuse, R15.reuse ;  /* 0x0000000f0d197220 */ /* 0x0c8fe20000400000 */
[----:B------:R-:W3:Y:S01]  /*4940*/  LDG.E.64 R20, desc[UR6][R32.64+0x50] ;  /* 0x0000500620147981 */ /* 0x000ee2000c1e1b00 */
[----:B------:R-:W-:Y:S01]  /*4950*/  FMUL R24, R12, R15 ;  /* 0x0000000f0c187220 */ /* 0x000fe20000400000 */
[----:B------:R-:W-:Y:S01]  /*4960*/  FADD R2, R2, R23 ;  /* 0x0000001702027221 */ /* 0x000fe20000000000 */
[CC--:B------:R-:W-:Y:S01]  /*4970*/  FFMA R22, R12.reuse, R14.reuse, -R25 ;  /* 0x0000000e0c167223 */ /* 0x0c0fe20000000819 */
[CC--:B------:R-:W-:Y:S01]  /*4980*/  FMUL R25, R13.reuse, R31.reuse ;  /* 0x0000001f0d197220 */ /* 0x0c0fe20000400000 */
[----:B------:R-:W-:Y:S01]  /*4990*/  FFMA R23, R13, R14, R24 ;  /* 0x0000000e0d177223 */ /* 0x000fe20000000018 */
[----:B------:R-:W-:Y:S01]  /*49a0*/  FMUL R24, R12, R31 ;  /* 0x0000001f0c187220 */ /* 0x000fe20000400000 */
[----:B------:R-:W5:Y:S01]  /*49b0*/  LDG.E.64 R14, desc[UR6][R32.64+0x58] ;  /* 0x00005806200e7981 */ /* 0x000f62000c1e1b00 */
[----:B------:R-:W-:Y:S01]  /*49c0*/  FADD R5, R5, R22 ;  /* 0x0000001605057221 */ /* 0x000fe20000000000 */
[----:B------:R-:W-:Y:S01]  /*49d0*/  FADD R2, R2, R23 ;  /* 0x0000001702027221 */ /* 0x000fe20000000000 */
[-C--:B------:R-:W-:Y:S01]  /*49e0*/  FFMA R22, R12, R30.reuse, -R25 ;  /* 0x0000001e0c167223 */ /* 0x080fe20000000819 */
[----:B------:R-:W-:-:S02]  /*49f0*/  FFMA R23, R13, R30, R24 ;  /* 0x0000001e0d177223 */ /* 0x000fc40000000018 */
[----:B------:R-:W5:Y:S01]  /*4a00*/  LDG.E.64 R24, desc[UR6][R32.64+0x60] ;  /* 0x0000600620187981 */ /* 0x000f62000c1e1b00 */
[----:B------:R-:W-:Y:S01]  /*4a10*/  FADD R5, R5, R22 ;  /* 0x0000001605057221 */ /* 0x000fe20000000000 */
[----:B------:R-:W-:Y:S01]  /*4a20*/  FADD R2, R2, R23 ;  /* 0x0000001702027221 */ /* 0x000fe20000000000 */
[CC--:B----4-:R-:W-:Y:S01]  /*4a30*/  FMUL R31, R13.reuse, R17.reuse ;  /* 0x000000110d1f7220 */ /* 0x0d0fe20000400000 */
[----:B------:R-:W4:Y:S01]  /*4a40*/  LDG.E.64 R22, desc[UR6][R32.64+0x68] ;  /* 0x0000680620167981 */ /* 0x000f22000c1e1b00 */
[C---:B------:R-:W-:Y:S02]  /*4a50*/  FMUL R34, R12.reuse, R17 ;  /* 0x000000110c227220 */ /* 0x040fe40000400000 */
[-C--:B------:R-:W-:Y:S02]  /*4a60*/  FFMA R30, R12, R16.reuse, -R31 ;  /* 0x000000100c1e7223 */ /* 0x080fe4000000081f */
[----:B------:R-:W-:Y:S02]  /*4a70*/  FFMA R35, R13, R16, R34 ;  /* 0x000000100d237223 */ /* 0x000fe40000000022 */
[----:B------:R-:W4:Y:S01]  /*4a80*/  LDG.E.64 R16, desc[UR6][R32.64+0x70] ;  /* 0x0000700620107981 */ /* 0x000f22000c1e1b00 */
[----:B------:R-:W-:-:S03]  /*4a90*/  FADD R5, R5, R30 ;  /* 0x0000001e05057221 */ /* 0x000fc60000000000 */
[----:B------:R-:W4:Y:S01]  /*4aa0*/  LDG.E.64 R30, desc[UR6][R32.64+0x78] ;  /* 0x00007806201e7981 */ /* 0x000f22000c1e1b00 */
[----:B------:R-:W-:Y:S01]  /*4ab0*/  FADD R2, R2, R35 ;  /* 0x0000002302027221 */ /* 0x000fe20000000000 */
[----:B------:R-:W-:-:S04]  /*4ac0*/  UIADD3 UR4, UPT, UPT, UR4, 0x100, URZ ;  /* 0x0000010004047890 */ /* 0x000fc8000fffe0ff */
[----:B------:R-:W-:Y:S01]  /*4ad0*/  UISETP.NE.AND UP0, UPT, UR4, 0x2000, UPT ;  /* 0x000020000400788c */ /* 0x000fe2000bf05270 */
[----:B------:R-:W-:Y:S01]  /*4ae0*/  IADD3 R9, PT, PT, R9, 0x8, RZ ;  /* 0x0000000809097810 */ /* 0x000fe20007ffe0ff */
[-C--:B--2---:R-:W-:Y:S01]  /*4af0*/  FMUL R36, R12, R19.reuse ;  /* 0x000000130c247220 */ /* 0x084fe20000400000 */
[----:B------:R-:W-:-:S03]  /*4b00*/  FMUL R35, R13, R19 ;  /* 0x000000130d237220 */ /* 0x000fc60000400000 */
[-C--:B------:R-:W-:Y:S01]  /*4b10*/  FFMA R19, R13, R18.reuse, R36 ;  /* 0x000000120d137223 */ /* 0x080fe20000000024 */
[----:B------:R-:W-:-:S03]  /*4b20*/  FFMA R34, R12, R18, -R35 ;  /* 0x000000120c227223 */ /* 0x000fc60000000823 */
[----:B------:R-:W-:Y:S01]  /*4b30*/  FADD R2, R2, R19 ;  /* 0x0000001302027221 */ /* 0x000fe20000000000 */
[----:B------:R-:W-:Y:S01]  /*4b40*/  FADD R5, R5, R34 ;  /* 0x0000002205057221 */ /* 0x000fe20000000000 */
[-C--:B---3--:R-:W-:Y:S01]  /*4b50*/  FMUL R19, R13, R21.reuse ;  /* 0x000000150d137220 */ /* 0x088fe20000400000 */
[----:B------:R-:W-:-:S03]  /*4b60*/  FMUL R34, R12, R21 ;  /* 0x000000150c227220 */ /* 0x000fc60000400000 */
[CC--:B------:R-:W-:Y:S01]  /*4b70*/  FFMA R18, R12.reuse, R20.reuse, -R19 ;  /* 0x000000140c127223 */ /* 0x0c0fe20000000813 */
[C---:B------:R-:W-:Y:S01]  /*4b80*/  FFMA R19, R13.reuse, R20, R34 ;  /* 0x000000140d137223 */ /* 0x040fe20000000022 */
[-C--:B-----5:R-:W-:Y:S01]  /*4b90*/  FMUL R20, R12, R15.reuse ;  /* 0x0000000f0c147220 */ /* 0x0a0fe20000400000 */
[----:B------:R-:W-:Y:S01]  /*4ba0*/  FMUL R21, R13, R15 ;  /* 0x0000000f0d157220 */ /* 0x000fe20000400000 */
[----:B------:R-:W-:Y:S01]  /*4bb0*/  FADD R5, R5, R18 ;  /* 0x0000001205057221 */ /* 0x000fe20000000000 */
[----:B------:R-:W-:Y:S01]  /*4bc0*/  FADD R2, R2, R19 ;  /* 0x0000001302027221 */ /* 0x000fe20000000000 */
[CC--:B------:R-:W-:Y:S01]  /*4bd0*/  FFMA R15, R13.reuse, R14.reuse, R20 ;  /* 0x0000000e0d0f7223 */ /* 0x0c0fe20000000014 */
[C---:B------:R-:W-:Y:S01]  /*4be0*/  FFMA R18, R12.reuse, R14, -R21 ;  /* 0x0000000e0c127223 */ /* 0x040fe20000000815 */
[-C--:B------:R-:W-:Y:S01]  /*4bf0*/  FMUL R19, R13, R25.reuse ;  /* 0x000000190d137220 */ /* 0x080fe20000400000 */
        /* <DEDUP_REMOVED lines=24> */
[----:B------:R-:W-:Y:S01]  /*4d80*/  FADD R15, R15, R16 ;  /* 0x000000100f0f7221 */ /* 0x000fe20000000000 */
[----:B------:R-:W-:Y:S02]  /*4d90*/  MOV R16, R4 ;  /* 0x0000000400107202 */ /* 0x000fe40000000f00 */
[----:B------:R-:W-:-:S05]  /*4da0*/  MOV R17, R7 ;  /* 0x0000000700117202 */ /* 0x000fca0000000f00 */
[----:B------:R0:W-:Y:S01]  /*4db0*/  STG.E.64 desc[UR6][R16.64], R14 ;  /* 0x0000000e10007986 */ /* 0x0001e2000c101b06 */
[CC--:B------:R-:W-:Y:S01]  /*4dc0*/  FMUL R5, R13.reuse, R15.reuse ;  /* 0x0000000f0d057220 */ /* 0x0c0fe20000400000 */
[-C--:B------:R-:W-:Y:S01]  /*4dd0*/  FMUL R18, R13, R14.reuse ;  /* 0x0000000e0d127220 */ /* 0x080fe20000400000 */
[----:B------:R-:W-:Y:S02]  /*4de0*/  IADD3 R2, P1, PT, R32, 0x100, RZ ;  /* 0x0000010020027810 */ /* 0x000fe40007f3e0ff */
[C---:B------:R-:W-:Y:S01]  /*4df0*/  FFMA R13, R12.reuse, R14, R5 ;  /* 0x0000000e0c0d7223 */ /* 0x040fe20000000005 */
[----:B------:R-:W-:Y:S01]  /*4e00*/  FFMA R19, R12, R15, -R18 ;  /* 0x0000000f0c137223 */ /* 0x000fe20000000812 */
[----:B------:R-:W-:Y:S02]  /*4e10*/  IADD3 R4, P0, PT, R4, 0x8, RZ ;  /* 0x0000000804047810 */ /* 0x000fe40007f1e0ff */
[----:B------:R-:W-:Y:S01]  /*4e20*/  IADD3.X R5, PT, PT, RZ, R33, RZ, P1, !PT ;  /* 0x00000021ff057210 */ /* 0x000fe20000ffe4ff */
[----:B------:R-:W-:Y:S01]  /*4e30*/  FADD R10, R13, R10 ;  /* 0x0000000a0d0a7221 */ /* 0x000fe20000000000 */
[----:B------:R-:W-:Y:S01]  /*4e40*/  FADD R6, R19, R6 ;  /* 0x0000000613067221 */ /* 0x000fe20000000000 */
[----:B------:R-:W-:Y:S01]  /*4e50*/  IADD3.X R7, PT, PT, RZ, R7, RZ, P0, !PT ;  /* 0x00000007ff077210 */ /* 0x000fe200007fe4ff */
[----:B------:R-:W-:Y:S07]  /*4e60*/  BRA.U UP0, `(.L_x_84) ;  /* 0xfffffff100307547 */ /* 0x000fee000b83ffff */
[----:B------:R-:W-:Y:S01]  /*4e70*/  FADD R9, |R3|, |R0| ;  /* 0x4000000003097221 */ /* 0x000fe20000000200 */
[----:B------:R-:W1:Y:S01]  /*4e80*/  LDCU.128 UR8, c[0x0][0x390] ;  /* 0x00007200ff0877ac */ /* 0x000e620008000c00 */
[----:B------:R-:W-:Y:S03]  /*4e90*/  BSSY.RECONVERGENT B0, `(.L_x_85) ;  /* 0x0000011000007945 */ /* 0x000fe60003800200 */
[----:B------:R-:W-:-:S04]  /*4ea0*/  IADD3 R2, PT, PT, R9, 0x1800000, RZ ;  /* 0x0180000009027810 */ /* 0x000fc80007ffe0ff */
[----:B------:R-:W-:-:S04]  /*4eb0*/  LOP3.LUT R5, R2, 0x7f800000, RZ, 0xc0, !PT ;  /* 0x7f80000002057812 */ /* 0x000fc800078ec0ff */
[----:B------:R-:W-:Y:S02]  /*4ec0*/  ISETP.GT.U32.AND P0, PT, R5, 0x1ffffff, PT ;  /* 0x01ffffff0500780c */ /* 0x000fe40003f04070 */
[C---:B-1----:R-:W-:Y:S02]  /*4ed0*/  IADD3 R4, P1, PT, R28.reuse, UR10, RZ ;  /* 0x0000000a1c047c10 */ /* 0x042fe4000ff3e0ff */
[----:B------:R-:W-:Y:S02]  /*4ee0*/  IADD3 R2, P2, PT, R28, UR8, RZ ;  /* 0x000000081c027c10 */ /* 0x000fe4000ff5e0ff */
[C---:B------:R-:W-:Y:S02]  /*4ef0*/  IADD3.X R5, PT, PT, R29.reuse, UR11, RZ, P1, !PT ;  /* 0x0000000b1d057c10 */ /* 0x040fe40008ffe4ff */
[----:B------:R-:W-:-:S05]  /*4f00*/  IADD3.X R29, PT, PT, R29, UR9, RZ, P2, !PT ;  /* 0x000000091d1d7c10 */ /* 0x000fca00097fe4ff */
[----:B------:R-:W-:Y:S05]  /*4f10*/  @P0 BRA `(.L_x_86) ;  /* 0x0000000000100947 */ /* 0x000fea0003800000 */
[----:B0-----:R-:W-:-:S07]  /*4f20*/  MOV R14, 0x4f40 ;  /* 0x00004f40000e7802 */ /* 0x001fce0000000f00 */
[----:B------:R-:W-:Y:S05]  /*4f30*/  CALL.REL.NOINC `($__internal_3_$__cuda_sm20_rcp_rn_f32_slowpath) ;  /* 0x0000001000287944 */ /* 0x000fea0003c00000 */
[----:B------:R-:W-:Y:S01]  /*4f40*/  MOV R19, R9 ;  /* 0x0000000900137202 */ /* 0x000fe20000000f00 */
[----:B------:R-:W-:Y:S06]  /*4f50*/  BRA `(.L_x_87) ;  /* 0x0000000000107947 */ /* 0x000fec0003800000 */
.L_x_86:
[----:B------:R-:W1:Y:S02]  /*4f60*/  MUFU.RCP R19, R9 ;  /* 0x0000000900137308 */ /* 0x000e640000001000 */
[----:B-1----:R-:W-:-:S04]  /*4f70*/  FFMA R7, R9, R19, -1 ;  /* 0xbf80000009077423 */ /* 0x002fc80000000013 */
[----:B------:R-:W-:-:S04]  /*4f80*/  FADD.FTZ R12, -R7, -RZ ;  /* 0x800000ff070c7221 */ /* 0x000fc80000010100 */
[----:B------:R-:W-:-:S07]  /*4f90*/  FFMA R19, R19, R12, R19 ;  /* 0x0000000c13137223 */ /* 0x000fce0000000013 */
.L_x_87:
[----:B------:R-:W-:Y:S05]  /*4fa0*/  BSYNC.RECONVERGENT B0 ;  /* 0x0000000000007941 */ /* 0x000fea0003800200 */
.L_x_85:
[-C--:B------:R-:W-:Y:S01]  /*4fb0*/  FMUL R0, R0, R19.reuse ;  /* 0x0000001300007220 */ /* 0x080fe20000400000 */
[----:B------:R-:W-:Y:S01]  /*4fc0*/  FMUL R3, R3, R19 ;  /* 0x0000001303037220 */ /* 0x000fe20000400000 */
[----:B------:R-:W-:Y:S02]  /*4fd0*/  BSSY.RECONVERGENT B0, `(.L_x_88) ;  /* 0x0000011000007945 */ /* 0x000fe40003800200 */
[----:B------:R-:W-:-:S04]  /*4fe0*/  FMUL R12, R0, R0 ;  /* 0x00000000000c7220 */ /* 0x000fc80000400000 */
[----:B0-----:R-:W-:-:S05]  /*4ff0*/  FFMA R14, R3, R3, R12 ;  /* 0x00000003030e7223 */ /* 0x001fca000000000c */
        /* <DEDUP_REMOVED lines=10> */
.L_x_89:
[----:B------:R-:W0:Y:S02]  /*50a0*/  MUFU.RCP R9, R14 ;  /* 0x0000000e00097308 */ /* 0x000e240000001000 */
[----:B0-----:R-:W-:-:S04]  /*50b0*/  FFMA R12, R14, R9, -1 ;  /* 0xbf8000000e0c7423 */ /* 0x001fc80000000009 */
[----:B------:R-:W-:-:S04]  /*50c0*/  FADD.FTZ R12, -R12, -RZ ;  /* 0x800000ff0c0c7221 */ /* 0x000fc80000010100 */
[----:B------:R-:W-:-:S07]  /*50d0*/  FFMA R9, R9, R12, R9 ;  /* 0x0000000c09097223 */ /* 0x000fce0000000009 */
.L_x_90:
[----:B------:R-:W-:Y:S05]  /*50e0*/  BSYNC.RECONVERGENT B0 ;  /* 0x0000000000007941 */ /* 0x000fea0003800200 */
.L_x_88:
[CC--:B------:R-:W-:Y:S01]  /*50f0*/  FMUL R12, R7.reuse, R3.reuse ;  /* 0x00000003070c7220 */ /* 0x0c0fe20000400000 */
[-C--:B------:R-:W-:Y:S01]  /*5100*/  FMUL R14, R7, R0.reuse ;  /* 0x00000000070e7220 */ /* 0x080fe20000400000 */
[----:B------:R-:W-:Y:S01]  /*5110*/  HFMA2 R30, -RZ, RZ, 0, 0 ;  /* 0x00000000ff1e7431 */ /* 0x000fe200000001ff */
[----:B------:R-:W-:Y:S01]  /*5120*/  UMOV UR4, 0x10 ;  /* 0x0000001000047882 */ /* 0x000fe20000000000 */
[C---:B------:R-:W-:Y:S01]  /*5130*/  FFMA R0, R19.reuse, R0, R12 ;  /* 0x0000000013007223 */ /* 0x040fe2000000000c */
[----:B------:R-:W-:-:S03]  /*5140*/  FFMA R14, R19, R3, -R14 ;  /* 0x00000003130e7223 */ /* 0x000fc6000000080e */
[-C--:B------:R-:W-:Y:S01]  /*5150*/  FMUL R0, R0, R9.reuse ;  /* 0x0000000900007220 */ /* 0x080fe20000400000 */
[----:B------:R-:W-:-:S07]  /*5160*/  FMUL R7, R14, R9 ;  /* 0x000000090e077220 */ /* 0x000fce0000400000 */
.L_x_91:
[----:B------:R-:W-:Y:S01]  /*5170*/  MOV R3, R29 ;  /* 0x0000001d00037202 */ /* 0x000fe20000000f00 */
[----:B0-----:R-:W0:Y:S04]  /*5180*/  LDS.64 R12, [R26+UR4+-0x10] ;  /* 0xfffff0041a0c7984 */ /* 0x001e280008000a00 */
[----:B------:R-:W2:Y:S02]  /*5190*/  LDG.E.64 R14, desc[UR6][R2.64+-0x10] ;  /* 0xfffff006020e7981 */ /* 0x000ea4000c1e1b00 */
[-C--:B--2---:R-:W-:Y:S01]  /*51a0*/  FMUL R9, R7, R15.reuse ;  /* 0x0000000f07097220 */ /* 0x084fe20000400000 */
[----:B------:R-:W-:-:S03]  /*51b0*/  FMUL R16, R0, R15 ;  /* 0x0000000f00107220 */ /* 0x000fc60000400000 */
[-C--:B------:R-:W-:Y:S01]  /*51c0*/  FFMA R9, R0, R14.reuse, -R9 ;  /* 0x0000000e00097223 */ /* 0x080fe20000000809 */
[----:B------:R-:W-:-:S03]  /*51d0*/  FFMA R16, R7, R14, R16 ;  /* 0x0000000e07107223 */ /* 0x000fc60000000010 */
[----:B0-----:R-:W-:Y:S01]  /*51e0*/  FADD R14, R12, R9 ;  /* 0x000000090c0e7221 */ /* 0x001fe20000000000 */
[----:B------:R-:W-:Y:S01]  /*51f0*/  FADD R15, R13, R16 ;  /* 0x000000100d0f7221 */ /* 0x000fe20000000000 */
[----:B------:R-:W-:Y:S02]  /*5200*/  MOV R12, R8 ;  /* 0x00000008000c7202 */ /* 0x000fe40000000f00 */
[----:B------:R-:W-:Y:S02]  /*5210*/  MOV R13, R11 ;  /* 0x0000000b000d7202 */ /* 0x000fe40000000f00 */
[----:B------:R0:W-:Y:S04]  /*5220*/  STG.E.64 desc[UR6][R2.64+-0x10], R14 ;  /* 0xfffff00e02007986 */ /* 0x0001e8000c101b06 */
[----:B------:R-:W2:Y:S04]  /*5230*/  LDG.E.64 R8, desc[UR6][R12.64+-0x10] ;  /* 0xfffff0060c087981 */ /* 0x000ea8000c1e1b00 */
[----:B------:R-:W3:Y:S01]  /*5240*/  LDG.E.64 R16, desc[UR6][R4.64+-0x10] ;  /* 0xfffff00604107981 */ /* 0x000ee2000c1e1b00 */
[-C--:B--2---:R-:W-:Y:S01]  /*5250*/  FMUL R11, R7, R9.reuse ;  /* 0x00000009070b7220 */ /* 0x084fe20000400000 */
[----:B------:R-:W-:-:S03]  /*5260*/  FMUL R18, R0, R9 ;  /* 0x0000000900127220 */ /* 0x000fc60000400000 */
[-C--:B------:R-:W-:Y:S01]  /*5270*/  FFMA R11, R0, R8.reuse, -R11 ;  /* 0x00000008000b7223 */ /* 0x080fe2000000080b */
[----:B------:R-:W-:Y:S02]  /*5280*/  FFMA R18, R7, R8, R18 ;  /* 0x0000000807127223 */ /* 0x000fe40000000012 */
[----:B------:R-:W1:Y:S01]  /*5290*/  LDS.64 R8, [R26+UR4+-0x8] ;  /* 0xfffff8041a087984 */ /* 0x000e620008000a00 */
[----:B---3--:R-:W-:Y:S01]  /*52a0*/  FADD R16, R16, R11 ;  /* 0x0000000b10107221 */ /* 0x008fe20000000000 */
[----:B------:R-:W-:-:S05]  /*52b0*/  FADD R17, R17, R18 ;  /* 0x0000001211117221 */ /* 0x000fca0000000000 */
[----:B------:R-:W-:Y:S04]  /*52c0*/  STG.E.64 desc[UR6][R12.64+-0x10], R16 ;  /* 0xfffff0100c007986 */ /* 0x000fe8000c101b06 */
[----:B0-----:R-:W2:Y:S02]  /*52d0*/  LDG.E.64 R14, desc[UR6][R2.64+-0x8] ;  /* 0xfffff806020e7981 */ /* 0x001ea4000c1e1b00 */
[-C--:B--2---:R-:W-:Y:S01]  /*52e0*/  FMUL R11, R7, R15.reuse ;  /* 0x0000000f070b7220 */ /* 0x084fe20000400000 */
[----:B------:R-:W-:-:S03]  /*52f0*/  FMUL R18, R0, R15 ;  /* 0x0000000f00127220 */ /* 0x000fc60000400000 */
[-C--:B------:R-:W-:Y:S01]  /*5300*/  FFMA R11, R0, R14.reuse, -R11 ;  /* 0x0000000e000b7223 */ /* 0x080fe2000000080b */
[----:B------:R-:W-:-:S03]  /*5310*/  FFMA R18, R7, R14, R18 ;  /* 0x0000000e07127223 */ /* 0x000fc60000000012 */
[----:B-1----:R-:W-:Y:S01]  /*5320*/  FADD R8, R8, R11 ;  /* 0x0000000b08087221 */ /* 0x002fe20000000000 */
        /* <DEDUP_REMOVED lines=43> */
[----:B-1----:R-:W-:-:S02]  /*55e0*/  FMUL R9, R9, R9 ;  /* 0x0000000909097220 */ /* 0x002fc40000400000 */
[----:B------:R-:W-:Y:S01]  /*55f0*/  FFMA R14, R14, R14, R15 ;  /* 0x0000000e0e0e7223 */ /* 0x000fe2000000000f */
[----:B------:R-:W-:Y:S01]  /*5600*/  UISETP.NE.AND UP0, UPT, UR4, 0x110, UPT ;  /* 0x000001100400788c */ /* 0x000fe2000bf05270 */
[----:B------:R-:W-:Y:S01]  /*5610*/  FFMA R8, R8, R8, R9 ;  /* 0x0000000808087223 */ /* 0x000fe20000000009 */
[----:B0-----:R-:W-:Y:S02]  /*5620*/  IADD3 R2, P0, PT, R2, 0x20, RZ ;  /* 0x0000002002027810 */ /* 0x001fe40007f1e0ff */
[----:B---3--:R-:W-:Y:S02]  /*5630*/  IADD3 R4, P1, PT, R4, 0x20, RZ ;  /* 0x0000002004047810 */ /* 0x008fe40007f3e0ff */
[----:B------:R-:W-:Y:S02]  /*5640*/  IADD3.X R29, PT, PT, RZ, R3, RZ, P0, !PT ;  /* 0x00000003ff1d7210 */ /* 0x000fe400007fe4ff */
[----:B------:R-:W-:Y:S01]  /*5650*/  IADD3.X R5, PT, PT, RZ, R5, RZ, P1, !PT ;  /* 0x00000005ff057210 */ /* 0x000fe20000ffe4ff */
[-C--:B--2---:R-:W-:Y:S01]  /*5660*/  FMUL R11, R7, R21.reuse ;  /* 0x00000015070b7220 */ /* 0x084fe20000400000 */
[----:B------:R-:W-:-:S03]  /*5670*/  FMUL R22, R0, R21 ;  /* 0x0000001500167220 */ /* 0x000fc60000400000 */
[-C--:B------:R-:W-:Y:S01]  /*5680*/  FFMA R21, R0, R20.reuse, -R11 ;  /* 0x0000001400157223 */ /* 0x080fe2000000080b */
[----:B------:R-:W-:Y:S01]  /*5690*/  FFMA R22, R7, R20, R22 ;  /* 0x0000001407167223 */ /* 0x000fe20000000016 */
[----:B------:R-:W-:Y:S02]  /*56a0*/  FFMA R11, R16, R16, R17 ;  /* 0x00000010100b7223 */ /* 0x000fe40000000011 */
[----:B----4-:R-:W-:Y:S01]  /*56b0*/  FADD R16, R18, R21 ;  /* 0x0000001512107221 */ /* 0x010fe20000000000 */
[----:B------:R-:W-:Y:S01]  /*56c0*/  FADD R17, R19, R22 ;  /* 0x0000001613117221 */ /* 0x000fe20000000000 */
[----:B------:R-:W-:-:S03]  /*56d0*/  FADD R11, R11, R30 ;  /* 0x0000001e0b0b7221 */ /* 0x000fc60000000000 */
[----:B------:R-:W-:Y:S01]  /*56e0*/  FMUL R9, R17, R17 ;  /* 0x0000001111097220 */ /* 0x000fe20000400000 */
[----:B------:R0:W-:Y:S01]  /*56f0*/  STG.E.64 desc[UR6][R12.64+0x8], R16 ;  /* 0x000008100c007986 */ /* 0x0001e2000c101b06 */
[----:B------:R-:W-:Y:S02]  /*5700*/  FADD R11, R11, R14 ;  /* 0x0000000e0b0b7221 */ /* 0x000fe40000000000 */
[----:B------:R-:W-:Y:S02]  /*5710*/  FFMA R9, R16, R16, R9 ;  /* 0x0000001010097223 */ /* 0x000fe40000000009 */
[----:B------:R-:W-:Y:S01]  /*5720*/  FADD R30, R11, R8 ;  /* 0x000000080b1e7221 */ /* 0x000fe20000000000 */
[----:B------:R-:W-:-:S03]  /*5730*/  IADD3 R8, P2, PT, R12, 0x20, RZ ;  /* 0x000000200c087810 */ /* 0x000fc60007f5e0ff */
[----:B------:R-:W-:Y:S01]  /*5740*/  FADD R30, R30, R9 ;  /* 0x000000091e1e7221 */ /* 0x000fe20000000000 */
[----:B------:R-:W-:Y:S01]  /*5750*/  IADD3.X R11, PT, PT, RZ, R13, RZ, P2, !PT ;  /* 0x0000000dff0b7210 */ /* 0x000fe200017fe4ff */
[----:B------:R-:W-:Y:S08]  /*5760*/  BRA.U UP0, `(.L_x_91) ;  /* 0xfffffff900807547 */ /* 0x000ff0000b83ffff */
[----:B------:R-:W-:Y:S01]  /*5770*/  IADD3 R0, PT, PT, R30, -0xd000000, RZ ;  /* 0xf30000001e007810 */ /* 0x000fe20007ffe0ff */
[----:B------:R1:W2:Y:S01]  /*5780*/  MUFU.RSQ R5, R30 ;  /* 0x0000001e00057308 */ /* 0x0002a20000001400 */
[----:B------:R-:W-:Y:S02]  /*5790*/  BSSY.RECONVERGENT B0, `(.L_x_92) ;  /* 0x000000b000007945 */ /* 0x000fe40003800200 */
[----:B------:R-:W-:-:S13]  /*57a0*/  ISETP.GT.U32.AND P0, PT, R0, 0x727fffff, PT ;  /* 0x727fffff0000780c */ /* 0x000fda0003f04070 */
[----:B-1----:R-:W-:Y:S05]  /*57b0*/  @!P0 BRA `(.L_x_93) ;  /* 0x0000000000108947 */ /* 0x002fea0003800000 */
[----:B0-----:R-:W-:-:S07]  /*57c0*/  MOV R16, 0x57e0 ;  /* 0x000057e000107802 */ /* 0x001fce0000000f00 */
[----:B--2---:R-:W-:Y:S05]  /*57d0*/  CALL.REL.NOINC `($__internal_4_$__cuda_sm20_sqrt_rn_f32_slowpath) ;  /* 0x0000000800d87944 */ /* 0x004fea0003c00000 */
[----:B------:R-:W-:Y:S01]  /*57e0*/  MOV R3, R9 ;  /* 0x0000000900037202 */ /* 0x000fe20000000f00 */
[----:B------:R-:W-:Y:S06]  /*57f0*/  BRA `(.L_x_94) ;  /* 0x0000000000107947 */ /* 0x000fec0003800000 */
.L_x_93:
[----:B--2---:R-:W-:Y:S01]  /*5800*/  FMUL.FTZ R3, R30, R5 ;  /* 0x000000051e037220 */ /* 0x004fe20000410000 */
[----:B------:R-:W-:-:S03]  /*5810*/  FMUL.FTZ R0, R5, 0.5 ;  /* 0x3f00000005007820 */ /* 0x000fc60000410000 */
[----:B------:R-:W-:-:S04]  /*5820*/  FFMA R30, -R3, R3, R30 ;  /* 0x00000003031e7223 */ /* 0x000fc8000000011e */
[----:B------:R-:W-:-:S07]  /*5830*/  FFMA R3, R30, R0, R3 ;  /* 0x000000001e037223 */ /* 0x000fce0000000003 */
.L_x_94:
[----:B------:R-:W-:Y:S05]  /*5840*/  BSYNC.RECONVERGENT B0 ;  /* 0x0000000000007941 */ /* 0x000fea0003800200 */
.L_x_92:
[----:B------:R-:W1:Y:S01]  /*5850*/  MUFU.RCP R0, R3 ;  /* 0x0000000300007308 */ /* 0x000e620000001000 */
[----:B------:R-:W-:Y:S07]  /*5860*/  BSSY.RECONVERGENT B0, `(.L_x_95) ;  /* 0x000000c000007945 */ /* 0x000fee0003800200 */
[----:B------:R-:W2:Y:S01]  /*5870*/  FCHK P0, R10, R3 ;  /* 0x000000030a007302 */ /* 0x000ea20000000000 */
[----:B-1----:R-:W-:-:S04]  /*5880*/  FFMA R5, R0, -R3, 1 ;  /* 0x3f80000000057423 */ /* 0x002fc80000000803 */
[----:B------:R-:W-:-:S04]  /*5890*/  FFMA R5, R0, R5, R0 ;  /* 0x0000000500057223 */ /* 0x000fc80000000000 */
[----:B------:R-:W-:-:S04]  /*58a0*/  FFMA R0, R10, R5, RZ ;  /* 0x000000050a007223 */ /* 0x000fc800000000ff */
[----:B------:R-:W-:-:S04]  /*58b0*/  FFMA R2, R0, -R3, R10 ;  /* 0x8000000300027223 */ /* 0x000fc8000000000a */
[----:B------:R-:W-:Y:S01]  /*58c0*/  FFMA R0, R5, R2, R0 ;  /* 0x0000000205007223 */ /* 0x000fe20000000000 */
[----:B--2---:R-:W-:Y:S06]  /*58d0*/  @!P0 BRA `(.L_x_96) ;  /* 0x0000000000108947 */ /* 0x004fec0003800000 */
[----:B0-----:R-:W-:Y:S02]  /*58e0*/  MOV R13, R3 ;  /* 0x00000003000d7202 */ /* 0x001fe40000000f00 */
[----:B------:R-:W-:-:S07]  /*58f0*/  MOV R15, 0x5910 ;  /* 0x00005910000f7802 */ /* 0x000fce0000000f00 */
[----:B------:R-:W-:Y:S05]  /*5900*/  CALL.REL.NOINC `($__internal_5_$__cuda_sm3x_div_rn_noftz_f32_slowpath) ;  /* 0x0000000800e47944 */ /* 0x000fea0003c00000 */
[----:B------:R-:W-:-:S07]  /*5910*/  MOV R0, R10 ;  /* 0x0000000a00007202 */ /* 0x000fce0000000f00 */
.L_x_96:
[----:B------:R-:W-:Y:S05]  /*5920*/  BSYNC.RECONVERGENT B0 ;  /* 0x0000000000007941 */ /* 0x000fea0003800200 */
.L_x_95:
        /* <DEDUP_REMOVED lines=9> */
[----:B------:R-:W-:Y:S02]  /*59c0*/  MOV R10, R6 ;  /* 0x00000006000a7202 */ /* 0x000fe40000000f00 */
[----:B0-----:R-:W-:Y:S02]  /*59d0*/  MOV R13, R3 ;  /* 0x00000003000d7202 */ /* 0x001fe40000000f00 */
[----:B------:R-:W-:-:S07]  /*59e0*/  MOV R15, 0x5a00 ;  /* 0x00005a00000f7802 */ /* 0x000fce0000000f00 */
[----:B------:R-:W-:Y:S05]  /*59f0*/  CALL.REL.NOINC `($__internal_5_$__cuda_sm3x_div_rn_noftz_f32_slowpath) ;  /* 0x0000000800a87944 */ /* 0x000fea0003c00000 */
[----:B------:R-:W-:-:S07]  /*5a00*/  MOV R7, R10 ;  /* 0x0000000a00077202 */ /* 0x000fce0000000f00 */
.L_x_98:
[----:B------:R-:W-:Y:S05]  /*5a10*/  BSYNC.RECONVERGENT B0 ;  /* 0x0000000000007941 */ /* 0x000fea0003800200 */
.L_x_97:
[----:B------:R-:W1:Y:S01]  /*5a20*/  LDCU.64 UR4, c[0x0][0x3a8] ;  /* 0x00007500ff0477ac */ /* 0x000e620008000a00 */
[----:B------:R-:W-:Y:S01]  /*5a30*/  HFMA2 R2, -RZ, RZ, 0, 1.9073486328125e-06 ;  /* 0x00000020ff027431 */ /* 0x000fe200000001ff */
[----:B------:R-:W-:Y:S01]  /*5a40*/  MOV R3, 0x0 ;  /* 0x0000000000037802 */ /* 0x000fe20000000f00 */
[----:B------:R-:W2:Y:S03]  /*5a50*/  LDCU.64 UR8, c[0x0][0x390] ;  /* 0x00007200ff0877ac */ /* 0x000ea60008000a00 */
[----:B------:R-:W-:-:S03]  /*5a60*/  IMAD.WIDE.U32 R2, R27, 0x8, R2 ;  /* 0x000000081b027825 */ /* 0x000fc600078e0002 */
[C---:B-1----:R-:W-:Y:S01]  /*5a70*/  IADD3 R6, P0, PT, R2.reuse, UR4, RZ ;  /* 0x0000000402067c10 */ /* 0x042fe2000ff1e0ff */
[----:B------:R-:W-:Y:S01]  /*5a80*/  UMOV UR4, URZ ;  /* 0x000000ff00047c82 */ /* 0x000fe20008000000 */
[----:B--2---:R-:W-:Y:S02]  /*5a90*/  IADD3 R2, P1, PT, R2, UR8, RZ ;  /* 0x0000000802027c10 */ /* 0x004fe4000ff3e0ff */
[C---:B------:R-:W-:Y:S02]  /*5aa0*/  IADD3.X R9, PT, PT, R3.reuse, UR5, RZ, P0, !PT ;  /* 0x0000000503097c10 */ /* 0x040fe400087fe4ff */
[----:B------:R-:W-:-:S09]  /*5ab0*/  IADD3.X R3, PT, PT, R3, UR9, RZ, P1, !PT ;  /* 0x0000000903037c10 */ /* 0x000fd20008ffe4ff */
.L_x_99:
[----:B-1----:R-:W0:Y:S01]  /*5ac0*/  LDG.E.64 R10, desc[UR6][R2.64+-0x20] ;  /* 0xffffe006020a7981 */ /* 0x002e22000c1e1b00 */
[----:B------:R-:W-:Y:S02]  /*5ad0*/  MOV R4, R6 ;  /* 0x0000000600047202 */ /* 0x000fe40000000f00 */
[----:B------:R-:W-:-:S05]  /*5ae0*/  MOV R5, R9 ;  /* 0x0000000900057202 */ /* 0x000fca0000000f00 */
[----:B------:R-:W2:Y:S01]  /*5af0*/  LDG.E.64 R8, desc[UR6][R4.64+-0x20] ;  /* 0xffffe00604087981 */ /* 0x000ea2000c1e1b00 */
[C---:B0-----:R-:W-:Y:S01]  /*5b00*/  FMUL R13, R11.reuse, R7 ;  /* 0x000000070b0d7220 */ /* 0x041fe20000400000 */
[----:B------:R-:W-:-:S03]  /*5b10*/  FMUL R6, R11, R0 ;  /* 0x000000000b067220 */ /* 0x000fc60000400000 */
[C---:B------:R-:W-:Y:S01]  /*5b20*/  FFMA R13, R10.reuse, R0, -R13 ;  /* 0x000000000a0d7223 */ /* 0x040fe2000000080d */
[----:B------:R-:W-:Y:S02]  /*5b30*/  FFMA R6, R10, R7, R6 ;  /* 0x000000070a067223 */ /* 0x000fe40000000006 */
[----:B------:R-:W3:Y:S01]  /*5b40*/  LDG.E.64 R10, desc[UR6][R4.64+-0x18] ;  /* 0xffffe806040a7981 */ /* 0x000ee2000c1e1b00 */
[----:B--2---:R-:W-:Y:S01]  /*5b50*/  FADD R8, R8, R13 ;  /* 0x0000000d08087221 */ /* 0x004fe20000000000 */
        /* <DEDUP_REMOVED lines=72> */
        .weak           $__internal_3_$__cuda_sm20_rcp_rn_f32_slowpath
        .type           $__internal_3_$__cuda_sm20_rcp_rn_f32_slowpath,@function
        .size           $__internal_3_$__cuda_sm20_rcp_rn_f32_slowpath,($__internal_4_$__cuda_sm20_sqrt_rn_f32_slowpath - $__internal_3_$__cuda_sm20_rcp_rn_f32_slowpath)
$__internal_3_$__cuda_sm20_rcp_rn_f32_slowpath:
        /* <DEDUP_REMOVED lines=15> */
.L_x_101:
        /* <DEDUP_REMOVED lines=33> */
.L_x_103:
[----:B------:R0:W1:Y:S02]  /*62e0*/  MUFU.RCP R13, R9 ;  /* 0x00000009000d7308 */ /* 0x0000640000001000 */
.L_x_102:
[----:B------:R-:W-:Y:S05]  /*62f0*/  BSYNC.RECONVERGENT B1 ;  /* 0x0000000000017941 */ /* 0x000fea0003800200 */
.L_x_100:
[----:B01----:R-:W-:Y:S01]  /*6300*/  MOV R9, R13 ;  /* 0x0000000d00097202 */ /* 0x003fe20000000f00 */
[----:B------:R-:W-:Y:S01]  /*6310*/  HFMA2 R13, -RZ, RZ, 0, 0 ;  /* 0x00000000ff0d7431 */ /* 0x000fe200000001ff */
[----:B------:R-:W-:-:S04]  /*6320*/  MOV R12, R14 ;  /* 0x0000000e000c7202 */ /* 0x000fc80000000f00 */
[----:B------:R-:W-:Y:S05]  /*6330*/  RET.REL.NODEC R12 `(_Z5CRVecP6float2S0_S0_S0_S0_S0_) ;  /* 0xffffff9c0c307950 */ /* 0x000fea0003c3ffff */
        .weak           $__internal_4_$__cuda_sm20_sqrt_rn_f32_slowpath
        .type           $__internal_4_$__cuda_sm20_sqrt_rn_f32_slowpath,@function
        .size           $__internal_4_$__cuda_sm20_sqrt_rn_f32_slowpath,($__internal_5_$__cuda_sm3x_div_rn_noftz_f32_slowpath - $__internal_4_$__cuda_sm20_sqrt_rn_f32_slowpath)
$__internal_4_$__cuda_sm20_sqrt_rn_f32_slowpath:
        /* <DEDUP_REMOVED lines=19> */
.L_x_104:
[----:B------:R-:W-:Y:S01]  /*6470*/  HFMA2 R13, -RZ, RZ, 0, 0 ;  /* 0x00000000ff0d7431 */ /* 0x000fe200000001ff */
[----:B------:R-:W-:-:S04]  /*6480*/  MOV R12, R16 ;  /* 0x00000010000c7202 */ /* 0x000fc80000000f00 */
[----:B------:R-:W-:Y:S05]  /*6490*/  RET.REL.NODEC R12 `(_Z5CRVecP6float2S0_S0_S0_S0_S0_) ;  /* 0xffffff980cd87950 */ /* 0x000fea0003c3ffff */
        .weak           $__internal_5_$__cuda_sm3x_div_rn_noftz_f32_slowpath
        .type           $__internal_5_$__cuda_sm3x_div_rn_noftz_f32_slowpath,@function
        .size           $__internal_5_$__cuda_sm3x_div_rn_noftz_f32_slowpath,(.L_x_185 - $__internal_5_$__cuda_sm3x_div_rn_noftz_f32_slowpath)
$__internal_5_$__cuda_sm3x_div_rn_noftz_f32_slowpath:
        /* <DEDUP_REMOVED lines=34> */
.L_x_106:
[----:B------:R-:W-:Y:S01]  /*66c0*/  LEA R18, R14, 0xc0800000, 0x17 ;  /* 0xc08000000e127811 */ /* 0x000fe200078eb8ff */
[----:B------:R-:W-:Y:S03]  /*66d0*/  BSSY.RECONVERGENT B2, `(.L_x_111) ;  /* 0x0000036000027945 */ /* 0x000fe60003800200 */
[----:B------:R-:W-:Y:S02]  /*66e0*/  IADD3 R20, PT, PT, -R18, R13, RZ ;  /* 0x0000000d12147210 */ /* 0x000fe40007ffe1ff */
[----:B------:R-:W-:Y:S02]  /*66f0*/  IADD3 R13, PT, PT, R17, -0x7f, RZ ;  /* 0xffffff81110d7810 */ /* 0x000fe40007ffe0ff */
[----:B------:R-:W0:Y:S01]  /*6700*/  MUFU.RCP R18, R20 ;  /* 0x0000001400127308 */ /* 0x000e220000001000 */
[----:B------:R-:W-:Y:S02]  /*6710*/  FADD.FTZ R19, -R20, -RZ ;  /* 0x800000ff14137221 */ /* 0x000fe40000010100 */
[----:B------:R-:W-:-:S02]  /*6720*/  IMAD R10, R13, -0x800000, R10 ;  /* 0xff8000000d0a7824 */ /* 0x000fc400078e020a */
[----:B0-----:R-:W-:-:S04]  /*6730*/  FFMA R17, R18, R19, 1 ;  /* 0x3f80000012117423 */ /* 0x001fc80000000013 */
[----:B------:R-:W-:-:S04]  /*6740*/  FFMA R17, R18, R17, R18 ;  /* 0x0000001112117223 */ /* 0x000fc80000000012 */
[----:B------:R-:W-:-:S04]  /*6750*/  FFMA R18, R10, R17, RZ ;  /* 0x000000110a127223 */ /* 0x000fc800000000ff */
[----:B------:R-:W-:-:S04]  /*6760*/  FFMA R21, R19, R18, R10 ;  /* 0x0000001213157223 */ /* 0x000fc8000000000a */
[----:B------:R-:W-:Y:S01]  /*6770*/  FFMA R18, R17, R21, R18 ;  /* 0x0000001511127223 */ /* 0x000fe20000000012 */
[----:B------:R-:W-:-:S03]  /*6780*/  IADD3 R21, PT, PT, R13, 0x7f, -R14 ;  /* 0x0000007f0d157810 */ /* 0x000fc60007ffe80e */
[----:B------:R-:W-:Y:S01]  /*6790*/  FFMA R19, R19, R18, R10 ;  /* 0x0000001213137223 */ /* 0x000fe2000000000a */
[----:B------:R-:W-:-:S03]  /*67a0*/  IADD3 R21, PT, PT, R21, R12, RZ ;  /* 0x0000000c15157210 */ /* 0x000fc60007ffe0ff */
        /* <DEDUP_REMOVED lines=36> */
.L_x_113:
[----:B------:R-:W-:-:S04]  /*69f0*/  LOP3.LUT R10, R10, 0x80000000, RZ, 0xc0, !PT ;  /* 0x800000000a0a7812 */ /* 0x000fc800078ec0ff */
[----:B------:R-:W-:Y:S01]  /*6a00*/  LOP3.LUT R10, R10, 0x7f800000, RZ, 0xfc, !PT ;  /* 0x7f8000000a0a7812 */ /* 0x000fe200078efcff */
[----:B------:R-:W-:Y:S06]  /*6a10*/  BRA `(.L_x_114) ;  /* 0x0000000000047947 */ /* 0x000fec0003800000 */
.L_x_112:
[----:B------:R-:W-:-:S07]  /*6a20*/  LEA R10, R21, R10, 0x17 ;  /* 0x0000000a150a7211 */ /* 0x000fce00078eb8ff */
.L_x_114:
[----:B------:R-:W-:Y:S05]  /*6a30*/  BSYNC.RECONVERGENT B2 ;  /* 0x0000000000027941 */ /* 0x000fea0003800200 */
.L_x_111:
[----:B------:R-:W-:Y:S05]  /*6a40*/  BRA `(.L_x_115) ;  /* 0x0000000000207947 */ /* 0x000fea0003800000 */
.L_x_110:
[----:B------:R-:W-:-:S04]  /*6a50*/  LOP3.LUT R10, R13, 0x80000000, R10, 0x48, !PT ;  /* 0x800000000d0a7812 */ /* 0x000fc800078e480a */
[----:B------:R-:W-:Y:S01]  /*6a60*/  LOP3.LUT R10, R10, 0x7f800000, RZ, 0xfc, !PT ;  /* 0x7f8000000a0a7812 */ /* 0x000fe200078efcff */
[----:B------:R-:W-:Y:S06]  /*6a70*/  BRA `(.L_x_115) ;  /* 0x0000000000147947 */ /* 0x000fec0003800000 */
.L_x_109:
[----:B------:R-:W-:Y:S01]  /*6a80*/  LOP3.LUT R10, R13, 0x80000000, R10, 0x48, !PT ;  /* 0x800000000d0a7812 */ /* 0x000fe200078e480a */
[----:B------:R-:W-:Y:S06]  /*6a90*/  BRA `(.L_x_115) ;  /* 0x00000000000c7947 */ /* 0x000fec0003800000 */
.L_x_108:
[----:B------:R-:W0:Y:S01]  /*6aa0*/  MUFU.RSQ R10, -QNAN ;  /* 0xffc00000000a7908 */ /* 0x000e220000001400 */
[----:B------:R-:W-:Y:S05]  /*6ab0*/  BRA `(.L_x_115) ;  /* 0x0000000000047947 */ /* 0x000fea0003800000 */
.L_x_107:
[----:B------:R-:W-:-:S07]  /*6ac0*/  FADD.FTZ R10, R10, R13 ;  /* 0x0000000d0a0a7221 */ /* 0x000fce0000010000 */
.L_x_115:
[----:B------:R-:W-:Y:S05]  /*6ad0*/  BSYNC.RECONVERGENT B1 ;  /* 0x0000000000017941 */ /* 0x000fea0003800200 */
.L_x_105:
[----:B------:R-:W-:Y:S01]  /*6ae0*/  HFMA2 R13, -RZ, RZ, 0, 0 ;  /* 0x00000000ff0d7431 */ /* 0x000fe200000001ff */
[----:B------:R-:W-:-:S04]  /*6af0*/  MOV R12, R15 ;  /* 0x0000000f000c7202 */ /* 0x000fc80000000f00 */
[----:B0-----:R-:W-:Y:S05]  /*6b00*/  RET.REL.NODEC R12 `(_Z5CRVecP6float2S0_S0_S0_S0_S0_) ;  /* 0xffffff940c3c7950 */ /* 0x001fea0003c3ffff */
.L_x_116:
        /* <DEDUP_REMOVED lines=15> */
.L_x_185:


//--------------------- .text._Z2CRP6float2S0_S0_S0_S0_S0_ --------------------------
	.section	.text._Z2CRP6float2S0_S0_S0_S0_S0_,"ax",@progbits
	.align	128
        .global         _Z2CRP6float2S0_S0_S0_S0_S0_
        .type           _Z2CRP6float2S0_S0_S0_S0_S0_,@function
        .size           _Z2CRP6float2S0_S0_S0_S0_S0_,(.L_x_188 - _Z2CRP6float2S0_S0_S0_S0_S0_)
        .other          _Z2CRP6float2S0_S0_S0_S0_S0_,@"STO_CUDA_ENTRY STV_DEFAULT"
_Z2CRP6float2S0_S0_S0_S0_S0_:
.text._Z2CRP6float2S0_S0_S0_S0_S0_:
        /* <DEDUP_REMOVED lines=8> */
[C---:B------:R-:W-:Y:S01]  /*0080*/  SHF.L.U32 R5, R24.reuse, 0xa, RZ ;  /* 0x0000000a18057819 */ /* 0x040fe200000006ff */
[----:B------:R-:W-:Y:S01]  /*0090*/  HFMA2 R26, -RZ, RZ, 0, 0 ;  /* 0x00000000ff1a7431 */ /* 0x000fe200000001ff */
[----:B------:R-:W-:Y:S02]  /*00a0*/  SHF.L.U32 R24, R24, 0x5, RZ ;  /* 0x0000000518187819 */ /* 0x000fe400000006ff */
[----:B------:R-:W-:Y:S01]  /*00b0*/  CS2R R28, SRZ ;  /* 0x00000000001c7805 */ /* 0x000fe2000001ff00 */
[----:B------:R-:W1:Y:S02]  /*00c0*/  LDCU.64 UR6, c[0x0][0x358] ;  /* 0x00006b00ff0677ac */ /* 0x000e640008000a00 */
[----:B------:R-:W2:Y:S01]  /*00d0*/  LDC.64 R8, c[0x0][0x3a0] ;  /* 0x0000e800ff087b82 */ /* 0x000ea20000000a00 */
[----:B------:R-:W-:-:S07]  /*00e0*/  UMOV UR4, URZ ;  /* 0x000000ff00047c82 */ /* 0x000fce0008000000 */
[----:B------:R-:W3:Y:S08]  /*00f0*/  LDC.64 R6, c[0x0][0x388] ;  /* 0x0000e200ff067b82 */ /* 0x000ef00000000a00 */
[----:B------:R-:W4:Y:S01]  /*0100*/  LDC.64 R10, c[0x0][0x398] ;  /* 0x0000e600ff0a7b82 */ /* 0x000f220000000a00 */
[----:B0-----:R-:W-:-:S03]  /*0110*/  IMAD.WIDE.U32 R2, R5, 0x8, R2 ;  /* 0x0000000805027825 */ /* 0x001fc600078e0002 */
[----:B------:R-:W-:Y:S01]  /*0120*/  IADD3 R2, P0, PT, R2, 0x80, RZ ;  /* 0x0000008002027810 */ /* 0x000fe20007f1e0ff */
[----:B--2---:R-:W-:-:S03]  /*0130*/  IMAD.WIDE.U32 R8, R24, 0x8, R8 ;  /* 0x0000000818087825 */ /* 0x004fc600078e0008 */
[----:B------:R-:W-:Y:S02]  /*0140*/  IADD3.X R3, PT, PT, RZ, R3, RZ, P0, !PT ;  /* 0x00000003ff037210 */ /* 0x000fe400007fe4ff */
[----:B------:R-:W-:Y:S02]  /*0150*/  MOV R32, R2 ;  /* 0x0000000200207202 */ /* 0x000fe40000000f00 */
[----:B------:R-:W-:Y:S01]  /*0160*/  MOV R0, R8 ;  /* 0x0000000800007202 */ /* 0x000fe20000000f00 */
[C---:B---3--:R-:W-:Y:S01]  /*0170*/  IMAD.WIDE.U32 R6, R24.reuse, 0x8, R6 ;  /* 0x0000000818067825 */ /* 0x048fe200078e0006 */
[----:B------:R-:W-:Y:S02]  /*0180*/  MOV R33, R3 ;  /* 0x0000000300217202 */ /* 0x000fe40000000f00 */
[-C--:B------:R-:W-:Y:S02]  /*0190*/  MOV R4, R6.reuse ;  /* 0x0000000600047202 */ /* 0x080fe40000000f00 */
[----:B------:R-:W-:Y:S01]  /*01a0*/  MOV R5, R7 ;  /* 0x0000000700057202 */ /* 0x000fe20000000f00 */
[----:B----4-:R-:W-:Y:S01]  /*01b0*/  IMAD.WIDE.U32 R10, R24, 0x8, R10 ;  /* 0x00000008180a7825 */ /* 0x010fe200078e000a */
[----:B------:R-:W-:-:S02]  /*01c0*/  MOV R30, R6 ;  /* 0x00000006001e7202 */ /* 0x000fc40000000f00 */
[----:B------:R-:W-:Y:S02]  /*01d0*/  MOV R31, R7 ;  /* 0x00000007001f7202 */ /* 0x000fe40000000f00 */
[-C--:B------:R-:W-:Y:S02]  /*01e0*/  MOV R6, R10.reuse ;  /* 0x0000000a00067202 */ /* 0x080fe40000000f00 */
[-C--:B------:R-:W-:Y:S02]  /*01f0*/  MOV R7, R11.reuse ;  /* 0x0000000b00077202 */ /* 0x080fe40000000f00 */
[----:B------:R-:W-:Y:S02]  /*0200*/  MOV R8, R10 ;  /* 0x0000000a00087202 */ /* 0x000fe40000000f00 */
[----:B-1----:R-:W-:-:S07]  /*0210*/  MOV R25, R11 ;  /* 0x0000000b00197202 */ /* 0x002fce0000000f00 */
.L_x_117:
[----:B------:R-:W2:Y:S04]  /*0220*/  LDG.E.64 R10, desc[UR6][R30.64] ;  /* 0x000000061e0a7981 */ /* 0x000ea8000c1e1b00 */
[----:B------:R-:W2:Y:S04]  /*0230*/  LDG.E.64 R12, desc[UR6][R32.64+-0x80] ;  /* 0xffff8006200c7981 */ /* 0x000ea8000c1e1b00 */
[----:B------:R-:W3:Y:S04]  /*0240*/  LDG.E.64 R14, desc[UR6][R32.64+-0x78] ;  /* 0xffff8806200e7981 */ /* 0x000ee8000c1e1b00 */
[----:B------:R-:W4:Y:S04]  /*0250*/  LDG.E.64 R16, desc[UR6][R32.64+-0x70] ;  /* 0xffff900620107981 */ /* 0x000f28000c1e1b00 */
        /* <DEDUP_REMOVED lines=9> */
[-C--:B------:R-:W-:Y:S01]  /*02f0*/  FFMA R15, R10, R14.reuse, -R13 ;  /* 0x0000000e0a0f7223 */ /* 0x080fe2000000080d */
[C---:B------:R-:W-:Y:S02]  /*0300*/  FFMA R36, R11.reuse, R14, R12 ;  /* 0x0000000e0b247223 */ /* 0x040fe4000000000c */
[----:B------:R-:W2:Y:S01]  /*0310*/  LDG.E.64 R12, desc[UR6][R32.64+-0x50] ;  /* 0xffffb006200c7981 */ /* 0x000ea2000c1e1b00 */
[----:B------:R-:W-:Y:S01]  /*0320*/  FADD R14, RZ, R27 ;  /* 0x0000001bff0e7221 */ /* 0x000fe20000000000 */
[-C--:B----4-:R-:W-:Y:S01]  /*0330*/  FMUL R35, R11, R17.reuse ;  /* 0x000000110b237220 */ /* 0x090fe20000400000 */
[----:B------:R-:W-:Y:S02]  /*0340*/  FADD R27, RZ, R34 ;  /* 0x00000022ff1b7221 */ /* 0x000fe40000000000 */
[----:B------:R-:W-:Y:S01]  /*0350*/  FADD R15, R14, R15 ;  /* 0x0000000f0e0f7221 */ /* 0x000fe20000000000 */
[C---:B------:R-:W-:Y:S01]  /*0360*/  FMUL R14, R10.reuse, R17 ;  /* 0x000000110a0e7220 */ /* 0x040fe20000400000 */
[----:B------:R-:W-:Y:S01]  /*0370*/  FFMA R34, R10, R16, -R35 ;  /* 0x000000100a227223 */ /* 0x000fe20000000823 */
[----:B------:R-:W-:-:S02]  /*0380*/  FADD R27, R27, R36 ;  /* 0x000000241b1b7221 */ /* 0x000fc40000000000 */
[----:B------:R-:W-:Y:S01]  /*0390*/  FFMA R16, R11, R16, R14 ;  /* 0x000000100b107223 */ /* 0x000fe2000000000e */
[----:B------:R-:W-:Y:S02]  /*03a0*/  FADD R34, R15, R34 ;  /* 0x000000220f227221 */ /* 0x000fe40000000000 */
[----:B------:R-:W3:Y:S01]  /*03b0*/  LDG.E.64 R14, desc[UR6][R32.64+-0x48] ;  /* 0xffffb806200e7981 */ /* 0x000ee2000c1e1b00 */
[----:B------:R-:W-:Y:S01]  /*03c0*/  FADD R27, R27, R16 ;  /* 0x000000101b1b7221 */ /* 0x000fe20000000000 */
[-C--:B-----5:R-:W-:Y:S01]  /*03d0*/  FMUL R17, R11, R19.reuse ;  /* 0x000000130b117220 */ /* 0x0a0fe20000400000 */
[----:B------:R-:W-:-:S03]  /*03e0*/  FMUL R16, R10, R19 ;  /* 0x000000130a107220 */ /* 0x000fc60000400000 */
[-C--:B------:R-:W-:Y:S01]  /*03f0*/  FFMA R19, R10, R18.reuse, -R17 ;  /* 0x000000120a137223 */ /* 0x080fe20000000811 */
[----:B------:R-:W-:Y:S02]  /*0400*/  FFMA R18, R11, R18, R16 ;  /* 0x000000120b127223 */ /* 0x000fe40000000010 */
[----:B------:R-:W4:Y:S01]  /*0410*/  LDG.E.64 R16, desc[UR6][R32.64+-0x40] ;  /* 0xffffc00620107981 */ /* 0x000f22000c1e1b00 */
        /* <DEDUP_REMOVED lines=25> */
[-C--:B------:R-:W-:Y:S01]  /*05b0*/  FFMA R15, R11, R14.reuse, R36 ;  /* 0x0000000e0b0f7223 */ /* 0x080fe20000000024 */
[----:B------:R-:W-:-:S03]  /*05c0*/  FFMA R23, R10, R14, -R23 ;  /* 0x0000000e0a177223 */ /* 0x000fc60000000817 */
[----:B------:R-:W-:Y:S01]  /*05d0*/  FADD R22, R22, R15 ;  /* 0x0000000f16167221 */ /* 0x000fe20000000000 */
[----:B------:R-:W-:Y:S01]  /*05e0*/  FADD R34, R34, R23 ;  /* 0x0000001722227221 */ /* 0x000fe20000000000 */
[----:B------:R-:W3:Y:S01]  /*05f0*/  LDG.E.64 R14, desc[UR6][R32.64+-0x20] ;  /* 0xffffe006200e7981 */ /* 0x000ee2000c1e1b00 */
[-C--:B----4-:R-:W-:Y:S01]  /*0600*/  FMUL R23, R11, R17.reuse ;  /* 0x000000110b177220 */ /* 0x090fe20000400000 */
[----:B------:R-:W-:-:S03]  /*0610*/  FMUL R36, R10, R17 ;  /* 0x000000110a247220 */ /* 0x000fc60000400000 */
[-C--:B------:R-:W-:Y:S01]  /*0620*/  FFMA R23, R10, R16.reuse, -R23 ;  /* 0x000000100a177223 */ /* 0x080fe20000000817 */
[C---:B------:R-:W-:Y:S02]  /*0630*/  FFMA R27, R11.reuse, R16, R36 ;  /* 0x000000100b1b7223 */ /* 0x040fe40000000024 */
[----:B------:R-:W4:Y:S01]  /*0640*/  LDG.E.64 R16, desc[UR6][R32.64+-0x18] ;  /* 0xffffe80620107981 */ /* 0x000f22000c1e1b00 */
[----:B------:R-:W-:Y:S01]  /*0650*/  FADD R34, R34, R23 ;  /* 0x0000001722227221 */ /* 0x000fe20000000000 */
[CC--:B-----5:R-:W-:Y:S01]  /*0660*/  FMUL R23, R11.reuse, R19.reuse ;  /* 0x000000130b177220 */ /* 0x0e0fe20000400000 */
[----:B------:R-:W-:Y:S01]  /*0670*/  FMUL R36, R10, R19 ;  /* 0x000000130a247220 */ /* 0x000fe20000400000 */
[----:B------:R-:W-:Y:S02]  /*0680*/  FADD R22, R22, R27 ;  /* 0x0000001b16167221 */ /* 0x000fe40000000000 */
[-C--:B------:R-:W-:Y:S01]  /*0690*/  FFMA R23, R10, R18.reuse, -R23 ;  /* 0x000000120a177223 */ /* 0x080fe20000000817 */
[----:B------:R-:W-:-:S02]  /*06a0*/  FFMA R27, R11, R18, R36 ;  /* 0x000000120b1b7223 */ /* 0x000fc40000000024 */
[----:B------:R-:W5:Y:S01]  /*06b0*/  LDG.E.64 R18, desc[UR6][R32.64+-0x10] ;  /* 0xfffff00620127981 */ /* 0x000f62000c1e1b00 */
[----:B------:R-:W-:Y:S01]  /*06c0*/  FADD R34, R34, R23 ;  /* 0x0000001722227221 */ /* 0x000fe20000000000 */
[CC--:B------:R-:W-:Y:S01]  /*06d0*/  FMUL R23, R11.reuse, R21.reuse ;  /* 0x000000150b177220 */ /* 0x0c0fe20000400000 */
[----:B------:R-:W-:Y:S01]  /*06e0*/  FMUL R36, R10, R21 ;  /* 0x000000150a247220 */ /* 0x000fe20000400000 */
[----:B------:R-:W-:Y:S02]  /*06f0*/  FADD R22, R22, R27 ;  /* 0x0000001b16167221 */ /* 0x000fe40000000000 */
        /* <DEDUP_REMOVED lines=14> */
[CC--:B------:R-:W-:Y:S01]  /*07e0*/  FFMA R23, R10.reuse, R14.reuse, -R23 ;  /* 0x0000000e0a177223 */ /* 0x0c0fe20000000817 */
[C---:B------:R-:W-:Y:S01]  /*07f0*/  FFMA R15, R11.reuse, R14, R36 ;  /* 0x0000000e0b0f7223 */ /* 0x040fe20000000024 */
[-C--:B----4-:R-:W-:Y:S02]  /*0800*/  FMUL R14, R10, R17.reuse ;  /* 0x000000110a0e7220 */ /* 0x090fe40000400000 */
[----:B------:R-:W-:Y:S01]  /*0810*/  FADD R34, R34, R23 ;  /* 0x0000001722227221 */ /* 0x000fe20000000000 */
[C---:B------:R-:W-:Y:S01]  /*0820*/  FMUL R23, R11.reuse, R17 ;  /* 0x000000110b177220 */ /* 0x040fe20000400000 */
[----:B------:R-:W-:Y:S01]  /*0830*/  FADD R22, R22, R15 ;  /* 0x0000000f16167221 */ /* 0x000fe20000000000 */
[-C--:B------:R-:W-:Y:S02]  /*0840*/  FFMA R17, R11, R16.reuse, R14 ;  /* 0x000000100b117223 */ /* 0x080fe4000000000e */
[----:B------:R-:W3:Y:S01]  /*0850*/  LDG.E.64 R14, desc[UR6][R32.64+0x8] ;  /* 0x00000806200e7981 */ /* 0x000ee2000c1e1b00 */
[----:B------:R-:W-:Y:S01]  /*0860*/  FFMA R23, R10, R16, -R23 ;  /* 0x000000100a177223 */ /* 0x000fe20000000817 */
[----:B------:R-:W-:-:S02]  /*0870*/  FADD R22, R22, R17 ;  /* 0x0000001116167221 */ /* 0x000fc40000000000 */
[----:B------:R-:W4:Y:S01]  /*0880*/  LDG.E.64 R16, desc[UR6][R32.64+0x10] ;  /* 0x0000100620107981 */ /* 0x000f22000c1e1b00 */
[----:B------:R-:W-:Y:S01]  /*0890*/  FADD R34, R34, R23 ;  /* 0x0000001722227221 */ /* 0x000fe20000000000 */
[-C--:B-----5:R-:W-:Y:S01]  /*08a0*/  FMUL R23, R11, R19.reuse ;  /* 0x000000130b177220 */ /* 0x0a0fe20000400000 */
[----:B------:R-:W-:-:S03]  /*08b0*/  FMUL R36, R10, R19 ;  /* 0x000000130a247220 */ /* 0x000fc60000400000 */
[-C--:B------:R-:W-:Y:S01]  /*08c0*/  FFMA R23, R10, R18.reuse, -R23 ;  /* 0x000000120a177223 */ /* 0x080fe20000000817 */
[C---:B------:R-:W-:Y:S02]  /*08d0*/  FFMA R27, R11.reuse, R18, R36 ;  /* 0x000000120b1b7223 */ /* 0x040fe40000000024 */
[----:B------:R-:W5:Y:S01]  /*08e0*/  LDG.E.64 R18, desc[UR6][R32.64+0x18] ;  /* 0x0000180620127981 */ /* 0x000f62000c1e1b00 */
[----:B------:R-:W-:Y:S01]  /*08f0*/  FADD R34, R34, R23 ;  /* 0x0000001722227221 */ /* 0x000fe20000000000 */
[CC--:B------:R-:W-:Y:S01]  /*0900*/  FMUL R23, R11.reuse, R21.reuse ;  /* 0x000000150b177220 */ /* 0x0c0fe20000400000 */
[----:B------:R-:W-:Y:S01]  /*0910*/  FMUL R36, R10, R21 ;  /* 0x000000150a247220 */ /* 0x000fe20000400000 */
[----:B------:R-:W-:Y:S02]  /*0920*/  FADD R22, R22, R27 ;  /* 0x0000001b16167221 */ /* 0x000fe40000000000 */
[-C--:B------:R-:W-:Y:S01]  /*0930*/  FFMA R23, R10, R20.reuse, -R23 ;  /* 0x000000140a177223 */ /* 0x080fe20000000817 */
[----:B------:R-:W-:-:S02]  /*0940*/  FFMA R27, R11, R20, R36 ;  /* 0x000000140b1b7223 */ /* 0x000fc40000000024 */
        /* <DEDUP_REMOVED lines=24> */
[----:B------:R-:W-:-:S03]  /*0ad0*/  FFMA R16, R11, R18, R16 ;  /* 0x000000120b107223 */ /* 0x000fc60000000010 */
[----:B------:R-:W-:Y:S02]  /*0ae0*/  FFMA R23, R10, R18, -R23 ;  /* 0x000000120a177223 */ /* 0x000fe40000000817 */
[----:B------:R-:W4:Y:S01]  /*0af0*/  LDG.E.64 R18, desc[UR6][R32.64+0x38] ;  /* 0x0000380620127981 */ /* 0x000f22000c1e1b00 */
[----:B------:R-:W-:Y:S01]  /*0b00*/  FADD R17, R22, R17 ;  /* 0x0000001116117221 */ /* 0x000fe20000000000 */
        /* <DEDUP_REMOVED lines=20> */
[C---:B------:R-:W-:Y:S01]  /*0c50*/  FFMA R15, R11.reuse, R14, R36 ;  /* 0x0000000e0b0f7223 */ /* 0x040fe20000000024 */
[-C--:B----4-:R-:W-:Y:S02]  /*0c60*/  FMUL R27, R11, R19.reuse ;  /* 0x000000130b1b7220 */ /* 0x090fe40000400000 */
[----:B------:R-:W-:Y:S01]  /*0c70*/  FADD R23, R34, R23 ;  /* 0x0000001722177221 */ /* 0x000fe20000000000 */
[C---:B------:R-:W-:Y:S01]  /*0c80*/  FMUL R34, R10.reuse, R19 ;  /* 0x000000130a227220 */ /* 0x040fe20000400000 */
[----:B------:R-:W-:-:S03]  /*0c90*/  FFMA R14, R10, R18, -R27 ;  /* 0x000000120a0e7223 */ /* 0x000fc6000000081b */
[----:B------:R-:W-:Y:S01]  /*0ca0*/  FFMA R19, R11, R18, R34 ;  /* 0x000000120b137223 */ /* 0x000fe20000000022 */
[----:B------:R-:W-:Y:S01]  /*0cb0*/  FADD R18, R23, R14 ;  /* 0x0000000e17127221 */ /* 0x000fe20000000000 */
[CC--:B-----5:R-:W-:Y:S01]  /*0cc0*/  FMUL R23, R11.reuse, R17.reuse ;  /* 0x000000110b177220 */ /* 0x0e0fe20000400000 */
[----:B------:R-:W-:Y:S01]  /*0cd0*/  FADD R22, R22, R15 ;  /* 0x0000000f16167221 */ /* 0x000fe20000000000 */
[C---:B------:R-:W-:Y:S01]  /*0ce0*/  FMUL R34, R10.reuse, R17 ;  /* 0x000000110a227220 */ /* 0x040fe20000400000 */
[----:B------:R-:W3:Y:S01]  /*0cf0*/  LDG.E.64 R14, desc[UR6][R32.64+0x58] ;  /* 0x00005806200e7981 */ /* 0x000ee2000c1e1b00 */
[-C--:B------:R-:W-:Y:S01]  /*0d00*/  FFMA R23, R10, R16.reuse, -R23 ;  /* 0x000000100a177223 */ /* 0x080fe20000000817 */
[----:B------:R-:W-:Y:S01]  /*0d10*/  FADD R19, R22, R19 ;  /* 0x0000001316137221 */ /* 0x000fe20000000000 */
[C---:B------:R-:W-:Y:S01]  /*0d20*/  FFMA R34, R11.reuse, R16, R34 ;  /* 0x000000100b227223 */ /* 0x040fe20000000022 */
[-C--:B------:R-:W-:Y:S01]  /*0d30*/  FMUL R22, R10, R21.reuse ;  /* 0x000000150a167220 */ /* 0x080fe20000400000 */
[----:B------:R-:W-:Y:S01]  /*0d40*/  FADD R18, R18, R23 ;  /* 0x0000001712127221 */ /* 0x000fe20000000000 */
[----:B------:R-:W-:Y:S01]  /*0d50*/  FMUL R23, R11, R21 ;  /* 0x000000150b177220 */ /* 0x000fe20000400000 */
[----:B------:R-:W4:Y:S01]  /*0d60*/  LDG.E.64 R16, desc[UR6][R32.64+0x60] ;  /* 0x0000600620107981 */ /* 0x000f22000c1e1b00 */
[----:B------:R-:W-:Y:S01]  /*0d70*/  FADD R19, R19, R34 ;  /* 0x0000002213137221 */ /* 0x000fe20000000000 */
[-C--:B------:R-:W-:Y:S01]  /*0d80*/  FFMA R34, R11, R20.reuse, R22 ;  /* 0x000000140b227223 */ /* 0x080fe20000000016 */
[----:B------:R-:W-:-:S02]  /*0d90*/  FFMA R23, R10, R20, -R23 ;  /* 0x000000140a177223 */ /* 0x000fc40000000817 */
[----:B------:R-:W5:Y:S02]  /*0da0*/  LDG.E.64 R20, desc[UR6][R32.64+0x68] ;  /* 0x0000680620147981 */ /* 0x000f64000c1e1b00 */
[----:B------:R-:W-:Y:S01]  /*0db0*/  FADD R22, R18, R23 ;  /* 0x0000001712167221 */ /* 0x000fe20000000000 */
[----:B------:R-:W-:Y:S02]  /*0dc0*/  FADD R23, R19, R34 ;  /* 0x0000002213177221 */ /* 0x000fe40000000000 */
[----:B------:R-:W5:Y:S01]  /*0dd0*/  LDG.E.64 R18, desc[UR6][R32.64+0x70] ;  /* 0x0000700620127981 */ /* 0x000f62000c1e1b00 */
        /* <DEDUP_REMOVED lines=12> */
[----:B------:R-:W-:Y:S02]  /*0ea0*/  FMUL R14, R10, R17 ;  /* 0x000000110a0e7220 */ /* 0x000fe40000400000 */
[----:B------:R-:W-:Y:S01]  /*0eb0*/  FADD R23, R23, R34 ;  /* 0x0000002217177221 */ /* 0x000fe20000000000 */
[----:B------:R-:W-:Y:S01]  /*0ec0*/  FADD R22, R22, R27 ;  /* 0x0000001b16167221 */ /* 0x000fe20000000000 */
[CC--:B------:R-:W-:Y:S01]  /*0ed0*/  FFMA R15, R10.reuse, R16.reuse, -R15 ;  /* 0x000000100a0f7223 */ /* 0x0c0fe2000000080f */
[CC--:B-----5:R-:W-:Y:S01]  /*0ee0*/  FMUL R17, R11.reuse, R21.reuse ;  /* 0x000000150b117220 */ /* 0x0e0fe20000400000 */
[----:B------:R-:W-:Y:S01]  /*0ef0*/  FFMA R14, R11, R16, R14 ;  /* 0x000000100b0e7223 */ /* 0x000fe2000000000e */
[----:B------:R-:W-:Y:S01]  /*0f00*/  FMUL R34, R10, R21 ;  /* 0x000000150a227220 */ /* 0x000fe20000400000 */
[----:B------:R-:W-:Y:S01]  /*0f10*/  FADD R15, R22, R15 ;  /* 0x0000000f160f7221 */ /* 0x000fe20000000000 */
[CC--:B------:R-:W-:Y:S01]  /*0f20*/  FFMA R16, R10.reuse, R20.reuse, -R17 ;  /* 0x000000140a107223 */ /* 0x0c0fe20000000811 */
[----:B------:R-:W-:Y:S01]  /*0f30*/  FADD R14, R23, R14 ;  /* 0x0000000e170e7221 */ /* 0x000fe20000000000 */
        /* <DEDUP_REMOVED lines=9> */
[-C--:B--2---:R-:W-:Y:S01]  /*0fd0*/  FMUL R19, R11, R13.reuse ;  /* 0x0000000d0b137220 */ /* 0x084fe20000400000 */
[----:B------:R-:W-:-:S03]  /*0fe0*/  FMUL R18, R10, R13 ;  /* 0x0000000d0a127220 */ /* 0x000fc60000400000 */
[-C--:B------:R-:W-:Y:S01]  /*0ff0*/  FFMA R10, R10, R12.reuse, -R19 ;  /* 0x0000000c0a0a7223 */ /* 0x080fe20000000813 */
[----:B------:R-:W-:Y:S01]  /*1000*/  FFMA R11, R11, R12, R18 ;  /* 0x0000000c0b0b7223 */ /* 0x000fe20000000012 */
[----:B------:R-:W-:Y:S02]  /*1010*/  MOV R12, R0 ;  /* 0x00000000000c7202 */ /* 0x000fe40000000f00 */
[----:B------:R-:W-:Y:S01]  /*1020*/  FADD R10, R15, R10 ;  /* 0x0000000a0f0a7221 */ /* 0x000fe20000000000 */
[----:B------:R-:W-:Y:S01]  /*1030*/  FADD R11, R14, R11 ;  /* 0x0000000b0e0b7221 */ /* 0x000fe20000000000 */
[----:B------:R-:W-:Y:S02]  /*1040*/  MOV R14, R8 ;  /* 0x00000008000e7202 */ /* 0x000fe40000000f00 */
[----:B------:R-:W-:Y:S02]  /*1050*/  MOV R15, R25 ;  /* 0x00000019000f7202 */ /* 0x000fe40000000f00 */
[----:B------:R-:W-:-:S03]  /*1060*/  MOV R13, R9 ;  /* 0x00000009000d7202 */ /* 0x000fc60000000f00 */
[----:B------:R0:W-:Y:S04]  /*1070*/  STG.E.64 desc[UR6][R14.64], R10 ;  /* 0x0000000a0e007986 */ /* 0x0001e8000c101b06 */
[----:B------:R1:W-:Y:S04]  /*1080*/  STG.E.64 desc[UR6][R12.64], R10 ;  /* 0x0000000a0c007986 */ /* 0x0003e8000c101b06 */
[----:B------:R2:W3:Y:S01]  /*1090*/  LDG.E.64 R16, desc[UR6][R30.64] ;  /* 0x000000061e107981 */ /* 0x0004e2000c1e1b00 */
[----:B------:R-:W-:Y:S01]  /*10a0*/  UIADD3 UR4, UPT, UPT, UR4, 0x1, URZ ;  /* 0x0000000104047890 */ /* 0x000fe2000fffe0ff */
[----:B------:R-:W-:-:S03]  /*10b0*/  IADD3 R32, P1, PT, R32, 0x100, RZ ;  /* 0x0000010020207810 */ /* 0x000fc60007f3e0ff */
[----:B------:R-:W-:Y:S01]  /*10c0*/  UISETP.NE.AND UP0, UPT, UR4, 0x20, UPT ;  /* 0x000000200400788c */ /* 0x000fe2000bf05270 */
[----:B------:R-:W-:Y:S01]  /*10d0*/  FMUL R20, R10, R10 ;  /* 0x0000000a0a147220 */ /* 0x000fe20000400000 */
[----:B--2---:R-:W-:-:S03]  /*10e0*/  IADD3 R30, P0, PT, R30, 0x8, RZ ;  /* 0x000000081e1e7810 */ /* 0x004fc60007f1e0ff */
[----:B0-----:R-:W-:Y:S01]  /*10f0*/  FFMA R15, R11, R11, R20 ;  /* 0x0000000b0b0f7223 */ /* 0x001fe20000000014 */
[----:B------:R-:W-:Y:S02]  /*1100*/  IADD3.X R33, PT, PT, RZ, R33, RZ, P1, !PT ;  /* 0x00000021ff217210 */ /* 0x000fe40000ffe4ff */
[----:B------:R-:W-:Y:S02]  /*1110*/  IADD3.X R31, PT, PT, RZ, R31, RZ, P0, !PT ;  /* 0x0000001fff1f7210 */ /* 0x000fe400007fe4ff */
[----:B------:R-:W-:Y:S02]  /*1120*/  IADD3 R8, P0, PT, R8, 0x8, RZ ;  /* 0x0000000808087810 */ /* 0x000fe40007f1e0ff */
[----:B------:R-:W-:Y:S01]  /*1130*/  IADD3 R0, P1, PT, R0, 0x8, RZ ;  /* 0x0000000800007810 */ /* 0x000fe20007f3e0ff */
[----:B------:R-:W-:Y:S01]  /*1140*/  FADD R26, R15, R26 ;  /* 0x0000001a0f1a7221 */ /* 0x000fe20000000000 */
[----:B------:R-:W-:Y:S02]  /*1150*/  IADD3.X R25, PT, PT, RZ, R25, RZ, P0, !PT ;  /* 0x00000019ff197210 */ /* 0x000fe400007fe4ff */
[----:B------:R-:W-:Y:S01]  /*1160*/  IADD3.X R9, PT, PT, RZ, R9, RZ, P1, !PT ;  /* 0x00000009ff097210 */ /* 0x000fe20000ffe4ff */
[-C--:B---3--:R-:W-:Y:S01]  /*1170*/  FMUL R19, R11, R17.reuse ;  /* 0x000000110b137220 */ /* 0x088fe20000400000 */
[----:B------:R-:W-:-:S03]  /*1180*/  FMUL R17, R10, R17 ;  /* 0x000000110a117220 */ /* 0x000fc60000400000 */
[-C--:B------:R-:W-:Y:S01]  /*1190*/  FFMA R18, R10, R16.reuse, R19 ;  /* 0x000000100a127223 */ /* 0x080fe20000000013 */
[----:B------:R-:W-:-:S03]  /*11a0*/  FFMA R17, R11, R16, -R17 ;  /* 0x000000100b117223 */ /* 0x000fc60000000811 */
[----:B------:R-:W-:Y:S01]  /*11b0*/  FADD R29, R18, R29 ;  /* 0x0000001d121d7221 */ /* 0x000fe20000000000 */
[----:B------:R-:W-:Y:S01]  /*11c0*/  FADD R28, R17, R28 ;  /* 0x0000001c111c7221 */ /* 0x000fe20000000000 */
[----:B-1----:R-:W-:Y:S06]  /*11d0*/  BRA.U UP0, `(.L_x_117) ;  /* 0xfffffff100107547 */ /* 0x002fec000b83ffff */
[----:B------:R-:W-:Y:S01]  /*11e0*/  IADD3 R0, PT, PT, R26, -0xd000000, RZ ;  /* 0xf30000001a007810 */ /* 0x000fe20007ffe0ff */
[----:B------:R0:W1:Y:S01]  /*11f0*/  MUFU.RSQ R11, R26 ;  /* 0x0000001a000b7308 */ /* 0x0000620000001400 */
[----:B------:R-:W-:Y:S02]  /*1200*/  BSSY.RECONVERGENT B0, `(.L_x_118) ;  /* 0x000000c000007945 */ /* 0x000fe40003800200 */
[----:B------:R-:W-:-:S13]  /*1210*/  ISETP.GT.U32.AND P0, PT, R0, 0x727fffff, PT ;  /* 0x727fffff0000780c */ /* 0x000fda0003f04070 */
[----:B0-----:R-:W-:Y:S05]  /*1220*/  @!P0 BRA `(.L_x_119) ;  /* 0x0000000000148947 */ /* 0x001fea0003800000 */
[----:B------:R-:W-:Y:S02]  /*1230*/  MOV R14, R26 ;  /* 0x0000001a000e7202 */ /* 0x000fe40000000f00 */
[----:B------:R-:W-:-:S07]  /*1240*/  MOV R20, 0x1260 ;  /* 0x0000126000147802 */ /* 0x000fce0000000f00 */
[----:B-1----:R-:W-:Y:S05]  /*1250*/  CALL.REL.NOINC `($__internal_7_$__cuda_sm20_sqrt_rn_f32_slowpath) ;  /* 0x0000004c008c7944 */ /* 0x002fea0003c00000 */
[----:B------:R-:W-:Y:S01]  /*1260*/  MOV R8, R18 ;  /* 0x0000001200087202 */ /* 0x000fe20000000f00 */
[----:B------:R-:W-:Y:S06]  /*1270*/  BRA `(.L_x_120) ;  /* 0x0000000000107947 */ /* 0x000fec0003800000 */
.L_x_119:
[----:B-1----:R-:W-:Y:S01]  /*1280*/  FMUL.FTZ R9, R26, R11 ;  /* 0x0000000b1a097220 */ /* 0x002fe20000410000 */
[----:B------:R-:W-:-:S03]  /*1290*/  FMUL.FTZ R0, R11, 0.5 ;  /* 0x3f0000000b007820 */ /* 0x000fc60000410000 */
[----:B------:R-:W-:-:S04]  /*12a0*/  FFMA R8, -R9, R9, R26 ;  /* 0x0000000909087223 */ /* 0x000fc8000000011a */
[----:B------:R-:W-:-:S07]  /*12b0*/  FFMA R8, R8, R0, R9 ;  /* 0x0000000008087223 */ /* 0x000fce0000000009 */
.L_x_120:
[----:B------:R-:W-:Y:S05]  /*12c0*/  BSYNC.RECONVERGENT B0 ;  /* 0x0000000000007941 */ /* 0x000fea0003800200 */
.L_x_118:
        /* <DEDUP_REMOVED lines=12> */
[----:B------:R-:W-:Y:S05]  /*1390*/  CALL.REL.NOINC `($__internal_8_$__cuda_sm3x_div_rn_noftz_f32_slowpath) ;  /* 0x0000004c00987944 */ /* 0x000fea0003c00000 */
[----:B------:R-:W-:-:S07]  /*13a0*/  MOV R20, R22 ;  /* 0x0000001600147202 */ /* 0x000fce0000000f00 */
.L_x_122:
[----:B------:R-:W-:Y:S05]  /*13b0*/  BSYNC.RECONVERGENT B0 ;  /* 0x0000000000007941 */ /* 0x000fea0003800200 */
.L_x_121:
        /* <DEDUP_REMOVED lines=14> */
.L_x_124:
[----:B------:R-:W-:Y:S05]  /*14a0*/  BSYNC.RECONVERGENT B0 ;  /* 0x0000000000007941 */ /* 0x000fea0003800200 */
.L_x_123:
[----:B------:R-:W0:Y:S01]  /*14b0*/  LDCU.64 UR4, c[0x0][0x390] ;  /* 0x00007200ff0477ac */ /* 0x000e220008000a00 */
[----:B------:R-:W-:Y:S01]  /*14c0*/  HFMA2 R12, -RZ, RZ, 0, 9.5367431640625e-07 ;  /* 0x00000010ff0c7431 */ /* 0x000fe200000001ff */
[----:B------:R-:W-:Y:S01]  /*14d0*/  MOV R13, 0x0 ;  /* 0x00000000000d7802 */ /* 0x000fe20000000f00 */
[----:B------:R-:W1:Y:S01]  /*14e0*/  LDCU.64 UR8, c[0x0][0x388] ;  /* 0x00007100ff0877ac */ /* 0x000e620008000a00 */
[----:B------:R-:W2:Y:S02]  /*14f0*/  LDCU.128 UR12, c[0x0][0x3a0] ;  /* 0x00007400ff0c77ac */ /* 0x000ea40008000c00 */
[----:B------:R-:W-:-:S03]  /*1500*/  IMAD.WIDE.U32 R12, R24, 0x8, R12 ;  /* 0x00000008180c7825 */ /* 0x000fc600078e000c */
[C---:B0-----:R-:W-:Y:S01]  /*1510*/  IADD3 R8, P0, PT, R12.reuse, UR4, RZ ;  /* 0x000000040c087c10 */ /* 0x041fe2000ff1e0ff */
[----:B------:R-:W-:Y:S01]  /*1520*/  UMOV UR4, URZ ;  /* 0x000000ff00047c82 */ /* 0x000fe20008000000 */
[C---:B-1----:R-:W-:Y:S02]  /*1530*/  IADD3 R10, P2, PT, R12.reuse, UR8, RZ ;  /* 0x000000080c0a7c10 */ /* 0x042fe4000ff5e0ff */
[C---:B------:R-:W-:Y:S02]  /*1540*/  IADD3.X R9, PT, PT, R13.reuse, UR5, RZ, P0, !PT ;  /* 0x000000050d097c10 */ /* 0x040fe400087fe4ff */
[C---:B--2---:R-:W-:Y:S02]  /*1550*/  IADD3 R32, P1, PT, R12.reuse, UR14, RZ ;  /* 0x0000000e0c207c10 */ /* 0x044fe4000ff3e0ff */
[----:B------:R-:W-:Y:S02]  /*1560*/  IADD3 R12, P3, PT, R12, UR12, RZ ;  /* 0x0000000c0c0c7c10 */ /* 0x000fe4000ff7e0ff */
        /* <DEDUP_REMOVED lines=8> */
[----:B------:R-:W-:-:S07]  /*15f0*/  MOV R27, R9 ;  /* 0x00000009001b7202 */ /* 0x000fce0000000f00 */
.L_x_125:
        /* <DEDUP_REMOVED lines=9> */
[----:B------:R-:W3:Y:S01]  /*1690*/  LDG.E.64 R18, desc[UR6][R34.64+-0x10] ;  /* 0xfffff00622127981 */ /* 0x000ee2000c1e1b00 */
[C---:B--2---:R-:W-:Y:S01]  /*16a0*/  FMUL R21, R15.reuse, R0 ;  /* 0x000000000f157220 */ /* 0x044fe20000400000 */
[----:B------:R-:W-:-:S03]  /*16b0*/  FMUL R15, R15, R20 ;  /* 0x000000140f0f7220 */ /* 0x000fc60000400000 */
[C---:B------:R-:W-:Y:S01]  /*16c0*/  FFMA R21, R14.reuse, R20, -R21 ;  /* 0x000000140e157223 */ /* 0x040fe20000000815 */
[----:B------:R-:W-:-:S03]  /*16d0*/  FFMA R14, R14, R0, R15 ;  /* 0x000000000e0e7223 */ /* 0x000fc6000000000f */
[----:B---3--:R-:W-:Y:S01]  /*16e0*/  FADD R22, R18, -R21 ;  /* 0x8000001512167221 */ /* 0x008fe20000000000 */
[----:B------:R-:W-:-:S05]  /*16f0*/  FADD R23, R19, -R14 ;  /* 0x8000000e13177221 */ /* 0x000fca0000000000 */
[----:B------:R1:W-:Y:S04]  /*1700*/  STG.E.64 desc[UR6][R34.64+-0x10], R22 ;  /* 0xfffff01622007986 */ /* 0x0003e8000c101b06 */
[----:B------:R-:W0:Y:S02]  /*1710*/  LDG.E.64 R14, desc[UR6][R26.64+-0x8] ;  /* 0xfffff8061a0e7981 */ /* 0x000e24000c1e1b00 */
[C---:B0-----:R-:W-:Y:S01]  /*1720*/  FMUL R17, R15.reuse, R0 ;  /* 0x000000000f117220 */ /* 0x041fe20000400000 */
[----:B------:R-:W-:-:S03]  /*1730*/  FMUL R15, R15, R20 ;  /* 0x000000140f0f7220 */ /* 0x000fc60000400000 */
[C---:B------:R-:W-:Y:S01]  /*1740*/  FFMA R16, R14.reuse, R20, -R17 ;  /* 0x000000140e107223 */ /* 0x040fe20000000811 */
[----:B------:R-:W-:-:S05]  /*1750*/  FFMA R17, R14, R0, R15 ;  /* 0x000000000e117223 */ /* 0x000fca000000000f */
[----:B------:R0:W-:Y:S04]  /*1760*/  STG.E.64 desc[UR6][R32.64+-0x8], R16 ;  /* 0xfffff81020007986 */ /* 0x0001e8000c101b06 */
[----:B------:R-:W2:Y:S04]  /*1770*/  LDG.E.64 R14, desc[UR6][R30.64+-0x8] ;  /* 0xfffff8061e0e7981 */ /* 0x000ea8000c1e1b00 */
[----:B------:R-:W1:Y:S01]  /*1780*/  LDG.E.64 R18, desc[UR6][R34.64+-0x8] ;  /* 0xfffff80622127981 */ /* 0x000e62000c1e1b00 */
[C---:B--2---:R-:W-:Y:S01]  /*1790*/  FMUL R21, R15.reuse, R0 ;  /* 0x000000000f157220 */ /* 0x044fe20000400000 */
[----:B------:R-:W-:-:S03]  /*17a0*/  FMUL R15, R15, R20 ;  /* 0x000000140f0f7220 */ /* 0x000fc60000400000 */
[C---:B------:R-:W-:Y:S01]  /*17b0*/  FFMA R21, R14.reuse, R20, -R21 ;  /* 0x000000140e157223 */ /* 0x040fe20000000815 */
[----:B------:R-:W-:-:S03]  /*17c0*/  FFMA R14, R14, R0, R15 ;  /* 0x000000000e0e7223 */ /* 0x000fc6000000000f */
[----:B-1----:R-:W-:Y:S01]  /*17d0*/  FADD R22, R18, -R21 ;  /* 0x8000001512167221 */ /* 0x002fe20000000000 */
        /* <DEDUP_REMOVED lines=16> */
[----:B------:R-:W-:Y:S04]  /*18e0*/  STG.E.64 desc[UR6][R34.64], R22 ;  /* 0x0000001622007986 */ /* 0x000fe8000c101b06 */
[----:B------:R-:W0:Y:S02]  /*18f0*/  LDG.E.64 R14, desc[UR6][R26.64+0x8] ;  /* 0x000008061a0e7981 */ /* 0x000e24000c1e1b00 */
[C---:B0-----:R-:W-:Y:S01]  /*1900*/  FMUL R17, R15.reuse, R0 ;  /* 0x000000000f117220 */ /* 0x041fe20000400000 */
[----:B------:R-:W-:-:S03]  /*1910*/  FMUL R15, R15, R20 ;  /* 0x000000140f0f7220 */ /* 0x000fc60000400000 */
[C---:B------:R-:W-:Y:S01]  /*1920*/  FFMA R16, R14.reuse, R20, -R17 ;  /* 0x000000140e107223 */ /* 0x040fe20000000811 */
[----:B------:R-:W-:-:S05]  /*1930*/  FFMA R17, R14, R0, R15 ;  /* 0x000000000e117223 */ /* 0x000fca000000000f */
[----:B------:R0:W-:Y:S04]  /*1940*/  STG.E.64 desc[UR6][R32.64+0x8], R16 ;  /* 0x0000081020007986 */ /* 0x0001e8000c101b06 */
[----:B------:R1:W2:Y:S04]  /*1950*/  LDG.E.64 R14, desc[UR6][R30.64+0x8] ;  /* 0x000008061e0e7981 */ /* 0x0002a8000c1e1b00 */
[----:B------:R-:W3:Y:S01]  /*1960*/  LDG.E.64 R18, desc[UR6][R34.64+0x8] ;  /* 0x0000080622127981 */ /* 0x000ee2000c1e1b00 */
[----:B------:R-:W-:Y:S01]  /*1970*/  UIADD3 UR4, UPT, UPT, UR4, 0x4, URZ ;  /* 0x0000000404047890 */ /* 0x000fe2000fffe0ff */
[----:B------:R-:W-:-:S03]  /*1980*/  IADD3 R26, P0, PT, R26, 0x20, RZ ;  /* 0x000000201a1a7810 */ /* 0x000fc60007f1e0ff */
[----:B------:R-:W-:Y:S01]  /*1990*/  UISETP.NE.AND UP0, UPT, UR4, 0x20, UPT ;  /* 0x000000200400788c */ /* 0x000fe2000bf05270 */
[----:B0-----:R-:W-:Y:S02]  /*19a0*/  IADD3 R32, P1, PT, R32, 0x20, RZ ;  /* 0x0000002020207810 */ /* 0x001fe40007f3e0ff */
        /* <DEDUP_REMOVED lines=18> */
[----:B------:R-:W-:Y:S01]  /*1ad0*/  UMOV UR4, URZ ;  /* 0x000000ff00047c82 */ /* 0x000fe20008000000 */
[----:B------:R-:W-:Y:S02]  /*1ae0*/  MOV R21, R4 ;  /* 0x0000000400157202 */ /* 0x000fe40000000f00 */
[----:B------:R-:W-:Y:S02]  /*1af0*/  MOV R22, R5 ;  /* 0x0000000500167202 */ /* 0x000fe40000000f00 */
[----:B------:R-:W-:Y:S02]  /*1b00*/  MOV R26, R6 ;  /* 0x00000006001a7202 */ /* 0x000fe40000000f00 */
[----:B------:R-:W-:-:S07]  /*1b10*/  MOV R27, R7 ;  /* 0x00000007001b7202 */ /* 0x000fce0000000f00 */
.L_x_126:
[----:B------:R-:W-:Y:S01]  /*1b20*/  MOV R30, R21 ;  /* 0x00000015001e7202 */ /* 0x000fe20000000f00 */
[----:B0-----:R-:W2:Y:S01]  /*1b30*/  LDG.E.64 R18, desc[UR6][R32.64+-0x80] ;  /* 0xffff800620127981 */ /* 0x001ea2000c1e1b00 */
[----:B------:R-:W-:-:S03]  /*1b40*/  MOV R31, R22 ;  /* 0x00000016001f7202 */ /* 0x000fc60000000f00 */
[----:B------:R-:W3:Y:S04]  /*1b50*/  LDG.E.64 R20, desc[UR6][R32.64+-0x78] ;  /* 0xffff880620147981 */ /* 0x000ee8000c1e1b00 */
[----:B------:R-:W2:Y:S04]  /*1b60*/  LDG.E.64 R16, desc[UR6][R30.64] ;  /* 0x000000061e107981 */ /* 0x000ea8000c1e1b00 */
[----:B------:R-:W4:Y:S04]  /*1b70*/  LDG.E.64 R22, desc[UR6][R32.64+-0x70] ;  /* 0xffff900620167981 */ /* 0x000f28000c1e1b00 */
[----:B------:R-:W5:Y:S01]  /*1b80*/  LDG.E.64 R14, desc[UR6][R32.64+-0x68] ;  /* 0xffff9806200e7981 */ /* 0x000f62000c1e1b00 */
[-C--:B--2---:R-:W-:Y:S01]  /*1b90*/  FMUL R35, R17, R19.reuse ;  /* 0x0000001311237220 */ /* 0x084fe20000400000 */
[C---:B------:R-:W-:Y:S01]  /*1ba0*/  FMUL R34, R16.reuse, R19 ;  /* 0x0000001310227220 */ /* 0x040fe20000400000 */
[----:B---3--:R-:W-:-:S02]  /*1bb0*/  FMUL R36, R16, R21 ;  /* 0x0000001510247220 */ /* 0x008fc40000400000 */
[CC--:B------:R-:W-:Y:S01]  /*1bc0*/  FFMA R19, R16.reuse, R18.reuse, -R35 ;  /* 0x0000001210137223 */ /* 0x0c0fe20000000823 */
[C---:B------:R-:W-:Y:S01]  /*1bd0*/  FFMA R18, R17.reuse, R18, R34 ;  /* 0x0000001211127223 */ /* 0x040fe20000000022 */
[C---:B------:R-:W-:Y:S01]  /*1be0*/  FMUL R35, R17.reuse, R21 ;  /* 0x0000001511237220 */ /* 0x040fe20000400000 */
[-C--:B------:R-:W-:Y:S01]  /*1bf0*/  FFMA R21, R17, R20.reuse, R36 ;  /* 0x0000001411157223 */ /* 0x080fe20000000024 */
[----:B------:R-:W-:Y:S01]  /*1c00*/  FADD R19, RZ, R19 ;  /* 0x00000013ff137221 */ /* 0x000fe20000000000 */
[----:B------:R-:W-:Y:S01]  /*1c10*/  FADD R18, RZ, R18 ;  /* 0x00000012ff127221 */ /* 0x000fe20000000000 */
[----:B------:R-:W-:-:S03]  /*1c20*/  FFMA R34, R16, R20, -R35 ;  /* 0x0000001410227223 */ /* 0x000fc60000000823 */
[----:B------:R-:W-:Y:S01]  /*1c30*/  FADD R21, R18, R21 ;  /* 0x0000001512157221 */ /* 0x000fe20000000000 */
[----:B------:R-:W-:Y:S01]  /*1c40*/  FADD R20, R19, R34 ;  /* 0x0000002213147221 */ /* 0x000fe20000000000 */
[-C--:B----4-:R-:W-:Y:S01]  /*1c50*/  FMUL R19, R17, R23.reuse ;  /* 0x0000001711137220 */ /* 0x090fe20000400000 */
[----:B------:R-:W-:-:S03]  /*1c60*/  FMUL R18, R16, R23 ;  /* 0x0000001710127220 */ /* 0x000fc60000400000 */
[-C--:B------:R-:W-:Y:S01]  /*1c70*/  FFMA R23, R16, R22.reuse, -R19 ;  /* 0x0000001610177223 */ /* 0x080fe20000000813 */
[----:B------:R-:W-:Y:S02]  /*1c80*/  FFMA R34, R17, R22, R18 ;  /* 0x0000001611227223 */ /* 0x000fe40000000012 */
[----:B------:R-:W2:Y:S01]  /*1c90*/  LDG.E.64 R18, desc[UR6][R32.64+-0x60] ;  /* 0xffffa00620127981 */ /* 0x000ea2000c1e1b00 */
[----:B------:R-:W-:Y:S01]  /*1ca0*/  FADD R22, R20, R23 ;  /* 0x0000001714167221 */ /* 0x000fe20000000000 */
[----:B------:R-:W-:Y:S01]  /*1cb0*/  FADD R34, R21, R34 ;  /* 0x0000002215227221 */ /* 0x000fe20000000000 */
[----:B-----5:R-:W-:Y:S01]  /*1cc0*/  FMUL R23, R17, R15 ;  /* 0x0000000f11177220 */ /* 0x020fe20000400000 */
[----:B------:R-:W3:Y:S03]  /*1cd0*/  LDG.E.64 R20, desc[UR6][R32.64+-0x58] ;  /* 0xffffa80620147981 */ /* 0x000ee6000c1e1b00 */
[----:B------:R-:W-:-:S04]  /*1ce0*/  FFMA R23, R16, R14, -R23 ;  /* 0x0000000e10177223 */ /* 0x000fc80000000817 */
[----:B------:R-:W-:Y:S02]  /*1cf0*/  FADD R35, R22, R23 ;  /* 0x0000001716237221 */ /* 0x000fe40000000000 */
[----:B------:R-:W4:Y:S01]  /*1d00*/  LDG.E.64 R22, desc[UR6][R32.64+-0x50] ;  /* 0xffffb00620167981 */ /* 0x000f22000c1e1b00 */
[----:B------:R-:W-:-:S04]  /*1d10*/  FMUL R36, R16, R15 ;  /* 0x0000000f10247220 */ /* 0x000fc80000400000 */
[----:B------:R-:W-:-:S04]  /*1d20*/  FFMA R15, R17, R14, R36 ;  /* 0x0000000e110f7223 */ /* 0x000fc80000000024 */
[----:B------:R-:W-:Y:S02]  /*1d30*/  FADD R34, R34, R15 ;  /* 0x0000000f22227221 */ /* 0x000fe40000000000 */
[----:B------:R-:W5:Y:S01]  /*1d40*/  LDG.E.64 R14, desc[UR6][R32.64+-0x48] ;  /* 0xffffb806200e7981 */ /* 0x000f62000c1e1b00 */
        /* <DEDUP_REMOVED lines=8> */
[-C--:B------:R-:W-:Y:S01]  /*1dd0*/  FFMA R18, R16, R20.reuse, -R19 ;  /* 0x0000001410127223 */ /* 0x080fe20000000813 */
[----:B------:R-:W-:-:S03]  /*1de0*/  FFMA R19, R17, R20, R36 ;  /* 0x0000001411137223 */ /* 0x000fc60000000024 */
        /* <DEDUP_REMOVED lines=139> */
[----:B------:R-:W-:Y:S01]  /*26a0*/  FFMA R19, R17, R20, R36 ;  /* 0x0000001411137223 */ /* 0x000fe20000000024 */
[----:B----4-:R-:W-:-:S03]  /*26b0*/  FMUL R20, R16, R23 ;  /* 0x0000001710147220 */ /* 0x010fc60000400000 */
[----:B------:R-:W-:Y:S01]  /*26c0*/  FADD R34, R34, R19 ;  /* 0x0000001322227221 */ /* 0x000fe20000000000 */
[----:B------:R-:W-:Y:S01]  /*26d0*/  FMUL R19, R17, R23 ;  /* 0x0000001711137220 */ /* 0x000fe20000400000 */
[----:B------:R-:W-:-:S03]  /*26e0*/  FADD R35, R35, R18 ;  /* 0x0000001223237221 */ /* 0x000fc60000000000 */
[-C--:B------:R-:W-:Y:S01]  /*26f0*/  FFMA R18, R16, R22.reuse, -R19 ;  /* 0x0000001610127223 */ /* 0x080fe20000000813 */
[----:B------:R-:W-:Y:S02]  /*2700*/  FFMA R19, R17, R22, R20 ;  /* 0x0000001611137223 */ /* 0x000fe40000000014 */
[----:B------:R-:W2:Y:S01]  /*2710*/  LDG.E.64 R20, desc[UR6][R32.64+0x60] ;  /* 0x0000600620147981 */ /* 0x000ea2000c1e1b00 */
[----:B------:R-:W-:Y:S01]  /*2720*/  FADD R35, R35, R18 ;  /* 0x0000001223237221 */ /* 0x000fe20000000000 */
[----:B------:R-:W-:Y:S02]  /*2730*/  FADD R34, R34, R19 ;  /* 0x0000001322227221 */ /* 0x000fe40000000000 */
[----:B------:R-:W3:Y:S01]  /*2740*/  LDG.E.64 R18, desc[UR6][R32.64+0x68] ;  /* 0x0000680620127981 */ /* 0x000ee2000c1e1b00 */
[-C--:B-----5:R-:W-:Y:S01]  /*2750*/  FMUL R23, R17, R15.reuse ;  /* 0x0000000f11177220 */ /* 0x0a0fe20000400000 */
[----:B------:R-:W-:-:S03]  /*2760*/  FMUL R36, R16, R15 ;  /* 0x0000000f10247220 */ /* 0x000fc60000400000 */
[-C--:B------:R-:W-:Y:S01]  /*2770*/  FFMA R22, R16, R14.reuse, -R23 ;  /* 0x0000000e10167223 */ /* 0x080fe20000000817 */
[----:B------:R-:W-:Y:S02]  /*2780*/  FFMA R23, R17, R14, R36 ;  /* 0x0000000e11177223 */ /* 0x000fe40000000024 */
[----:B------:R-:W4:Y:S01]  /*2790*/  LDG.E.64 R14, desc[UR6][R32.64+0x70] ;  /* 0x00007006200e7981 */ /* 0x000f22000c1e1b00 */
[----:B------:R-:W-:Y:S01]  /*27a0*/  FADD R35, R35, R22 ;  /* 0x0000001623237221 */ /* 0x000fe20000000000 */
[----:B------:R-:W-:Y:S02]  /*27b0*/  FADD R34, R34, R23 ;  /* 0x0000001722227221 */ /* 0x000fe40000000000 */
[----:B------:R-:W5:Y:S01]  /*27c0*/  LDG.E.64 R22, desc[UR6][R32.64+0x78] ;  /* 0x0000780620167981 */ /* 0x000f62000c1e1b00 */
        /* <DEDUP_REMOVED lines=9> */
[----:B------:R-:W-:Y:S02]  /*2860*/  FFMA R20, R16, R18, -R21 ;  /* 0x0000001210147223 */ /* 0x000fe40000000815 */
[----:B------:R-:W-:Y:S01]  /*2870*/  FADD R34, R34, R19 ;  /* 0x0000001322227221 */ /* 0x000fe20000000000 */
[-C--:B----4-:R-:W-:Y:S01]  /*2880*/  FMUL R19, R17, R15.reuse ;  /* 0x0000000f11137220 */ /* 0x090fe20000400000 */
[----:B------:R-:W-:Y:S01]  /*2890*/  FMUL R18, R16, R15 ;  /* 0x0000000f10127220 */ /* 0x000fe20000400000 */
[----:B------:R-:W-:-:S02]  /*28a0*/  FADD R20, R35, R20 ;  /* 0x0000001423147221 */ /* 0x000fc40000000000 */
[CC--:B------:R-:W-:Y:S01]  /*28b0*/  FFMA R19, R16.reuse, R14.reuse, -R19 ;  /* 0x0000000e10137223 */ /* 0x0c0fe20000000813 */
[C---:B------:R-:W-:Y:S01]  /*28c0*/  FFMA R15, R17.reuse, R14, R18 ;  /* 0x0000000e110f7223 */ /* 0x040fe20000000012 */
[-C--:B-----5:R-:W-:Y:S02]  /*28d0*/  FMUL R18, R16, R23.reuse ;  /* 0x0000001710127220 */ /* 0x0a0fe40000400000 */
[----:B------:R-:W-:Y:S01]  /*28e0*/  FADD R14, R20, R19 ;  /* 0x00000013140e7221 */ /* 0x000fe20000000000 */
[C---:B------:R-:W-:Y:S01]  /*28f0*/  FMUL R19, R17.reuse, R23 ;  /* 0x0000001711137220 */ /* 0x040fe20000400000 */
[----:B------:R-:W-:Y:S01]  /*2900*/  FADD R15, R34, R15 ;  /* 0x0000000f220f7221 */ /* 0x000fe20000000000 */
[-C--:B------:R-:W-:Y:S02]  /*2910*/  FFMA R18, R17, R22.reuse, R18 ;  /* 0x0000001611127223 */ /* 0x080fe40000000012 */
[----:B------:R-:W-:Y:S02]  /*2920*/  FFMA R19, R16, R22, -R19 ;  /* 0x0000001610137223 */ /* 0x000fe40000000813 */
[----:B------:R-:W-:-:S02]  /*2930*/  FADD R15, R15, R18 ;  /* 0x000000120f0f7221 */ /* 0x000fc40000000000 */
[----:B------:R-:W-:-:S05]  /*2940*/  FADD R14, R14, R19 ;  /* 0x000000130e0e7221 */ /* 0x000fca0000000000 */
[----:B------:R0:W-:Y:S04]  /*2950*/  STG.E.64 desc[UR6][R26.64], R14 ;  /* 0x0000000e1a007986 */ /* 0x0001e8000c101b06 */
[----:B------:R-:W2:Y:S01]  /*2960*/  LDG.E.64 R16, desc[UR6][R30.64] ;  /* 0x000000061e107981 */ /* 0x000ea2000c1e1b00 */
[----:B------:R-:W-:Y:S01]  /*2970*/  UIADD3 UR4, UPT, UPT, UR4, 0x1, URZ ;  /* 0x0000000104047890 */ /* 0x000fe2000fffe0ff */
[----:B------:R-:W-:-:S03]  /*2980*/  IADD3 R21, P0, PT, R30, 0x8, RZ ;  /* 0x000000081e157810 */ /* 0x000fc60007f1e0ff */
[----:B------:R-:W-:Y:S01]  /*2990*/  UISETP.NE.AND UP0, UPT, UR4, 0x20, UPT ;  /* 0x000000200400788c */ /* 0x000fe2000bf05270 */
[----:B------:R-:W-:Y:S02]  /*29a0*/  IADD3.X R22, PT, PT, RZ, R31, RZ, P0, !PT ;  /* 0x0000001fff167210 */ /* 0x000fe400007fe4ff */
[----:B------:R-:W-:Y:S02]  /*29b0*/  IADD3 R32, P1, PT, R32, 0x100, RZ ;  /* 0x0000010020207810 */ /* 0x000fe40007f3e0ff */
[----:B0-----:R-:W-:Y:S02]  /*29c0*/  IADD3 R26, P0, PT, R26, 0x8, RZ ;  /* 0x000000081a1a7810 */ /* 0x001fe40007f1e0ff */
[----:B------:R-:W-:Y:S02]  /*29d0*/  IADD3.X R33, PT, PT, RZ, R33, RZ, P1, !PT ;  /* 0x00000021ff217210 */ /* 0x000fe40000ffe4ff */
        /* <DEDUP_REMOVED lines=16> */
[----:B------:R-:W-:Y:S05]  /*2ae0*/  CALL.REL.NOINC `($__internal_6_$__cuda_sm20_rcp_rn_f32_slowpath) ;  /* 0x0000003000947944 */ /* 0x000fea0003c00000 */
[----:B------:R-:W-:Y:S01]  /*2af0*/  MOV R21, R17 ;  /* 0x0000001100157202 */ /* 0x000fe20000000f00 */
[----:B------:R-:W-:Y:S06]  /*2b00*/  BRA `(.L_x_129) ;  /* 0x0000000000107947 */ /* 0x000fec0003800000 */
.L_x_128:
[----:B------:R-:W0:Y:S02]  /*2b10*/  MUFU.RCP R21, R16 ;  /* 0x0000001000157308 */ /* 0x000e240000001000 */
[----:B0-----:R-:W-:-:S04]  /*2b20*/  FFMA R14, R16, R21, -1 ;  /* 0xbf800000100e7423 */ /* 0x001fc80000000015 */
[----:B------:R-:W-:-:S04]  /*2b30*/  FADD.FTZ R14, -R14, -RZ ;  /* 0x800000ff0e0e7221 */ /* 0x000fc80000010100 */
[----:B------:R-:W-:-:S07]  /*2b40*/  FFMA R21, R21, R14, R21 ;  /* 0x0000000e15157223 */ /* 0x000fce0000000015 */
.L_x_129:
[----:B------:R-:W-:Y:S05]  /*2b50*/  BSYNC.RECONVERGENT B0 ;  /* 0x0000000000007941 */ /* 0x000fea0003800200 */
.L_x_127:
[-C--:B------:R-:W-:Y:S01]  /*2b60*/  FMUL R28, R28, R21.reuse ;  /* 0x000000151c1c7220 */ /* 0x080fe20000400000 */
[-C--:B------:R-:W-:Y:S01]  /*2b70*/  FMUL R29, R29, R21.reuse ;  /* 0x000000151d1d7220 */ /* 0x080fe20000400000 */
[----:B------:R-:W-:Y:S01]  /*2b80*/  BSSY.RECONVERGENT B0, `(.L_x_130) ;  /* 0x0000012000007945 */ /* 0x000fe20003800200 */
[-C--:B------:R-:W-:Y:S01]  /*2b90*/  FMUL R23, R25, R21.reuse ;  /* 0x0000001519177220 */ /* 0x080fe20000400000 */
        /* <DEDUP_REMOVED lines=12> */
.L_x_131:
[----:B------:R-:W0:Y:S02]  /*2c60*/  MUFU.RCP R22, R17 ;  /* 0x0000001100167308 */ /* 0x000e240000001000 */
[----:B0-----:R-:W-:-:S04]  /*2c70*/  FFMA R14, R17, R22, -1 ;  /* 0xbf800000110e7423 */ /* 0x001fc80000000016 */
[----:B------:R-:W-:-:S04]  /*2c80*/  FADD.FTZ R15, -R14, -RZ ;  /* 0x800000ff0e0f7221 */ /* 0x000fc80000010100 */
[----:B------:R-:W-:-:S07]  /*2c90*/  FFMA R22, R22, R15, R22 ;  /* 0x0000000f16167223 */ /* 0x000fce0000000016 */
.L_x_132:
[----:B------:R-:W-:Y:S05]  /*2ca0*/  BSYNC.RECONVERGENT B0 ;  /* 0x0000000000007941 */ /* 0x000fea0003800200 */
.L_x_130:
[----:B------:R-:W0:Y:S01]  /*2cb0*/  LDC.64 R14, c[0x0][0x398] ;  /* 0x0000e600ff0e7b82 */ /* 0x000e220000000a00 */
[CC--:B------:R-:W-:Y:S01]  /*2cc0*/  FMUL R16, R23.reuse, R29.reuse ;  /* 0x0000001d17107220 */ /* 0x0c0fe20000400000 */
[----:B------:R-:W-:Y:S01]  /*2cd0*/  FMUL R18, R23, R28 ;  /* 0x0000001c17127220 */ /* 0x000fe20000400000 */
[----:B------:R-:W-:Y:S01]  /*2ce0*/  MOV R20, R12 ;  /* 0x0000000c00147202 */ /* 0x000fe20000000f00 */
[----:B------:R-:W-:Y:S01]  /*2cf0*/  UMOV UR4, URZ ;  /* 0x000000ff00047c82 */ /* 0x000fe20008000000 */
[C---:B------:R-:W-:Y:S01]  /*2d00*/  FFMA R23, R21.reuse, R28, R16 ;  /* 0x0000001c15177223 */ /* 0x040fe20000000010 */
[----:B------:R-:W-:Y:S01]  /*2d10*/  FFMA R21, R21, R29, -R18 ;  /* 0x0000001d15157223 */ /* 0x000fe20000000812 */
[----:B------:R-:W-:Y:S01]  /*2d20*/  HFMA2 R28, -RZ, RZ, 0, 0 ;  /* 0x00000000ff1c7431 */ /* 0x000fe200000001ff */
[----:B------:R-:W-:Y:S01]  /*2d30*/  MOV R35, R13 ;  /* 0x0000000d00237202 */ /* 0x000fe20000000f00 */
[-C--:B------:R-:W-:Y:S01]  /*2d40*/  FMUL R23, R23, R22.reuse ;  /* 0x0000001617177220 */ /* 0x080fe20000400000 */
[----:B------:R-:W-:Y:S01]  /*2d50*/  FMUL R22, R21, R22 ;  /* 0x0000001615167220 */ /* 0x000fe20000400000 */
[----:B------:R-:W-:-:S02]  /*2d60*/  MOV R32, R8 ;  /* 0x0000000800207202 */ /* 0x000fc40000000f00 */
[----:B------:R-:W-:Y:S02]  /*2d70*/  MOV R33, R9 ;  /* 0x0000000900217202 */ /* 0x000fe40000000f00 */
[----:B------:R-:W-:Y:S02]  /*2d80*/  MOV R30, R10 ;  /* 0x0000000a001e7202 */ /* 0x000fe40000000f00 */
[----:B------:R-:W-:Y:S01]  /*2d90*/  MOV R31, R11 ;  /* 0x0000000b001f7202 */ /* 0x000fe20000000f00 */
[----:B0-----:R-:W-:-:S03]  /*2da0*/  IMAD.WIDE.U32 R14, R24, 0x8, R14 ;  /* 0x00000008180e7825 */ /* 0x001fc600078e000e */
[----:B------:R-:W-:-:S04]  /*2db0*/  IADD3 R26, P0, PT, R14, 0x10, RZ ;  /* 0x000000100e1a7810 */ /* 0x000fc80007f1e0ff */
[----:B------:R-:W-:Y:S02]  /*2dc0*/  IADD3.X R27, PT, PT, RZ, R15, RZ, P0, !PT ;  /* 0x0000000fff1b7210 */ /* 0x000fe400007fe4ff */
[----:B------:R-:W-:Y:S02]  /*2dd0*/  MOV R36, R26 ;  /* 0x0000001a00247202 */ /* 0x000fe40000000f00 */
[----:B------:R-:W-:-:S07]  /*2de0*/  MOV R37, R27 ;  /* 0x0000001b00257202 */ /* 0x000fce0000000f00 */
.L_x_133:
[----:B------:R-:W2:Y:S04]  /*2df0*/  LDG.E.64 R14, desc[UR6][R32.64+-0x10] ;  /* 0xfffff006200e7981 */ /* 0x000ea8000c1e1b00 */
[----:B------:R-:W3:Y:S01]  /*2e00*/  LDG.E.64 R16, desc[UR6][R30.64+-0x10] ;  /* 0xfffff0061e107981 */ /* 0x000ee2000c1e1b00 */
[----:B------:R-:W-:Y:S01]  /*2e10*/  MOV R34, R20 ;  /* 0x0000001400227202 */ /* 0x000fe20000000f00 */
        /* <DEDUP_REMOVED lines=27> */
[----:B-1----:R-:W-:Y:S01]  /*2fd0*/  FMUL R15, R15, R15 ;  /* 0x0000000f0f0f7220 */ /* 0x002fe20000400000 */
[-C--:B--2---:R-:W-:Y:S01]  /*2fe0*/  FMUL R29, R22, R17.reuse ;  /* 0x00000011161d7220 */ /* 0x084fe20000400000 */
[----:B------:R-:W-:-:S03]  /*2ff0*/  FMUL R17, R23, R17 ;  /* 0x0000001117117220 */ /* 0x000fc60000400000 */
[-C--:B------:R-:W-:Y:S01]  /*3000*/  FFMA R29, R23, R16.reuse, -R29 ;  /* 0x00000010171d7223 */ /* 0x080fe2000000081d */
[----:B------:R-:W-:Y:S01]  /*3010*/  FFMA R16, R22, R16, R17 ;  /* 0x0000001016107223 */ /* 0x000fe20000000011 */
[----:B------:R-:W-:Y:S02]  /*3020*/  FFMA R17, R14, R14, R15 ;  /* 0x0000000e0e117223 */ /* 0x000fe4000000000f */
[----:B---3--:R-:W-:Y:S01]  /*3030*/  FADD R18, R18, R29 ;  /* 0x0000001d12127221 */ /* 0x008fe20000000000 */
[----:B------:R-:W-:-:S05]  /*3040*/  FADD R19, R19, R16 ;  /* 0x0000001013137221 */ /* 0x000fca0000000000 */
[----:B------:R1:W-:Y:S04]  /*3050*/  STG.E.64 desc[UR6][R34.64+-0x8], R18 ;  /* 0xfffff81222007986 */ /* 0x0003e8000c101b06 */
[----:B------:R-:W0:Y:S01]  /*3060*/  LDG.E.64 R14, desc[UR6][R32.64] ;  /* 0x00000006200e7981 */ /* 0x000e22000c1e1b00 */
[----:B------:R-:W-:-:S03]  /*3070*/  FADD R28, R17, R28 ;  /* 0x0000001c111c7221 */ /* 0x000fc60000000000 */
[----:B------:R-:W2:Y:S01]  /*3080*/  LDG.E.64 R16, desc[UR6][R30.64] ;  /* 0x000000061e107981 */ /* 0x000ea2000c1e1b00 */
[-C--:B0-----:R-:W-:Y:S01]  /*3090*/  FMUL R20, R22, R15.reuse ;  /* 0x0000000f16147220 */ /* 0x081fe20000400000 */
[----:B------:R-:W-:-:S03]  /*30a0*/  FMUL R21, R23, R15 ;  /* 0x0000000f17157220 */ /* 0x000fc60000400000 */
[-C--:B------:R-:W-:Y:S01]  /*30b0*/  FFMA R15, R23, R14.reuse, -R20 ;  /* 0x0000000e170f7223 */ /* 0x080fe20000000814 */
[----:B------:R-:W-:-:S03]  /*30c0*/  FFMA R14, R22, R14, R21 ;  /* 0x0000000e160e7223 */ /* 0x000fc60000000015 */
[----:B--2---:R-:W-:Y:S01]  /*30d0*/  FADD R20, R16, R15 ;  /* 0x0000000f10147221 */ /* 0x004fe20000000000 */
[----:B------:R-:W-:-:S05]  /*30e0*/  FADD R21, R17, R14 ;  /* 0x0000000e11157221 */ /* 0x000fca0000000000 */
[----:B------:R0:W-:Y:S04]  /*30f0*/  STG.E.64 desc[UR6][R32.64], R20 ;  /* 0x0000001420007986 */ /* 0x0001e8000c101b06 */
[----:B------:R-:W2:Y:S04]  /*3100*/  LDG.E.64 R14, desc[UR6][R34.64] ;  /* 0x00000006220e7981 */ /* 0x000ea8000c1e1b00 */
[----:B------:R-:W3:Y:S01]  /*3110*/  LDG.E.64 R16, desc[UR6][R36.64] ;  /* 0x0000000624107981 */ /* 0x000ee2000c1e1b00 */
[----:B-1----:R-:W-:-:S04]  /*3120*/  FMUL R19, R19, R19 ;  /* 0x0000001313137220 */ /* 0x002fc80000400000 */
[----:B------:R-:W-:-:S04]  /*3130*/  FFMA R19, R18, R18, R19 ;  /* 0x0000001212137223 */ /* 0x000fc80000000013 */
[----:B------:R-:W-:Y:S01]  /*3140*/  FADD R28, R28, R19 ;  /* 0x000000131c1c7221 */ /* 0x000fe20000000000 */
[-C--:B--2---:R-:W-:Y:S01]  /*3150*/  FMUL R29, R22, R15.reuse ;  /* 0x0000000f161d7220 */ /* 0x084fe20000400000 */
[----:B------:R-:W-:-:S03]  /*3160*/  FMUL R15, R23, R15 ;  /* 0x0000000f170f7220 */ /* 0x000fc60000400000 */
[-C--:B------:R-:W-:Y:S01]  /*3170*/  FFMA R29, R23, R14.reuse, -R29 ;  /* 0x0000000e171d7223 */ /* 0x080fe2000000081d */
[----:B------:R-:W-:-:S03]  /*3180*/  FFMA R14, R22, R14, R15 ;  /* 0x0000000e160e7223 */ /* 0x000fc6000000000f */
[----:B---3--:R-:W-:Y:S01]  /*3190*/  FADD R16, R16, R29 ;  /* 0x0000001d10107221 */ /* 0x008fe20000000000 */
[----:B------:R-:W-:-:S05]  /*31a0*/  FADD R17, R17, R14 ;  /* 0x0000000e11117221 */ /* 0x000fca0000000000 */
[----:B------:R1:W-:Y:S04]  /*31b0*/  STG.E.64 desc[UR6][R34.64], R16 ;  /* 0x0000001022007986 */ /* 0x0003e8000c101b06 */
[----:B------:R-:W0:Y:S04]  /*31c0*/  LDG.E.64 R14, desc[UR6][R32.64+0x8] ;  /* 0x00000806200e7981 */ /* 0x000e28000c1e1b00 */
        /* <DEDUP_REMOVED lines=9> */
[----:B------:R3:W4:Y:S01]  /*3260*/  LDG.E.64 R18, desc[UR6][R36.64+0x8] ;  /* 0x0000080624127981 */ /* 0x000722000c1e1b00 */
[----:B------:R-:W-:Y:S01]  /*3270*/  UIADD3 UR4, UPT, UPT, UR4, 0x4, URZ ;  /* 0x0000000404047890 */ /* 0x000fe2000fffe0ff */
[----:B-1----:R-:W-:Y:S01]  /*3280*/  FMUL R17, R17, R17 ;  /* 0x0000001111117220 */ /* 0x002fe20000400000 */
[----:B------:R-:W-:-:S02]  /*3290*/  IADD3 R30, P0, PT, R30, 0x20, RZ ;  /* 0x000000201e1e7810 */ /* 0x000fc40007f1e0ff */
[----:B------:R-:W-:Y:S01]  /*32a0*/  UISETP.NE.AND UP0, UPT, UR4, 0x20, UPT ;  /* 0x000000200400788c */ /* 0x000fe2000bf05270 */
[----:B------:R-:W-:Y:S01]  /*32b0*/  FFMA R17, R16, R16, R17 ;  /* 0x0000001010117223 */ /* 0x000fe20000000011 */
[----:B------:R-:W-:Y:S02]  /*32c0*/  IADD3.X R31, PT, PT, RZ, R31, RZ, P0, !PT ;  /* 0x0000001fff1f7210 */ /* 0x000fe400007fe4ff */
[----:B0-----:R-:W-:Y:S01]  /*32d0*/  IADD3 R32, P0, PT, R32, 0x20, RZ ;  /* 0x0000002020207810 */ /* 0x001fe20007f1e0ff */
[----:B------:R-:W-:Y:S01]  /*32e0*/  FADD R28, R28, R17 ;  /* 0x000000111c1c7221 */ /* 0x000fe20000000000 */
[----:B---3--:R-:W-:Y:S02]  /*32f0*/  IADD3 R36, P1, PT, R36, 0x20, RZ ;  /* 0x0000002024247810 */ /* 0x008fe40007f3e0ff */
[----:B------:R-:W-:Y:S02]  /*3300*/  IADD3 R20, P2, PT, R34, 0x20, RZ ;  /* 0x0000002022147810 */ /* 0x000fe40007f5e0ff */
[----:B------:R-:W-:-:S02]  /*3310*/  IADD3.X R33, PT, PT, RZ, R33, RZ, P0, !PT ;  /* 0x00000021ff217210 */ /* 0x000fc400007fe4ff */
[----:B------:R-:W-:Y:S01]  /*3320*/  IADD3.X R37, PT, PT, RZ, R37, RZ, P1, !PT ;  /* 0x00000025ff257210 */ /* 0x000fe20000ffe4ff */
[-C--:B--2---:R-:W-:Y:S01]  /*3330*/  FMUL R29, R22, R15.reuse ;  /* 0x0000000f161d7220 */ /* 0x084fe20000400000 */
[----:B------:R-:W-:-:S03]  /*3340*/  FMUL R15, R23, R15 ;  /* 0x0000000f170f7220 */ /* 0x000fc60000400000 */
[-C--:B------:R-:W-:Y:S01]  /*3350*/  FFMA R29, R23, R14.reuse, -R29 ;  /* 0x0000000e171d7223 */ /* 0x080fe2000000081d */
[----:B------:R-:W-:-:S03]  /*3360*/  FFMA R14, R22, R14, R15 ;  /* 0x0000000e160e7223 */ /* 0x000fc6000000000f */
[----:B----4-:R-:W-:Y:S01]  /*3370*/  FADD R18, R18, R29 ;  /* 0x0000001d12127221 */ /* 0x010fe20000000000 */
[----:B------:R-:W-:-:S04]  /*3380*/  FADD R19, R19, R14 ;  /* 0x0000000e13137221 */ /* 0x000fc80000000000 */
[----:B------:R-:W-:Y:S01]  /*3390*/  FMUL R15, R19, R19 ;  /* 0x00000013130f7220 */ /* 0x000fe20000400000 */
[----:B------:R0:W-:Y:S03]  /*33a0*/  STG.E.64 desc[UR6][R34.64+0x8], R18 ;  /* 0x0000081222007986 */ /* 0x0001e6000c101b06 */
[----:B------:R-:W-:-:S04]  /*33b0*/  FFMA R15, R18, R18, R15 ;  /* 0x00000012120f7223 */ /* 0x000fc8000000000f */
[----:B------:R-:W-:Y:S01]  /*33c0*/  FADD R28, R28, R15 ;  /* 0x0000000f1c1c7221 */ /* 0x000fe20000000000 */
[----:B0-----:R-:W-:Y:S01]  /*33d0*/  IADD3.X R35, PT, PT, RZ, R35, RZ, P2, !PT ;  /* 0x00000023ff237210 */ /* 0x001fe200017fe4ff */
[----:B------:R-:W-:Y:S06]  /*33e0*/  BRA.U UP0, `(.L_x_133) ;  /* 0xfffffff900807547 */ /* 0x000fec000b83ffff */
[----:B------:R-:W0:Y:S01]  /*33f0*/  LDC.64 R14, c[0x0][0x3a8] ;  /* 0x0000ea00ff0e7b82 */ /* 0x000e220000000a00 */
[----:B------:R-:W-:Y:S01]  /*3400*/  IADD3 R16, PT, PT, R28, -0xd000000, RZ ;  /* 0xf30000001c107810 */ /* 0x000fe20007ffe0ff */
[----:B------:R1:W2:Y:S01]  /*3410*/  MUFU.RSQ R17, R28 ;  /* 0x0000001c00117308 */ /* 0x0002a20000001400 */
[----:B------:R-:W-:Y:S02]  /*3420*/  BSSY.RECONVERGENT B0, `(.L_x_134) ;  /* 0x000000e000007945 */ /* 0x000fe40003800200 */
[----:B------:R-:W-:Y:S01]  /*3430*/  ISETP.GT.U32.AND P0, PT, R16, 0x727fffff, PT ;  /* 0x727fffff1000780c */ /* 0x000fe20003f04070 */
[----:B0-----:R-:W-:-:S03]  /*3440*/  IMAD.WIDE.U32 R14, R24, 0x8, R14 ;  /* 0x00000008180e7825 */ /* 0x001fc600078e000e */
[----:B------:R-:W-:-:S04]  /*3450*/  IADD3 R30, P1, PT, R14, 0x10, RZ ;  /* 0x000000100e1e7810 */ /* 0x000fc80007f3e0ff */
[----:B------:R-:W-:-:S05]  /*3460*/  IADD3.X R31, PT, PT, RZ, R15, RZ, P1, !PT ;  /* 0x0000000fff1f7210 */ /* 0x000fca0000ffe4ff */
[----:B-12---:R-:W-:Y:S05]  /*3470*/  @!P0 BRA `(.L_x_135) ;  /* 0x0000000000108947 */ /* 0x006fea0003800000 */
[----:B------:R-:W-:Y:S02]  /*3480*/  MOV R14, R28 ;  /* 0x0000001c000e7202 */ /* 0x000fe40000000f00 */
[----:B------:R-:W-:-:S07]  /*3490*/  MOV R20, 0x34b0 ;  /* 0x000034b000147802 */ /* 0x000fce0000000f00 */
[----:B------:R-:W-:Y:S05]  /*34a0*/  CALL.REL.NOINC `($__internal_7_$__cuda_sm20_sqrt_rn_f32_slowpath) ;  /* 0x0000002800f87944 */ /* 0x000fea0003c00000 */
[----:B------:R-:W-:Y:S05]  /*34b0*/  BRA `(.L_x_136) ;  /* 0x0000000000107947 */ /* 0x000fea0003800000 */
.L_x_135:
[----:B------:R-:W-:Y:S01]  /*34c0*/  FMUL.FTZ R15, R28, R17 ;  /* 0x000000111c0f7220 */ /* 0x000fe20000410000 */
[----:B------:R-:W-:-:S03]  /*34d0*/  FMUL.FTZ R14, R17, 0.5 ;  /* 0x3f000000110e7820 */ /* 0x000fc60000410000 */
[----:B------:R-:W-:-:S04]  /*34e0*/  FFMA R18, -R15, R15, R28 ;  /* 0x0000000f0f127223 */ /* 0x000fc8000000011c */
[----:B------:R-:W-:-:S07]  /*34f0*/  FFMA R18, R18, R14, R15 ;  /* 0x0000000e12127223 */ /* 0x000fce000000000f */
.L_x_136:
[----:B------:R-:W-:Y:S05]  /*3500*/  BSYNC.RECONVERGENT B0 ;  /* 0x0000000000007941 */ /* 0x000fea0003800200 */
.L_x_134:
        /* <DEDUP_REMOVED lines=14> */
.L_x_138:
[----:B------:R-:W-:Y:S05]  /*35f0*/  BSYNC.RECONVERGENT B0 ;  /* 0x0000000000007941 */ /* 0x000fea0003800200 */
.L_x_137:
        /* <DEDUP_REMOVED lines=13> */
.L_x_140:
[----:B------:R-:W-:Y:S05]  /*36d0*/  BSYNC.RECONVERGENT B0 ;  /* 0x0000000000007941 */ /* 0x000fea0003800200 */
.L_x_139:
[----:B------:R-:W-:Y:S01]  /*36e0*/  MOV R32, R12 ;  /* 0x0000000c00207202 */ /* 0x000fe20000000f00 */
[----:B------:R-:W-:Y:S01]  /*36f0*/  UMOV UR4, URZ ;  /* 0x000000ff00047c82 */ /* 0x000fe20008000000 */
[----:B------:R-:W-:Y:S02]  /*3700*/  MOV R33, R13 ;  /* 0x0000000d00217202 */ /* 0x000fe40000000f00 */
[----:B------:R-:W-:Y:S02]  /*3710*/  MOV R20, R10 ;  /* 0x0000000a00147202 */ /* 0x000fe40000000f00 */
[----:B------:R-:W-:Y:S02]  /*3720*/  MOV R21, R11 ;  /* 0x0000000b00157202 */ /* 0x000fe40000000f00 */
[----:B------:R-:W-:Y:S02]  /*3730*/  MOV R28, R8 ;  /* 0x00000008001c7202 */ /* 0x000fe40000000f00 */
[----:B------:R-:W-:-:S07]  /*3740*/  MOV R29, R9 ;  /* 0x00000009001d7202 */ /* 0x000fce0000000f00 */
.L_x_141:
[----:B------:R-:W2:Y:S04]  /*3750*/  LDG.E.64 R14, desc[UR6][R28.64+-0x10] ;  /* 0xfffff0061c0e7981 */ /* 0x000ea8000c1e1b00 */
[----:B0-----:R-:W3:Y:S01]  /*3760*/  LDG.E.64 R16, desc[UR6][R30.64+-0x10] ;  /* 0xfffff0061e107981 */ /* 0x001ee2000c1e1b00 */
[----:B------:R-:W-:Y:S02]  /*3770*/  MOV R34, R20 ;  /* 0x0000001400227202 */ /* 0x000fe40000000f00 */
        /* <DEDUP_REMOVED lines=17> */
[----:B------:R-:W0:Y:S04]  /*3890*/  LDG.E.64 R14, desc[UR6][R28.64+-0x8] ;  /* 0xfffff8061c0e7981 */ /* 0x000e28000c1e1b00 */
[----:B------:R-:W2:Y:S01]  /*38a0*/  LDG.E.64 R16, desc[UR6][R30.64+-0x8] ;  /* 0xfffff8061e107981 */ /* 0x000ea2000c1e1b00 */
[C---:B0-----:R-:W-:Y:S01]  /*38b0*/  FMUL R19, R15.reuse, R22 ;  /* 0x000000160f137220 */ /* 0x041fe20000400000 */
[----:B------:R-:W-:-:S03]  /*38c0*/  FMUL R15, R15, R23 ;  /* 0x000000170f0f7220 */ /* 0x000fc60000400000 */
[C---:B------:R-:W-:Y:S01]  /*38d0*/  FFMA R19, R14.reuse, R23, -R19 ;  /* 0x000000170e137223 */ /* 0x040fe20000000813 */
[----:B------:R-:W-:-:S03]  /*38e0*/  FFMA R14, R14, R22, R15 ;  /* 0x000000160e0e7223 */ /* 0x000fc6000000000f */
[----:B--2---:R-:W-:Y:S01]  /*38f0*/  FADD R18, R16, R19 ;  /* 0x0000001310127221 */ /* 0x004fe20000000000 */
[----:B------:R-:W-:-:S05]  /*3900*/  FADD R19, R17, R14 ;  /* 0x0000000e11137221 */ /* 0x000fca0000000000 */
[----:B------:R0:W-:Y:S04]  /*3910*/  STG.E.64 desc[UR6][R30.64+-0x8], R18 ;  /* 0xfffff8121e007986 */ /* 0x0001e8000c101b06 */
[----:B------:R-:W1:Y:S04]  /*3920*/  LDG.E.64 R14, desc[UR6][R32.64+-0x8] ;  /* 0xfffff806200e7981 */ /* 0x000e68000c1e1b00 */
[----:B------:R-:W2:Y:S01]  /*3930*/  LDG.E.64 R16, desc[UR6][R34.64+-0x8] ;  /* 0xfffff80622107981 */ /* 0x000ea2000c1e1b00 */
[C---:B-1----:R-:W-:Y:S01]  /*3940*/  FMUL R21, R15.reuse, R22 ;  /* 0x000000160f157220 */ /* 0x042fe20000400000 */
[----:B------:R-:W-:-:S03]  /*3950*/  FMUL R15, R15, R23 ;  /* 0x000000170f0f7220 */ /* 0x000fc60000400000 */
[C---:B------:R-:W-:Y:S01]  /*3960*/  FFMA R21, R14.reuse, R23, -R21 ;  /* 0x000000170e157223 */ /* 0x040fe20000000815 */
[----:B------:R-:W-:-:S03]  /*3970*/  FFMA R14, R14, R22, R15 ;  /* 0x000000160e0e7223 */ /* 0x000fc6000000000f */
[----:B--2---:R-:W-:Y:S01]  /*3980*/  FADD R20, R16, -R21 ;  /* 0x8000001510147221 */ /* 0x004fe20000000000 */
        /* <DEDUP_REMOVED lines=29> */
[----:B------:R2:W3:Y:S04]  /*3b60*/  LDG.E.64 R14, desc[UR6][R32.64+0x8] ;  /* 0x00000806200e7981 */ /* 0x0004e8000c1e1b00 */
[----:B------:R-:W4:Y:S01]  /*3b70*/  LDG.E.64 R16, desc[UR6][R34.64+0x8] ;  /* 0x0000080622107981 */ /* 0x000f22000c1e1b00 */
[----:B------:R-:W-:Y:S01]  /*3b80*/  UIADD3 UR4, UPT, UPT, UR4, 0x4, URZ ;  /* 0x0000000404047890 */ /* 0x000fe2000fffe0ff */
[----:B------:R-:W-:-:S02]  /*3b90*/  IADD3 R28, P1, PT, R28, 0x20, RZ ;  /* 0x000000201c1c7810 */ /* 0x000fc40007f3e0ff */
[----:B-1----:R-:W-:Y:S01]  /*3ba0*/  IADD3 R20, P2, PT, R34, 0x20, RZ ;  /* 0x0000002022147810 */ /* 0x002fe20007f5e0ff */
[----:B------:R-:W-:Y:S01]  /*3bb0*/  UISETP.NE.AND UP0, UPT, UR4, 0x20, UPT ;  /* 0x000000200400788c */ /* 0x000fe2000bf05270 */
[----:B0-----:R-:W-:Y:S02]  /*3bc0*/  IADD3 R30, P0, PT, R30, 0x20, RZ ;  /* 0x000000201e1e7810 */ /* 0x001fe40007f1e0ff */
[----:B--2---:R-:W-:Y:S02]  /*3bd0*/  IADD3 R32, P3, PT, R32, 0x20, RZ ;  /* 0x0000002020207810 */ /* 0x004fe40007f7e0ff */
[----:B------:R-:W-:Y:S02]  /*3be0*/  IADD3.X R31, PT, PT, RZ, R31, RZ, P0, !PT ;  /* 0x0000001fff1f7210 */ /* 0x000fe400007fe4ff */
[----:B------:R-:W-:Y:S02]  /*3bf0*/  IADD3.X R29, PT, PT, RZ, R29, RZ, P1, !PT ;  /* 0x0000001dff1d7210 */ /* 0x000fe40000ffe4ff */
[----:B------:R-:W-:Y:S01]  /*3c00*/  IADD3.X R33, PT, PT, RZ, R33, RZ, P3, !PT ;  /* 0x00000021ff217210 */ /* 0x000fe20001ffe4ff */
[C---:B---3--:R-:W-:Y:S01]  /*3c10*/  FMUL R21, R15.reuse, R22 ;  /* 0x000000160f157220 */ /* 0x048fe20000400000 */
[----:B------:R-:W-:-:S03]  /*3c20*/  FMUL R15, R15, R23 ;  /* 0x000000170f0f7220 */ /* 0x000fc60000400000 */
[C---:B------:R-:W-:Y:S01]  /*3c30*/  FFMA R21, R14.reuse, R23, -R21 ;  /* 0x000000170e157223 */ /* 0x040fe20000000815 */
[----:B------:R-:W-:-:S03]  /*3c40*/  FFMA R14, R14, R22, R15 ;  /* 0x000000160e0e7223 */ /* 0x000fc6000000000f */
[----:B----4-:R-:W-:Y:S01]  /*3c50*/  FADD R16, R16, -R21 ;  /* 0x8000001510107221 */ /* 0x010fe20000000000 */
[----:B------:R-:W-:Y:S01]  /*3c60*/  FADD R17, R17, -R14 ;  /* 0x8000000e11117221 */ /* 0x000fe20000000000 */
[----:B------:R-:W-:-:S04]  /*3c70*/  IADD3.X R21, PT, PT, RZ, R35, RZ, P2, !PT ;  /* 0x00000023ff157210 */ /* 0x000fc800017fe4ff */
[----:B------:R0:W-:Y:S01]  /*3c80*/  STG.E.64 desc[UR6][R34.64+0x8], R16 ;  /* 0x0000081022007986 */ /* 0x0001e2000c101b06 */
[----:B------:R-:W-:Y:S05]  /*3c90*/  BRA.U UP0, `(.L_x_141) ;  /* 0xfffffff900ac7547 */ /* 0x000fea000b83ffff */
[----:B------:R-:W-:Y:S01]  /*3ca0*/  CS2R R28, SRZ ;  /* 0x00000000001c7805 */ /* 0x000fe2000001ff00 */
[----:B------:R-:W-:-:S06]  /*3cb0*/  UMOV UR4, URZ ;  /* 0x000000ff00047c82 */ /* 0x000fcc0008000000 */
.L_x_142:
[----:B------:R-:W-:Y:S02]  /*3cc0*/  MOV R32, R4 ;  /* 0x0000000400207202 */ /* 0x000fe40000000f00 */
[----:B------:R-:W-:Y:S02]  /*3cd0*/  MOV R33, R5 ;  /* 0x0000000500217202 */ /* 0x000fe40000000f00 */
[----:B------:R-:W-:Y:S02]  /*3ce0*/  MOV R30, R2 ;  /* 0x00000002001e7202 */ /* 0x000fe40000000f00 */
[----:B------:R-:W-:Y:S02]  /*3cf0*/  MOV R31, R3 ;  /* 0x00000003001f7202 */ /* 0x000fe40000000f00 */
[----:B------:R-:W2:Y:S04]  /*3d00*/  LDG.E.64 R2, desc[UR6][R32.64] ;  /* 0x0000000620027981 */ /* 0x000ea8000c1e1b00 */
[----:B------:R-:W2:Y:S04]  /*3d10*/  LDG.E.64 R4, desc[UR6][R30.64+-0x80] ;  /* 0xffff80061e047981 */ /* 0x000ea8000c1e1b00 */
[----:B------:R-:W3:Y:S04]  /*3d20*/  LDG.E.64 R14, desc[UR6][R30.64+-0x78] ;  /* 0xffff88061e0e7981 */ /* 0x000ee8000c1e1b00 */
[----:B0-----:R-:W4:Y:S04]  /*3d30*/  LDG.E.64 R16, desc[UR6][R30.64+-0x70] ;  /* 0xffff90061e107981 */ /* 0x001f28000c1e1b00 */
[----:B------:R-:W5:Y:S04]  /*3d40*/  LDG.E.64 R18, desc[UR6][R30.64+-0x68] ;  /* 0xffff98061e127981 */ /* 0x000f68000c1e1b00 */
[----:B------:R-:W5:Y:S04]  /*3d50*/  LDG.E.64 R20, desc[UR6][R30.64+-0x60] ;  /* 0xffffa0061e147981 */ /* 0x000f68000c1e1b00 */
[----:B------:R-:W5:Y:S01]  /*3d60*/  LDG.E.64 R22, desc[UR6][R30.64+-0x58] ;  /* 0xffffa8061e167981 */ /* 0x000f62000c1e1b00 */
[-C--:B--2---:R-:W-:Y:S01]  /*3d70*/  FMUL R35, R3, R5.reuse ;  /* 0x0000000503237220 */ /* 0x084fe20000400000 */
[----:B------:R-:W-:-:S03]  /*3d80*/  FMUL R34, R2, R5 ;  /* 0x0000000502227220 */ /* 0x000fc60000400000 */
[CC--:B------:R-:W-:Y:S01]  /*3d90*/  FFMA R5, R2.reuse, R4.reuse, -R35 ;  /* 0x0000000402057223 */ /* 0x0c0fe20000000823 */
[CC--:B---3--:R-:W-:Y:S01]  /*3da0*/  FMUL R35, R3.reuse, R15.reuse ;  /* 0x0000000f03237220 */ /* 0x0c8fe20000400000 */
[C---:B------:R-:W-:Y:S01]  /*3db0*/  FFMA R34, R3.reuse, R4, R34 ;  /* 0x0000000403227223 */ /* 0x040fe20000000022 */
[C---:B------:R-:W-:Y:S01]  /*3dc0*/  FMUL R36, R2.reuse, R15 ;  /* 0x0000000f02247220 */ /* 0x040fe20000400000 */
[----:B------:R-:W-:Y:S01]  /*3dd0*/  FADD R5, RZ, R5 ;  /* 0x00000005ff057221 */ /* 0x000fe20000000000 */
[CC--:B------:R-:W-:Y:S02]  /*3de0*/  FFMA R4, R2.reuse, R14.reuse, -R35 ;  /* 0x0000000e02047223 */ /* 0x0c0fe40000000823 */
[----:B------:R-:W-:Y:S02]  /*3df0*/  FFMA R36, R3, R14, R36 ;  /* 0x0000000e03247223 */ /* 0x000fe40000000024 */
[----:B------:R-:W-:Y:S02]  /*3e00*/  FADD R14, R5, R4 ;  /* 0x00000004050e7221 */ /* 0x000fe40000000000 */
[----:B------:R-:W2:Y:S01]  /*3e10*/  LDG.E.64 R4, desc[UR6][R30.64+-0x50] ;  /* 0xffffb0061e047981 */ /* 0x000ea2000c1e1b00 */
[----:B------:R-:W-:Y:S01]  /*3e20*/  FADD R15, RZ, R34 ;  /* 0x00000022ff0f7221 */ /* 0x000fe20000000000 */
[-C--:B----4-:R-:W-:Y:S01]  /*3e30*/  FMUL R35, R3, R17.reuse ;  /* 0x0000001103237220 */ /* 0x090fe20000400000 */
[----:B------:R-:W-:-:S02]  /*3e40*/  FMUL R34, R2, R17 ;  /* 0x0000001102227220 */ /* 0x000fc40000400000 */
[----:B------:R-:W-:Y:S01]  /*3e50*/  FADD R15, R15, R36 ;  /* 0x000000240f0f7221 */ /* 0x000fe20000000000 */
[-C--:B------:R-:W-:Y:S01]  /*3e60*/  FFMA R35, R2, R16.reuse, -R35 ;  /* 0x0000001002237223 */ /* 0x080fe20000000823 */
[C---:B------:R-:W-:Y:S01]  /*3e70*/  FFMA R34, R3.reuse, R16, R34 ;  /* 0x0000001003227223 */ /* 0x040fe20000000022 */
[-C--:B-----5:R-:W-:Y:S02]  /*3e80*/  FMUL R17, R3, R19.reuse ;  /* 0x0000001303117220 */ /* 0x0a0fe40000400000 */
[----:B------:R-:W-:Y:S01]  /*3e90*/  FADD R16, R14, R35 ;  /* 0x000000230e107221 */ /* 0x000fe20000000000 */
[----:B------:R-:W-:Y:S02]  /*3ea0*/  FADD R34, R15, R34 ;  /* 0x000000220f227221 */ /* 0x000fe40000000000 */
[----:B------:R-:W3:Y:S01]  /*3eb0*/  LDG.E.64 R14, desc[UR6][R30.64+-0x48] ;  /* 0xffffb8061e0e7981 */ /* 0x000ee2000c1e1b00 */
[C---:B------:R-:W-:Y:S01]  /*3ec0*/  FMUL R36, R2.reuse, R19 ;  /* 0x0000001302247220 */ /* 0x040fe20000400000 */
[----:B------:R-:W-:-:S03]  /*3ed0*/  FFMA R17, R2, R18, -R17 ;  /* 0x0000001202117223 */ /* 0x000fc60000000811 */
[C---:B------:R-:W-:Y:S01]  /*3ee0*/  FFMA R19, R3.reuse, R18, R36 ;  /* 0x0000001203137223 */ /* 0x040fe20000000024 */
[----:B------:R-:W-:Y:S02]  /*3ef0*/  FADD R18, R16, R17 ;  /* 0x0000001110127221 */ /* 0x000fe40000000000 */
[----:B------:R-:W4:Y:S01]  /*3f00*/  LDG.E.64 R16, desc[UR6][R30.64+-0x40] ;  /* 0xffffc0061e107981 */ /* 0x000f22000c1e1b00 */
[----:B------:R-:W-:Y:S01]  /*3f10*/  FADD R34, R34, R19 ;  /* 0x0000001322227221 */ /* 0x000fe20000000000 */
[-C--:B------:R-:W-:Y:S01]  /*3f20*/  FMUL R19, R3, R21.reuse ;  /* 0x0000001503137220 */ /* 0x080fe20000400000 */
[----:B------:R-:W-:-:S03]  /*3f30*/  FMUL R36, R2, R21 ;  /* 0x0000001502247220 */ /* 0x000fc60000400000 */
[-C--:B------:R-:W-:Y:S01]  /*3f40*/  FFMA R19, R2, R20.reuse, -R19 ;  /* 0x0000001402137223 */ /* 0x080fe20000000813 */
[----:B------:R-:W-:-:S03]  /*3f50*/  FFMA R21, R3, R20, R36 ;  /* 0x0000001403157223 */ /* 0x000fc60000000024 */
[----:B------:R-:W-:Y:S02]  /*3f60*/  FADD R20, R18, R19 ;  /* 0x0000001312147221 */ /* 0x000fe40000000000 */
[----:B------:R-:W5:Y:S01]  /*3f70*/  LDG.E.64 R18, desc[UR6][R30.64+-0x38] ;  /* 0xffffc8061e127981 */ /* 0x000f62000c1e1b00 */
        /* <DEDUP_REMOVED lines=20> */
[CC--:B----4-:R-:W-:Y:S01]  /*40c0*/  FMUL R15, R3.reuse, R17.reuse ;  /* 0x00000011030f7220 */ /* 0x0d0fe20000400000 */
[----:B------:R-:W-:Y:S01]  /*40d0*/  FMUL R14, R2, R17 ;  /* 0x00000011020e7220 */ /* 0x000fe20000400000 */
[----:B------:R-:W-:Y:S02]  /*40e0*/  FADD R22, R22, R23 ;  /* 0x0000001716167221 */ /* 0x000fe40000000000 */
[-C--:B------:R-:W-:Y:S01]  /*40f0*/  FFMA R15, R2, R16.reuse, -R15 ;  /* 0x00000010020f7223 */ /* 0x080fe2000000080f */
[----:B------:R-:W-:Y:S02]  /*4100*/  FFMA R23, R3, R16, R14 ;  /* 0x0000001003177223 */ /* 0x000fe4000000000e */
[----:B------:R-:W3:Y:S01]  /*4110*/  LDG.E.64 R16, desc[UR6][R30.64+-0x20] ;  /* 0xffffe0061e107981 */ /* 0x000ee2000c1e1b00 */
[----:B------:R-:W-:-:S03]  /*4120*/  FADD R22, R22, R15 ;  /* 0x0000000f16167221 */ /* 0x000fc60000000000 */
        /* <DEDUP_REMOVED lines=25> */
[CC--:B------:R-:W-:Y:S01]  /*42c0*/  FFMA R17, R3.reuse, R16.reuse, R36 ;  /* 0x0000001003117223 */ /* 0x0c0fe20000000024 */
[C---:B------:R-:W-:Y:S01]  /*42d0*/  FFMA R23, R2.reuse, R16, -R23 ;  /* 0x0000001002177223 */ /* 0x040fe20000000817 */
[-C--:B----4-:R-:W-:Y:S02]  /*42e0*/  FMUL R16, R2, R15.reuse ;  /* 0x0000000f02107220 */ /* 0x090fe40000400000 */
[----:B------:R-:W-:Y:S01]  /*42f0*/  FADD R34, R34, R17 ;  /* 0x0000001122227221 */ /* 0x000fe20000000000 */
[C---:B------:R-:W-:Y:S01]  /*4300*/  FMUL R17, R3.reuse, R15 ;  /* 0x0000000f03117220 */ /* 0x040fe20000400000 */
[----:B------:R-:W-:Y:S01]  /*4310*/  FADD R22, R22, R23 ;  /* 0x0000001716167221 */ /* 0x000fe20000000000 */
[-C--:B------:R-:W-:Y:S02]  /*4320*/  FFMA R23, R3, R14.reuse, R16 ;  /* 0x0000000e03177223 */ /* 0x080fe40000000010 */
[C---:B------:R-:W-:Y:S02]  /*4330*/  FFMA R15, R2.reuse, R14, -R17 ;  /* 0x0000000e020f7223 */ /* 0x040fe40000000811 */
[----:B------:R-:W3:Y:S01]  /*4340*/  LDG.E.64 R16, desc[UR6][R30.64+0x8] ;  /* 0x000008061e107981 */ /* 0x000ee2000c1e1b00 */
[----:B-----5:R-:W-:Y:S01]  /*4350*/  FMUL R36, R2, R19 ;  /* 0x0000001302247220 */ /* 0x020fe20000400000 */
[----:B------:R-:W-:-:S02]  /*4360*/  FADD R22, R22, R15 ;  /* 0x0000000f16167221 */ /* 0x000fc40000000000 */
[----:B------:R-:W4:Y:S01]  /*4370*/  LDG.E.64 R14, desc[UR6][R30.64+0x10] ;  /* 0x000010061e0e7981 */ /* 0x000f22000c1e1b00 */
[----:B------:R-:W-:Y:S01]  /*4380*/  FADD R34, R34, R23 ;  /* 0x0000001722227221 */ /* 0x000fe20000000000 */
        /* <DEDUP_REMOVED lines=29> */
[----:B------:R-:W-:Y:S02]  /*4560*/  FFMA R23, R2, R14, -R23 ;  /* 0x0000000e02177223 */ /* 0x000fe40000000817 */
[----:B------:R-:W3:Y:S02]  /*4570*/  LDG.E.64 R14, desc[UR6][R30.64+0x30] ;  /* 0x000030061e0e7981 */ /* 0x000ee4000c1e1b00 */
[----:B------:R-:W-:Y:S01]  /*4580*/  FADD R23, R22, R23 ;  /* 0x0000001716177221 */ /* 0x000fe20000000000 */
[----:B------:R-:W-:Y:S01]  /*4590*/  FADD R22, R17, R16 ;  /* 0x0000001011167221 */ /* 0x000fe20000000000 */
[-C--:B-----5:R-:W-:Y:S01]  /*45a0*/  FMUL R17, R3, R19.reuse ;  /* 0x0000001303117220 */ /* 0x0a0fe20000400000 */
[----:B------:R-:W-:-:S03]  /*45b0*/  FMUL R34, R2, R19 ;  /* 0x0000001302227220 */ /* 0x000fc60000400000 */
[-C--:B------:R-:W-:Y:S01]  /*45c0*/  FFMA R16, R2, R18.reuse, -R17 ;  /* 0x0000001202107223 */ /* 0x080fe20000000811 */
[----:B------:R-:W-:-:S03]  /*45d0*/  FFMA R19, R3, R18, R34 ;  /* 0x0000001203137223 */ /* 0x000fc60000000022 */
[----:B------:R-:W-:Y:S02]  /*45e0*/  FADD R18, R23, R16 ;  /* 0x0000001017127221 */ /* 0x000fe40000000000 */
[----:B------:R-:W4:Y:S01]  /*45f0*/  LDG.E.64 R16, desc[UR6][R30.64+0x38] ;  /* 0x000038061e107981 */ /* 0x000f22000c1e1b00 */
[----:B------:R-:W-:Y:S01]  /*4600*/  FADD R22, R22, R19 ;  /* 0x0000001316167221 */ /* 0x000fe20000000000 */
[-C--:B------:R-:W-:Y:S01]  /*4610*/  FMUL R19, R3, R21.reuse ;  /* 0x0000001503137220 */ /* 0x080fe20000400000 */
[----:B------:R-:W-:-:S03]  /*4620*/  FMUL R34, R2, R21 ;  /* 0x0000001502227220 */ /* 0x000fc60000400000 */
[-C--:B------:R-:W-:Y:S01]  /*4630*/  FFMA R19, R2, R20.reuse, -R19 ;  /* 0x0000001402137223 */ /* 0x080fe20000000813 */
[----:B------:R-:W-:Y:S02]  /*4640*/  FFMA R35, R3, R20, R34 ;  /* 0x0000001403237223 */ /* 0x000fe40000000022 */
[----:B------:R-:W5:Y:S01]  /*4650*/  LDG.E.64 R20, desc[UR6][R30.64+0x40] ;  /* 0x000040061e147981 */ /* 0x000f62000c1e1b00 */
[----:B------:R-:W-:-:S03]  /*4660*/  FADD R23, R18, R19 ;  /* 0x0000001312177221 */ /* 0x000fc60000000000 */
[----:B------:R-:W5:Y:S01]  /*4670*/  LDG.E.64 R18, desc[UR6][R30.64+0x48] ;  /* 0x000048061e127981 */ /* 0x000f62000c1e1b00 */
[----:B------:R-:W-:Y:S01]  /*4680*/  FADD R22, R22, R35 ;  /* 0x0000002316167221 */ /* 0x000fe20000000000 */
[-C--:B--2---:R-:W-:Y:S01]  /*4690*/  FMUL R35, R3, R5.reuse ;  /* 0x0000000503237220 */ /* 0x084fe20000400000 */
[----:B------:R-:W-:-:S03]  /*46a0*/  FMUL R36, R2, R5 ;  /* 0x0000000502247220 */ /* 0x000fc60000400000 */
[-C--:B------:R-:W-:Y:S01]  /*46b0*/  FFMA R34, R2, R4.reuse, -R35 ;  /* 0x0000000402227223 */ /* 0x080fe20000000823 */
[----:B------:R-:W-:Y:S02]  /*46c0*/  FFMA R35, R3, R4, R36 ;  /* 0x0000000403237223 */ /* 0x000fe40000000024 */
[----:B------:R-:W2:Y:S02]  /*46d0*/  LDG.E.64 R4, desc[UR6][R30.64+0x50] ;  /* 0x000050061e047981 */ /* 0x000ea4000c1e1b00 */
        /* <DEDUP_REMOVED lines=8> */
[-C--:B----4-:R-:W-:Y:S01]  /*4760*/  FMUL R35, R3, R17.reuse ;  /* 0x0000001103237220 */ /* 0x090fe20000400000 */
[----:B------:R-:W-:-:S03]  /*4770*/  FMUL R22, R2, R17 ;  /* 0x0000001102167220 */ /* 0x000fc60000400000 */
[-C--:B------:R-:W-:Y:S01]  /*4780*/  FFMA R14, R2, R16.reuse, -R35 ;  /* 0x00000010020e7223 */ /* 0x080fe20000000823 */
[----:B------:R-:W-:-:S03]  /*4790*/  FFMA R22, R3, R16, R22 ;  /* 0x0000001003167223 */ /* 0x000fc60000000016 */
[----:B------:R-:W-:Y:S01]  /*47a0*/  FADD R23, R23, R14 ;  /* 0x0000000e17177221 */ /* 0x000fe20000000000 */
[-C--:B-----5:R-:W-:Y:S01]  /*47b0*/  FMUL R17, R3, R21.reuse ;  /* 0x0000001503117220 */ /* 0x0a0fe20000400000 */
[----:B------:R-:W-:Y:S01]  /*47c0*/  FADD R22, R15, R22 ;  /* 0x000000160f167221 */ /* 0x000fe20000000000 */
[C---:B------:R-:W-:Y:S01]  /*47d0*/  FMUL R34, R2.reuse, R21 ;  /* 0x0000001502227220 */ /* 0x040fe20000400000 */
[----:B------:R-:W3:Y:S01]  /*47e0*/  LDG.E.64 R14, desc[UR6][R30.64+0x58] ;  /* 0x000058061e0e7981 */ /* 0x000ee2000c1e1b00 */
[CC--:B------:R-:W-:Y:S02]  /*47f0*/  FFMA R16, R2.reuse, R20.reuse, -R17 ;  /* 0x0000001402107223 */ /* 0x0c0fe40000000811 */
[C---:B------:R-:W-:Y:S01]  /*4800*/  FFMA R17, R3.reuse, R20, R34 ;  /* 0x0000001403117223 */ /* 0x040fe20000000022 */
[-C--:B------:R-:W-:Y:S01]  /*4810*/  FMUL R34, R2, R19.reuse ;  /* 0x0000001302227220 */ /* 0x080fe20000400000 */
[----:B------:R-:W-:Y:S01]  /*4820*/  FMUL R21, R3, R19 ;  /* 0x0000001303157220 */ /* 0x000fe20000400000 */
[----:B------:R-:W-:Y:S01]  /*4830*/  FADD R20, R23, R16 ;  /* 0x0000001017147221 */ /* 0x000fe20000000000 */
[----:B------:R-:W-:Y:S01]  /*4840*/  FADD R22, R22, R17 ;  /* 0x0000001116167221 */ /* 0x000fe20000000000 */
[-C--:B------:R-:W-:Y:S01]  /*4850*/  FFMA R19, R3, R18.reuse, R34 ;  /* 0x0000001203137223 */ /* 0x080fe20000000022 */
[----:B------:R-:W4:Y:S01]  /*4860*/  LDG.E.64 R16, desc[UR6][R30.64+0x60] ;  /* 0x000060061e107981 */ /* 0x000f22000c1e1b00 */
[----:B------:R-:W-:-:S02]  /*4870*/  FFMA R21, R2, R18, -R21 ;  /* 0x0000001202157223 */ /* 0x000fc40000000815 */
[----:B------:R-:W-:Y:S02]  /*4880*/  FADD R22, R22, R19 ;  /* 0x0000001316167221 */ /* 0x000fe40000000000 */
[----:B------:R-:W-:Y:S01]  /*4890*/  FADD R20, R20, R21 ;  /* 0x0000001514147221 */ /* 0x000fe20000000000 */
[----:B------:R-:W5:Y:S01]  /*48a0*/  LDG.E.64 R18, desc[UR6][R30.64+0x68] ;  /* 0x000068061e127981 */ /* 0x000f62000c1e1b00 */
[-C--:B--2---:R-:W-:Y:S01]  /*48b0*/  FMUL R21, R3, R5.reuse ;  /* 0x0000000503157220 */ /* 0x084fe20000400000 */
[----:B------:R-:W-:-:S03]  /*48c0*/  FMUL R34, R2, R5 ;  /* 0x0000000502227220 */ /* 0x000fc60000400000 */
[-C--:B------:R-:W-:Y:S01]  /*48d0*/  FFMA R21, R2, R4.reuse, -R21 ;  /* 0x0000000402157223 */ /* 0x080fe20000000815 */
[----:B------:R-:W-:Y:S02]  /*48e0*/  FFMA R35, R3, R4, R34 ;  /* 0x0000000403237223 */ /* 0x000fe40000000022 */
[----:B------:R-:W2:Y:S01]  /*48f0*/  LDG.E.64 R4, desc[UR6][R30.64+0x70] ;  /* 0x000070061e047981 */ /* 0x000ea2000c1e1b00 */
[----:B------:R-:W-:-:S03]  /*4900*/  FADD R23, R20, R21 ;  /* 0x0000001514177221 */ /* 0x000fc60000000000 */
[----:B------:R-:W2:Y:S01]  /*4910*/  LDG.E.64 R20, desc[UR6][R30.64+0x78] ;  /* 0x000078061e147981 */ /* 0x000ea2000c1e1b00 */
        /* <DEDUP_REMOVED lines=9> */
[CC--:B------:R-:W-:Y:S01]  /*49b0*/  FFMA R14, R2.reuse, R16.reuse, -R15 ;  /* 0x00000010020e7223 */ /* 0x0c0fe2000000080f */
[C---:B------:R-:W-:Y:S01]  /*49c0*/  FFMA R15, R3.reuse, R16, R34 ;  /* 0x00000010030f7223 */ /* 0x040fe20000000022 */
[-C--:B-----5:R-:W-:Y:S01]  /*49d0*/  FMUL R17, R3, R19.reuse ;  /* 0x0000001303117220 */ /* 0x0a0fe20000400000 */
[C---:B------:R-:W-:Y:S01]  /*49e0*/  FMUL R16, R2.reuse, R19 ;  /* 0x0000001302107220 */ /* 0x040fe20000400000 */
[----:B------:R-:W-:Y:S02]  /*49f0*/  FADD R14, R23, R14 ;  /* 0x0000000e170e7221 */ /* 0x000fe40000000000 */
[-C--:B------:R-:W-:Y:S01]  /*4a00*/  FFMA R17, R2, R18.reuse, -R17 ;  /* 0x0000001202117223 */ /* 0x080fe20000000811 */
[----:B------:R-:W-:Y:S01]  /*4a10*/  FFMA R16, R3, R18, R16 ;  /* 0x0000001203107223 */ /* 0x000fe20000000010 */
[----:B------:R-:W-:Y:S02]  /*4a20*/  FADD R15, R22, R15 ;  /* 0x0000000f160f7221 */ /* 0x000fe40000000000 */
[----:B------:R-:W-:-:S02]  /*4a30*/  FADD R14, R14, R17 ;  /* 0x000000110e0e7221 */ /* 0x000fc40000000000 */
[----:B------:R-:W-:Y:S01]  /*4a40*/  FADD R15, R15, R16 ;  /* 0x000000100f0f7221 */ /* 0x000fe20000000000 */
[-C--:B--2---:R-:W-:Y:S01]  /*4a50*/  FMUL R19, R3, R5.reuse ;  /* 0x0000000503137220 */ /* 0x084fe20000400000 */
[----:B------:R-:W-:-:S03]  /*4a60*/  FMUL R18, R2, R5 ;  /* 0x0000000502127220 */ /* 0x000fc60000400000 */
        /* <DEDUP_REMOVED lines=17> */
[----:B0-----:R-:W-:-:S04]  /*4b80*/  IADD3 R6, P0, PT, R6, 0x8, RZ ;  /* 0x0000000806067810 */ /* 0x001fc80007f1e0ff */
[----:B------:R-:W-:Y:S01]  /*4b90*/  IADD3.X R7, PT, PT, RZ, R7, RZ, P0, !PT ;  /* 0x00000007ff077210 */ /* 0x000fe200007fe4ff */
[-C--:B--2---:R-:W-:Y:S01]  /*4ba0*/  FMUL R3, R15, R17.reuse ;  /* 0x000000110f037220 */ /* 0x084fe20000400000 */
[----:B------:R-:W-:-:S03]  /*4bb0*/  FMUL R20, R14, R17 ;  /* 0x000000110e147220 */ /* 0x000fc60000400000 */
[-C--:B------:R-:W-:Y:S01]  /*4bc0*/  FFMA R18, R14, R16.reuse, R3 ;  /* 0x000000100e127223 */ /* 0x080fe20000000003 */
[----:B------:R-:W-:Y:S01]  /*4bd0*/  FFMA R17, R15, R16, -R20 ;  /* 0x000000100f117223 */ /* 0x000fe20000000814 */
[----:B------:R-:W-:Y:S02]  /*4be0*/  IADD3.X R3, PT, PT, RZ, R31, RZ, P1, !PT ;  /* 0x0000001fff037210 */ /* 0x000fe40000ffe4ff */
        /* <DEDUP_REMOVED lines=9> */
[----:B------:R-:W-:-:S07]  /*4c80*/  MOV R16, 0x4ca0 ;  /* 0x00004ca000107802 */ /* 0x000fce0000000f00 */
[----:B------:R-:W-:Y:S05]  /*4c90*/  CALL.REL.NOINC `($__internal_6_$__cuda_sm20_rcp_rn_f32_slowpath) ;  /* 0x0000001000287944 */ /* 0x000fea0003c00000 */
[----:B------:R-:W-:Y:S01]  /*4ca0*/  MOV R2, R17 ;  /* 0x0000001100027202 */ /* 0x000fe20000000f00 */
[----:B------:R-:W-:Y:S06]  /*4cb0*/  BRA `(.L_x_145) ;  /* 0x0000000000107947 */ /* 0x000fec0003800000 */
.L_x_144:
[----:B------:R-:W0:Y:S02]  /*4cc0*/  MUFU.RCP R2, R14 ;  /* 0x0000000e00027308 */ /* 0x000e240000001000 */
[----:B0-----:R-:W-:-:S04]  /*4cd0*/  FFMA R3, R14, R2, -1 ;  /* 0xbf8000000e037423 */ /* 0x001fc80000000002 */
[----:B------:R-:W-:-:S04]  /*4ce0*/  FADD.FTZ R3, -R3, -RZ ;  /* 0x800000ff03037221 */ /* 0x000fc80000010100 */
[----:B------:R-:W-:-:S07]  /*4cf0*/  FFMA R2, R2, R3, R2 ;  /* 0x0000000302027223 */ /* 0x000fce0000000002 */
.L_x_145:
[----:B------:R-:W-:Y:S05]  /*4d00*/  BSYNC.RECONVERGENT B0 ;  /* 0x0000000000007941 */ /* 0x000fea0003800200 */
.L_x_143:
        /* <DEDUP_REMOVED lines=12> */
[----:B------:R-:W-:Y:S05]  /*4dd0*/  CALL.REL.NOINC `($__internal_6_$__cuda_sm20_rcp_rn_f32_slowpath) ;  /* 0x0000000c00d87944 */ /* 0x000fea0003c00000 */
[----:B------:R-:W-:Y:S01]  /*4de0*/  MOV R4, R17 ;  /* 0x0000001100047202 */ /* 0x000fe20000000f00 */
[----:B------:R-:W-:Y:S06]  /*4df0*/  BRA `(.L_x_148) ;  /* 0x0000000000107947 */ /* 0x000fec0003800000 */
.L_x_147:
[----:B------:R-:W0:Y:S02]  /*4e00*/  MUFU.RCP R4, R14 ;  /* 0x0000000e00047308 */ /* 0x000e240000001000 */
[----:B0-----:R-:W-:-:S04]  /*4e10*/  FFMA R5, R14, R4, -1 ;  /* 0xbf8000000e057423 */ /* 0x001fc80000000004 */
[----:B------:R-:W-:-:S04]  /*4e20*/  FADD.FTZ R5, -R5, -RZ ;  /* 0x800000ff05057221 */ /* 0x000fc80000010100 */
[----:B------:R-:W-:-:S07]  /*4e30*/  FFMA R4, R4, R5, R4 ;  /* 0x0000000504047223 */ /* 0x000fce0000000004 */
.L_x_148:
[----:B------:R-:W-:Y:S05]  /*4e40*/  BSYNC.RECONVERGENT B0 ;  /* 0x0000000000007941 */ /* 0x000fea0003800200 */
.L_x_146:
[CC--:B------:R-:W-:Y:S01]  /*4e50*/  FMUL R5, R3.reuse, R25.reuse ;  /* 0x0000001903057220 */ /* 0x0c0fe20000400000 */
[-C--:B------:R-:W-:Y:S01]  /*4e60*/  FMUL R6, R3, R0.reuse ;  /* 0x0000000003067220 */ /* 0x080fe20000400000 */
[----:B------:R-:W-:Y:S01]  /*4e70*/  HFMA2 R14, -RZ, RZ, 0, 0 ;  /* 0x00000000ff0e7431 */ /* 0x000fe200000001ff */
[----:B------:R-:W-:Y:S01]  /*4e80*/  UMOV UR4, URZ ;  /* 0x000000ff00047c82 */ /* 0x000fe20008000000 */
[C---:B------:R-:W-:Y:S01]  /*4e90*/  FFMA R5, R2.reuse, R0, R5 ;  /* 0x0000000002057223 */ /* 0x040fe20000000005 */
[----:B------:R-:W-:-:S03]  /*4ea0*/  FFMA R25, R2, R25, -R6 ;  /* 0x0000001902197223 */ /* 0x000fc60000000806 */
[-C--:B------:R-:W-:Y:S01]  /*4eb0*/  FMUL R0, R5, R4.reuse ;  /* 0x0000000405007220 */ /* 0x080fe20000400000 */
[----:B------:R-:W-:-:S07]  /*4ec0*/  FMUL R2, R25, R4 ;  /* 0x0000000419027220 */ /* 0x000fce0000400000 */
.L_x_149:
        /* <DEDUP_REMOVED lines=72> */
[----:B------:R-:W-:Y:S01]  /*5350*/  IADD3 R10, P0, PT, R10, 0x20, RZ ;  /* 0x000000200a0a7810 */ /* 0x000fe20007f1e0ff */
[----:B------:R-:W-:Y:S01]  /*5360*/  FADD R17, R17, R14 ;  /* 0x0000000e11117221 */ /* 0x000fe20000000000 */
[----:B------:R-:W-:Y:S01]  /*5370*/  FFMA R5, R4, R4, R5 ;  /* 0x0000000404057223 */ /* 0x000fe20000000005 */
[----:B0-----:R-:W-:-:S02]  /*5380*/  IADD3 R26, P1, PT, R26, 0x20, RZ ;  /* 0x000000201a1a7810 */ /* 0x001fc40007f3e0ff */
[----:B------:R-:W-:Y:S01]  /*5390*/  FADD R6, R17, R6 ;  /* 0x0000000611067221 */ /* 0x000fe20000000000 */
[----:B------:R-:W-:Y:S02]  /*53a0*/  IADD3.X R11, PT, PT, RZ, R11, RZ, P0, !PT ;  /* 0x0000000bff0b7210 */ /* 0x000fe400007fe4ff */
[----:B--2---:R-:W-:Y:S01]  /*53b0*/  IADD3 R8, P0, PT, R8, 0x20, RZ ;  /* 0x0000002008087810 */ /* 0x004fe20007f1e0ff */
[----:B------:R-:W-:Y:S01]  /*53c0*/  FADD R5, R6, R5 ;  /* 0x0000000506057221 */ /* 0x000fe20000000000 */
[----:B------:R-:W-:Y:S02]  /*53d0*/  IADD3.X R27, PT, PT, RZ, R27, RZ, P1, !PT ;  /* 0x0000001bff1b7210 */ /* 0x000fe40000ffe4ff */
[----:B------:R-:W-:Y:S01]  /*53e0*/  IADD3.X R9, PT, PT, RZ, R9, RZ, P0, !PT ;  /* 0x00000009ff097210 */ /* 0x000fe200007fe4ff */
[-C--:B---3--:R-:W-:Y:S01]  /*53f0*/  FMUL R3, R2, R21.reuse ;  /* 0x0000001502037220 */ /* 0x088fe20000400000 */
        /* <DEDUP_REMOVED lines=9> */
[----:B0-----:R-:W-:-:S04]  /*5490*/  IADD3 R12, P2, PT, R12, 0x20, RZ ;  /* 0x000000200c0c7810 */ /* 0x001fc80007f5e0ff */
        /* <DEDUP_REMOVED lines=8> */
[----:B-1----:R-:W-:Y:S05]  /*5520*/  CALL.REL.NOINC `($__internal_7_$__cuda_sm20_sqrt_rn_f32_slowpath) ;  /* 0x0000000800d87944 */ /* 0x002fea0003c00000 */
[----:B------:R-:W-:Y:S01]  /*5530*/  MOV R2, R18 ;  /* 0x0000001200027202 */ /* 0x000fe20000000f00 */
[----:B------:R-:W-:Y:S06]  /*5540*/  BRA `(.L_x_152) ;  /* 0x0000000000107947 */ /* 0x000fec0003800000 */
.L_x_151:
[----:B-1----:R-:W-:Y:S01]  /*5550*/  FMUL.FTZ R3, R14, R5 ;  /* 0x000000050e037220 */ /* 0x002fe20000410000 */
[----:B------:R-:W-:-:S03]  /*5560*/  FMUL.FTZ R0, R5, 0.5 ;  /* 0x3f00000005007820 */ /* 0x000fc60000410000 */
[----:B------:R-:W-:-:S04]  /*5570*/  FFMA R2, -R3, R3, R14 ;  /* 0x0000000303027223 */ /* 0x000fc8000000010e */
[----:B------:R-:W-:-:S07]  /*5580*/  FFMA R2, R2, R0, R3 ;  /* 0x0000000002027223 */ /* 0x000fce0000000003 */
.L_x_152:
[----:B------:R-:W-:Y:S05]  /*5590*/  BSYNC.RECONVERGENT B0 ;  /* 0x0000000000007941 */ /* 0x000fea0003800200 */
.L_x_150:
        /* <DEDUP_REMOVED lines=14> */
.L_x_154:
[----:B------:R-:W-:Y:S05]  /*5680*/  BSYNC.RECONVERGENT B0 ;  /* 0x0000000000007941 */ /* 0x000fea0003800200 */
.L_x_153:
        /* <DEDUP_REMOVED lines=14> */
.L_x_156:
[----:B------:R-:W-:Y:S05]  /*5770*/  BSYNC.RECONVERGENT B0 ;  /* 0x0000000000007941 */ /* 0x000fea0003800200 */
.L_x_155:
        /* <DEDUP_REMOVED lines=10> */
.L_x_157:
        /* <DEDUP_REMOVED lines=82> */
        .weak           $__internal_6_$__cuda_sm20_rcp_rn_f32_slowpath
        .type           $__internal_6_$__cuda_sm20_rcp_rn_f32_slowpath,@function
        .size           $__internal_6_$__cuda_sm20_rcp_rn_f32_slowpath,($__internal_7_$__cuda_sm20_sqrt_rn_f32_slowpath - $__internal_6_$__cuda_sm20_rcp_rn_f32_slowpath)
$__internal_6_$__cuda_sm20_rcp_rn_f32_slowpath:
        /* <DEDUP_REMOVED lines=15> */
.L_x_159:
        /* <DEDUP_REMOVED lines=33> */
.L_x_161:
[----:B------:R0:W1:Y:S02]  /*6040*/  MUFU.RCP R17, R14 ;  /* 0x0000000e00117308 */ /* 0x0000640000001000 */
.L_x_160:
[----:B------:R-:W-:Y:S05]  /*6050*/  BSYNC.RECONVERGENT B1 ;  /* 0x0000000000017941 */ /* 0x000fea0003800200 */
.L_x_158:
[----:B------:R-:W-:Y:S01]  /*6060*/  HFMA2 R15, -RZ, RZ, 0, 0 ;  /* 0x00000000ff0f7431 */ /* 0x000fe200000001ff */
[----:B0-----:R-:W-:-:S04]  /*6070*/  MOV R14, R16 ;  /* 0x00000010000e7202 */ /* 0x001fc80000000f00 */
[----:B-1----:R-:W-:Y:S05]  /*6080*/  RET.REL.NODEC R14 `(_Z2CRP6float2S0_S0_S0_S0_S0_) ;  /* 0xffffff9c0edc7950 */ /* 0x002fea0003c3ffff */
        .weak           $__internal_7_$__cuda_sm20_sqrt_rn_f32_slowpath
        .type           $__internal_7_$__cuda_sm20_sqrt_rn_f32_slowpath,@function
        .size           $__internal_7_$__cuda_sm20_sqrt_rn_f32_slowpath,($__internal_8_$__cuda_sm3x_div_rn_noftz_f32_slowpath - $__internal_7_$__cuda_sm20_sqrt_rn_f32_slowpath)
$__internal_7_$__cuda_sm20_sqrt_rn_f32_slowpath:
        /* <DEDUP_REMOVED lines=19> */
.L_x_162:
[----:B------:R-:W-:Y:S01]  /*61c0*/  MOV R18, R15 ;  /* 0x0000000f00127202 */ /* 0x000fe20000000f00 */
[----:B------:R-:W-:Y:S01]  /*61d0*/  HFMA2 R15, -RZ, RZ, 0, 0 ;  /* 0x00000000ff0f7431 */ /* 0x000fe200000001ff */
[----:B------:R-:W-:-:S04]  /*61e0*/  MOV R14, R20 ;  /* 0x00000014000e7202 */ /* 0x000fc80000000f00 */
[----:B------:R-:W-:Y:S05]  /*61f0*/  RET.REL.NODEC R14 `(_Z2CRP6float2S0_S0_S0_S0_S0_) ;  /* 0xffffff9c0e807950 */ /* 0x000fea0003c3ffff */
        .weak           $__internal_8_$__cuda_sm3x_div_rn_noftz_f32_slowpath
        .type           $__internal_8_$__cuda_sm3x_div_rn_noftz_f32_slowpath,@function
        .size           $__internal_8_$__cuda_sm3x_div_rn_noftz_f32_slowpath,(.L_x_188 - $__internal_8_$__cuda_sm3x_div_rn_noftz_f32_slowpath)
$__internal_8_$__cuda_sm3x_div_rn_noftz_f32_slowpath:
        /* <DEDUP_REMOVED lines=27> */
[----:B------:R-:W-:-:S04]  /*63b0*/  IADD3 R19, PT, PT, R32, -0x1, RZ ;  /* 0xffffffff20137810 */ /* 0x000fc80007ffe0ff */
[----:B------:R-:W-:Y:S02]  /*63c0*/  ISETP.GE.AND P0, PT, R19, RZ, PT ;  /* 0x000000ff1300720c */ /* 0x000fe40003f06270 */
[----:B------:R-:W-:-:S04]  /*63d0*/  IADD3 R19, PT, PT, R17, -0x1, RZ ;  /* 0xffffffff11137810 */ /* 0x000fc80007ffe0ff */
[----:B------:R-:W-:-:S07]  /*63e0*/  ISETP.GE.AND P1, PT, R19, RZ, PT ;  /* 0x000000ff1300720c */ /* 0x000fce0003f26270 */
[----:B------:R-:W-:Y:S01]  /*63f0*/  @P0 MOV R19, RZ ;  /* 0x000000ff00130202 */ /* 0x000fe20000000f00 */
[----:B------:R-:W-:Y:S01]  /*6400*/  @!P0 FFMA R14, R14, 1.84467440737095516160e+19, RZ ;  /* 0x5f8000000e0e8823 */ /* 0x000fe200000000ff */
[----:B------:R-:W-:-:S04]  /*6410*/  @!P0 MOV R19, 0xffffffc0 ;  /* 0xffffffc000138802 */ /* 0x000fc80000000f00 */
[----:B------:R-:W-:Y:S01]  /*6420*/  @!P1 FFMA R15, R15, 1.84467440737095516160e+19, RZ ;  /* 0x5f8000000f0f9823 */ /* 0x000fe200000000ff */
[----:B------:R-:W-:-:S07]  /*6430*/  @!P1 IADD3 R19, PT, PT, R19, 0x40, RZ ;  /* 0x0000004013139810 */ /* 0x000fce0007ffe0ff */
.L_x_164:
        /* <DEDUP_REMOVED lines=29> */
[CCC-:B------:R-:W-:Y:S01]  /*6610*/  FFMA.RZ R32, R15.reuse, R21.reuse, R22.reuse ;  /* 0x000000150f207223 */ /* 0x1c0fe2000000c016 */
[CCC-:B------:R-:W-:Y:S01]  /*6620*/  FFMA.RP R19, R15.reuse, R21.reuse, R22.reuse ;  /* 0x000000150f137223 */ /* 0x1c0fe20000008016 */
[----:B------:R-:W-:Y:S01]  /*6630*/  FFMA.RM R22, R15, R21, R22 ;  /* 0x000000150f167223 */ /* 0x000fe20000004016 */
[C---:B------:R-:W-:Y:S02]  /*6640*/  IADD3 R15, PT, PT, R17.reuse, 0x20, RZ ;  /* 0x00000020110f7810 */ /* 0x040fe40007ffe0ff */
[----:B------:R-:W-:Y:S02]  /*6650*/  LOP3.LUT R32, R32, 0x7fffff, RZ, 0xc0, !PT ;  /* 0x007fffff20207812 */ /* 0x000fe400078ec0ff */
[C---:B------:R-:W-:Y:S02]  /*6660*/  ISETP.NE.AND P2, PT, R17.reuse, RZ, PT ;  /* 0x000000ff1100720c */ /* 0x040fe40003f45270 */
[----:B------:R-:W-:Y:S02]  /*6670*/  LOP3.LUT R32, R32, 0x800000, RZ, 0xfc, !PT ;  /* 0x0080000020207812 */ /* 0x000fe400078efcff */
[----:B------:R-:W-:-:S02]  /*6680*/  ISETP.NE.AND P1, PT, R17, RZ, PT ;  /* 0x000000ff1100720c */ /* 0x000fc40003f25270 */
        /* <DEDUP_REMOVED lines=14> */
.L_x_171:
[----:B------:R-:W-:-:S04]  /*6770*/  LOP3.LUT R14, R14, 0x80000000, RZ, 0xc0, !PT ;  /* 0x800000000e0e7812 */ /* 0x000fc800078ec0ff */
[----:B------:R-:W-:Y:S01]  /*6780*/  LOP3.LUT R14, R14, 0x7f800000, RZ, 0xfc, !PT ;  /* 0x7f8000000e0e7812 */ /* 0x000fe200078efcff */
[----:B------:R-:W-:Y:S06]  /*6790*/  BRA `(.L_x_172) ;  /* 0x0000000000047947 */ /* 0x000fec0003800000 */
.L_x_170:
[----:B------:R-:W-:-:S07]  /*67a0*/  LEA R14, R19, R14, 0x17 ;  /* 0x0000000e130e7211 */ /* 0x000fce00078eb8ff */
.L_x_172:
[----:B------:R-:W-:Y:S05]  /*67b0*/  BSYNC.RECONVERGENT B2 ;  /* 0x0000000000027941 */ /* 0x000fea0003800200 */
.L_x_169:
[----:B------:R-:W-:Y:S05]  /*67c0*/  BRA `(.L_x_173) ;  /* 0x0000000000207947 */ /* 0x000fea0003800000 */
.L_x_168:
[----:B------:R-:W-:-:S04]  /*67d0*/  LOP3.LUT R14, R15, 0x80000000, R14, 0x48, !PT ;  /* 0x800000000f0e7812 */ /* 0x000fc800078e480e */
[----:B------:R-:W-:Y:S01]  /*67e0*/  LOP3.LUT R14, R14, 0x7f800000, RZ, 0xfc, !PT ;  /* 0x7f8000000e0e7812 */ /* 0x000fe200078efcff */
[----:B------:R-:W-:Y:S06]  /*67f0*/  BRA `(.L_x_173) ;  /* 0x0000000000147947 */ /* 0x000fec0003800000 */
.L_x_167:
[----:B------:R-:W-:Y:S01]  /*6800*/  LOP3.LUT R14, R15, 0x80000000, R14, 0x48, !PT ;  /* 0x800000000f0e7812 */ /* 0x000fe200078e480e */
[----:B------:R-:W-:Y:S06]  /*6810*/  BRA `(.L_x_173) ;  /* 0x00000000000c7947 */ /* 0x000fec0003800000 */
.L_x_166:
[----:B------:R-:W0:Y:S01]  /*6820*/  MUFU.RSQ R14, -QNAN ;  /* 0xffc00000000e7908 */ /* 0x000e220000001400 */
[----:B------:R-:W-:Y:S05]  /*6830*/  BRA `(.L_x_173) ;  /* 0x0000000000047947 */ /* 0x000fea0003800000 */
.L_x_165:
[----:B------:R-:W-:-:S07]  /*6840*/  FADD.FTZ R14, R14, R15 ;  /* 0x0000000f0e0e7221 */ /* 0x000fce0000010000 */
.L_x_173:
[----:B------:R-:W-:Y:S05]  /*6850*/  BSYNC.RECONVERGENT B1 ;  /* 0x0000000000017941 */ /* 0x000fea0003800200 */
.L_x_163:
[----:B------:R-:W-:Y:S01]  /*6860*/  HFMA2 R15, -RZ, RZ, 0, 0 ;  /* 0x00000000ff0f7431 */ /* 0x000fe200000001ff */
[----:B0-----:R-:W-:Y:S02]  /*6870*/  MOV R22, R14 ;  /* 0x0000000e00167202 */ /* 0x001fe40000000f00 */
[----:B------:R-:W-:-:S04]  /*6880*/  MOV R14, R16 ;  /* 0x00000010000e7202 */ /* 0x000fc80000000f00 */
[----:B------:R-:W-:Y:S05]  /*6890*/  RET.REL.NODEC R14 `(_Z2CRP6float2S0_S0_S0_S0_S0_) ;  /* 0xffffff940ed87950 */ /* 0x000fea0003c3ffff */
.L_x_174:
        /* <DEDUP_REMOVED lines=14> */
.L_x_188:


//--------------------- .text._Z4NormP6float2     --------------------------
	.section	.text._Z4NormP6float2,"ax",@progbits
	.align	128
        .global         _Z4NormP6float2
        .type           _Z4NormP6float2,@function
        .size           _Z4NormP6float2,(.L_x_192 - _Z4NormP6float2)
        .other          _Z4NormP6float2,@"STO_CUDA_ENTRY STV_DEFAULT"
_Z4NormP6float2:
.text._Z4NormP6float2:
[----:B------:R-:W-:Y:S01]  /*0000*/  LDC R1, c[0x0][0x37c] ;  /* 0x0000df00ff017b82 */ /* 0x000fe20000000800 */
[----:B------:R-:W-:Y:S05]  /*0010*/  EXIT ;  /* 0x000000000000794d */ /* 0x000fea0003800000 */
.L_x_175:
        /* <DEDUP_REMOVED lines=14> */
.L_x_192:


//--------------------- .text._Z3DotP6float2S0_   --------------------------
	.section	.text._Z3DotP6float2S0_,"ax",@progbits
	.align	128
        .global         _Z3DotP6float2S0_
        .type           _Z3DotP6float2S0_,@function
        .size           _Z3DotP6float2S0_,(.L_x_193 - _Z3DotP6float2S0_)
        .other          _Z3DotP6float2S0_,@"STO_CUDA_ENTRY STV_DEFAULT"
_Z3DotP6float2S0_:
.text._Z3DotP6float2S0_:
[----:B------:R-:W-:Y:S01]  /*0000*/  LDC R1, c[0x0][0x37c] ;  /* 0x0000df00ff017b82 */ /* 0x000fe20000000800 */
[----:B------:R-:W-:Y:S05]  /*0010*/  EXIT ;  /* 0x000000000000794d */ /* 0x000fea0003800000 */
.L_x_176:
        /* <DEDUP_REMOVED lines=14> */
.L_x_193:


//--------------------- .text._Z5Cymax6float2PS_S0_ --------------------------
	.section	.text._Z5Cymax6float2PS_S0_,"ax",@progbits
	.align	128
        .global         _Z5Cymax6float2PS_S0_
        .type           _Z5Cymax6float2PS_S0_,@function
        .size           _Z5Cymax6float2PS_S0_,(.L_x_194 - _Z5Cymax6float2PS_S0_)
        .other          _Z5Cymax6float2PS_S0_,@"STO_CUDA_ENTRY STV_DEFAULT"
_Z5Cymax6float2PS_S0_:
.text._Z5Cymax6float2PS_S0_:
[----:B------:R-:W-:Y:S01]  /*0000*/  LDC R1, c[0x0][0x37c] ;  /* 0x0000df00ff017b82 */ /* 0x000fe20000000800 */
[----:B------:R-:W0:Y:S07]  /*0010*/  S2R R0, SR_TID.X ;  /* 0x0000000000007919 */ /* 0x000e2e0000002100 */
[----:B------:R-:W0:Y:S08]  /*0020*/  S2UR UR4, SR_CTAID.X ;  /* 0x00000000000479c3 */ /* 0x000e300000002500 */
[----:B------:R-:W0:Y:S02]  /*0030*/  LDC R3, c[0x0][0x360] ;  /* 0x0000d800ff037b82 */ /* 0x000e240000000800 */
[----:B0-----:R-:W-:-:S05]  /*0040*/  IMAD R0, R3, UR4, R0 ;  /* 0x0000000403007c24 */ /* 0x001fca000f8e0200 */
[----:B------:R-:W-:-:S13]  /*0050*/  ISETP.GT.AND P0, PT, R0, 0x1f, PT ;  /* 0x0000001f0000780c */ /* 0x000fda0003f04270 */
[----:B------:R-:W-:Y:S05]  /*0060*/  @P0 EXIT ;  /* 0x000000000000094d */ /* 0x000fea0003800000 */
[----:B------:R-:W0:Y:S01]  /*0070*/  LDC.64 R4, c[0x0][0x388] ;  /* 0x0000e200ff047b82 */ /* 0x000e220000000a00 */
[----:B------:R-:W1:Y:S01]  /*0080*/  LDCU.64 UR4, c[0x0][0x358] ;  /* 0x00006b00ff0477ac */ /* 0x000e620008000a00 */
[----:B------:R-:W-:Y:S01]  /*0090*/  SHF.L.U32 R7, R0, 0x5, RZ ;  /* 0x0000000500077819 */ /* 0x000fe200000006ff */
[----:B------:R-:W2:Y:S05]  /*00a0*/  LDCU.64 UR6, c[0x0][0x380] ;  /* 0x00007000ff0677ac */ /* 0x000eaa0008000a00 */
[----:B------:R-:W3:Y:S01]  /*00b0*/  LDC.64 R2, c[0x0][0x390] ;  /* 0x0000e400ff027b82 */ /* 0x000ee20000000a00 */
[----:B0-----:R-:W-:-:S05]  /*00c0*/  IMAD.WIDE R4, R7, 0x8, R4 ;  /* 0x0000000807047825 */ /* 0x001fca00078e0204 */
[----:B-1----:R-:W2:Y:S01]  /*00d0*/  LDG.E.64 R8, desc[UR4][R4.64] ;  /* 0x0000000404087981 */ /* 0x002ea2000c1e1b00 */
[----:B---3--:R-:W-:-:S06]  /*00e0*/  IMAD.WIDE R2, R7, 0x8, R2 ;  /* 0x0000000807027825 */ /* 0x008fcc00078e0202 */
[----:B------:R-:W3:Y:S01]  /*00f0*/  LDG.E.64 R2, desc[UR4][R2.64] ;  /* 0x0000000402027981 */ /* 0x000ee2000c1e1b00 */
[C---:B--2---:R-:W-:Y:S01]  /*0100*/  FMUL R7, R9.reuse, UR7 ;  /* 0x0000000709077c20 */ /* 0x044fe20008400000 */
[----:B------:R-:W-:-:S03]  /*0110*/  FMUL R9, R9, UR6 ;  /* 0x0000000609097c20 */ /* 0x000fc60008400000 */
[C---:B------:R-:W-:Y:S01]  /*0120*/  FFMA R7, R8.reuse, UR6, -R7 ;  /* 0x0000000608077c23 */ /* 0x040fe20008000807 */
[----:B------:R-:W-:-:S03]  /*0130*/  FFMA R8, R8, UR7, R9 ;  /* 0x0000000708087c23 */ /* 0x000fc60008000009 */
[----:B---3--:R-:W-:Y:S01]  /*0140*/  FADD R6, R2, -R7 ;  /* 0x8000000702067221 */ /* 0x008fe20000000000 */
[----:B------:R-:W-:-:S05]  /*0150*/  FADD R7, R3, -R8 ;  /* 0x8000000803077221 */ /* 0x000fca0000000000 */
[----:B------:R-:W-:Y:S01]  /*0160*/  STG.E.64 desc[UR4][R4.64], R6 ;  /* 0x0000000604007986 */ /* 0x000fe2000c101b04 */
[----:B------:R-:W-:Y:S05]  /*0170*/  EXIT ;  /* 0x000000000000794d */ /* 0x000fea0003800000 */
.L_x_177:
        /* <DEDUP_REMOVED lines=16> */
.L_x_194:


//--------------------- .text._Z5Caxpy6float2PS_S0_ --------------------------
	.section	.text._Z5Caxpy6float2PS_S0_,"ax",@progbits
	.align	128
        .global         _Z5Caxpy6float2PS_S0_
        .type           _Z5Caxpy6float2PS_S0_,@function
        .size           _Z5Caxpy6float2PS_S0_,(.L_x_195 - _Z5Caxpy6float2PS_S0_)
        .other          _Z5Caxpy6float2PS_S0_,@"STO_CUDA_ENTRY STV_DEFAULT"
_Z5Caxpy6float2PS_S0_:
.text._Z5Caxpy6float2PS_S0_:
        /* <DEDUP_REMOVED lines=20> */
[----:B---3--:R-:W-:Y:S01]  /*0140*/  FADD R6, R2, R7 ;  /* 0x0000000702067221 */ /* 0x008fe20000000000 */
[----:B------:R-:W-:-:S05]  /*0150*/  FADD R7, R3, R8 ;  /* 0x0000000803077221 */ /* 0x000fca0000000000 */
[----:B------:R-:W-:Y:S01]  /*0160*/  STG.E.64 desc[UR4][R4.64], R6 ;  /* 0x0000000604007986 */ /* 0x000fe2000c101b04 */
[----:B------:R-:W-:Y:S05]  /*0170*/  EXIT ;  /* 0x000000000000794d */ /* 0x000fea0003800000 */
.L_x_178:
        /* <DEDUP_REMOVED lines=16> */
.L_x_195:


//--------------------- .text._Z6matVecP6float2S0_S0_ --------------------------
	.section	.text._Z6matVecP6float2S0_S0_,"ax",@progbits
	.align	128
        .global         _Z6matVecP6float2S0_S0_
        .type           _Z6matVecP6float2S0_S0_,@function
        .size           _Z6matVecP6float2S0_S0_,(.L_x_196 - _Z6matVecP6float2S0_S0_)
        .other          _Z6matVecP6float2S0_S0_,@"STO_CUDA_ENTRY STV_DEFAULT"
_Z6matVecP6float2S0_S0_:
.text._Z6matVecP6float2S0_S0_:
        /* <DEDUP_REMOVED lines=9> */
[C---:B------:R-:W-:Y:S02]  /*0090*/  SHF.L.U32 R3, R0.reuse, 0xa, RZ ;  /* 0x0000000a00037819 */ /* 0x040fe400000006ff */
[----:B------:R-:W-:-:S04]  /*00a0*/  SHF.L.U32 R0, R0, 0x5, RZ ;  /* 0x0000000500007819 */ /* 0x000fc800000006ff */
[----:B------:R-:W2:Y:S01]  /*00b0*/  LDC.64 R6, c[0x0][0x388] ;  /* 0x0000e200ff067b82 */ /* 0x000ea20000000a00 */
[----:B0-----:R-:W-:-:S05]  /*00c0*/  IMAD.WIDE.U32 R26, R3, 0x8, R26 ;  /* 0x00000008031a7825 */ /* 0x001fca00078e001a */
[----:B-1----:R-:W3:Y:S01]  /*00d0*/  LDG.E.64 R22, desc[UR4][R26.64] ;  /* 0x000000041a167981 */ /* 0x002ee2000c1e1b00 */
[----:B--2---:R-:W-:-:S03]  /*00e0*/  IMAD.WIDE.U32 R6, R0, 0x8, R6 ;  /* 0x0000000800067825 */ /* 0x004fc600078e0006 */
[----:B------:R-:W2:Y:S04]  /*00f0*/  LDG.E.64 R18, desc[UR4][R26.64+0x8] ;  /* 0x000008041a127981 */ /* 0x000ea8000c1e1b00 */
[----:B------:R-:W3:Y:S04]  /*0100*/  LDG.E.64 R20, desc[UR4][R6.64] ;  /* 0x0000000406147981 */ /* 0x000ee8000c1e1b00 */
[----:B------:R-:W2:Y:S04]  /*0110*/  LDG.E.64 R16, desc[UR4][R6.64+0x8] ;  /* 0x0000080406107981 */ /* 0x000ea8000c1e1b00 */
[----:B------:R-:W4:Y:S04]  /*0120*/  LDG.E.64 R4, desc[UR4][R26.64+0x10] ;  /* 0x000010041a047981 */ /* 0x000f28000c1e1b00 */
[----:B------:R-:W4:Y:S04]  /*0130*/  LDG.E.64 R2, desc[UR4][R6.64+0x10] ;  /* 0x0000100406027981 */ /* 0x000f28000c1e1b00 */
[----:B------:R-:W5:Y:S04]  /*0140*/  LDG.E.64 R8, desc[UR4][R26.64+0x18] ;  /* 0x000018041a087981 */ /* 0x000f68000c1e1b00 */
[----:B------:R-:W5:Y:S04]  /*0150*/  LDG.E.64 R10, desc[UR4][R6.64+0x18] ;  /* 0x00001804060a7981 */ /* 0x000f68000c1e1b00 */
[----:B------:R-:W5:Y:S04]  /*0160*/  LDG.E.64 R12, desc[UR4][R26.64+0x20] ;  /* 0x000020041a0c7981 */ /* 0x000f68000c1e1b00 */
[----:B------:R-:W5:Y:S01]  /*0170*/  LDG.E.64 R14, desc[UR4][R6.64+0x20] ;  /* 0x00002004060e7981 */ /* 0x000f62000c1e1b00 */
[-C--:B---3--:R-:W-:Y:S01]  /*0180*/  FMUL R25, R21, R23.reuse ;  /* 0x0000001715197220 */ /* 0x088fe20000400000 */
[----:B------:R-:W-:-:S03]  /*0190*/  FMUL R24, R20, R23 ;  /* 0x0000001714187220 */ /* 0x000fc60000400000 */
[-C--:B------:R-:W-:Y:S01]  /*01a0*/  FFMA R23, R20, R22.reuse, -R25 ;  /* 0x0000001614177223 */ /* 0x080fe20000000819 */
[----:B------:R-:W-:Y:S01]  /*01b0*/  FFMA R20, R21, R22, R24 ;  /* 0x0000001615147223 */ /* 0x000fe20000000018 */
[-C--:B--2---:R-:W-:Y:S01]  /*01c0*/  FMUL R21, R17, R19.reuse ;  /* 0x0000001311157220 */ /* 0x084fe20000400000 */
[----:B------:R-:W-:-:S03]  /*01d0*/  FMUL R22, R16, R19 ;  /* 0x0000001310167220 */ /* 0x000fc60000400000 */
[-C--:B------:R-:W-:Y:S01]  /*01e0*/  FFMA R25, R16, R18.reuse, -R21 ;  /* 0x0000001210197223 */ /* 0x080fe20000000815 */
[----:B------:R-:W-:Y:S02]  /*01f0*/  FFMA R21, R17, R18, R22 ;  /* 0x0000001211157223 */ /* 0x000fe40000000016 */
[----:B------:R-:W2:Y:S04]  /*0200*/  LDG.E.64 R16, desc[UR4][R26.64+0x28] ;  /* 0x000028041a107981 */ /* 0x000ea8000c1e1b00 */
[----:B------:R-:W2:Y:S01]  /*0210*/  LDG.E.64 R18, desc[UR4][R6.64+0x28] ;  /* 0x0000280406127981 */ /* 0x000ea2000c1e1b00 */
[----:B------:R-:W-:Y:S01]  /*0220*/  FADD R22, RZ, R23 ;  /* 0x00000017ff167221 */ /* 0x000fe20000000000 */
[-C--:B----4-:R-:W-:Y:S01]  /*0230*/  FMUL R23, R3, R5.reuse ;  /* 0x0000000503177220 */ /* 0x090fe20000400000 */
[----:B------:R-:W-:-:S03]  /*0240*/  FMUL R24, R2, R5 ;  /* 0x0000000502187220 */ /* 0x000fc60000400000 */
[-C--:B------:R-:W-:Y:S01]  /*0250*/  FFMA R23, R2, R4.reuse, -R23 ;  /* 0x0000000402177223 */ /* 0x080fe20000000817 */
[----:B------:R-:W-:Y:S02]  /*0260*/  FFMA R24, R3, R4, R24 ;  /* 0x0000000403187223 */ /* 0x000fe40000000018 */
[----:B------:R-:W3:Y:S04]  /*0270*/  LDG.E.64 R2, desc[UR4][R26.64+0x30] ;  /* 0x000030041a027981 */ /* 0x000ee8000c1e1b00 */
[----:B------:R-:W3:Y:S01]  /*0280*/  LDG.E.64 R4, desc[UR4][R6.64+0x30] ;  /* 0x0000300406047981 */ /* 0x000ee2000c1e1b00 */
[----:B------:R-:W-:Y:S01]  /*0290*/  FADD R22, R22, R25 ;  /* 0x0000001916167221 */ /* 0x000fe20000000000 */
[----:B------:R-:W-:Y:S01]  /*02a0*/  FADD R20, RZ, R20 ;  /* 0x00000014ff147221 */ /* 0x000fe20000000000 */
[----:B-----5:R-:W-:-:S02]  /*02b0*/  FMUL R28, R10, R9 ;  /* 0x000000090a1c7220 */ /* 0x020fc40000400000 */
[----:B------:R-:W-:Y:S01]  /*02c0*/  FADD R22, R22, R23 ;  /* 0x0000001716167221 */ /* 0x000fe20000000000 */
[----:B------:R-:W-:Y:S01]  /*02d0*/  FADD R21, R20, R21 ;  /* 0x0000001514157221 */ /* 0x000fe20000000000 */
[----:B------:R-:W-:-:S03]  /*02e0*/  FMUL R23, R11, R9 ;  /* 0x000000090b177220 */ /* 0x000fc60000400000 */
[----:B------:R-:W-:Y:S01]  /*02f0*/  FADD R20, R21, R24 ;  /* 0x0000001815147221 */ /* 0x000fe20000000000 */
[-C--:B------:R-:W-:Y:S01]  /*0300*/  FFMA R23, R10, R8.reuse, -R23 ;  /* 0x000000080a177223 */ /* 0x080fe20000000817 */
[----:B------:R-:W-:Y:S02]  /*0310*/  FFMA R21, R11, R8, R28 ;  /* 0x000000080b157223 */ /* 0x000fe4000000001c */
[----:B------:R-:W4:Y:S01]  /*0320*/  LDG.E.64 R8, desc[UR4][R26.64+0x38] ;  /* 0x000038041a087981 */ /* 0x000f22000c1e1b00 */
[----:B------:R-:W-:-:S03]  /*0330*/  FADD R22, R22, R23 ;  /* 0x0000001716167221 */ /* 0x000fc60000000000 */
[----:B------:R-:W4:Y:S01]  /*0340*/  LDG.E.64 R10, desc[UR4][R6.64+0x38] ;  /* 0x00003804060a7981 */ /* 0x000f22000c1e1b00 */
[-C--:B------:R-:W-:Y:S01]  /*0350*/  FMUL R23, R15, R13.reuse ;  /* 0x0000000d0f177220 */ /* 0x080fe20000400000 */
[----:B------:R-:W-:-:S03]  /*0360*/  FMUL R24, R14, R13 ;  /* 0x0000000d0e187220 */ /* 0x000fc60000400000 */
[-C--:B------:R-:W-:Y:S01]  /*0370*/  FFMA R23, R14, R12.reuse, -R23 ;  /* 0x0000000c0e177223 */ /* 0x080fe20000000817 */
[----:B------:R-:W-:Y:S02]  /*0380*/  FFMA R24, R15, R12, R24 ;  /* 0x0000000c0f187223 */ /* 0x000fe40000000018 */
[----:B------:R-:W5:Y:S04]  /*0390*/  LDG.E.64 R12, desc[UR4][R26.64+0x40] ;  /* 0x000040041a0c7981 */ /* 0x000f68000c1e1b00 */
[----:B------:R-:W5:Y:S01]  /*03a0*/  LDG.E.64 R14, desc[UR4][R6.64+0x40] ;  /* 0x00004004060e7981 */ /* 0x000f62000c1e1b00 */
[----:B------:R-:W-:Y:S01]  /*03b0*/  FADD R21, R20, R21 ;  /* 0x0000001514157221 */ /* 0x000fe20000000000 */
[----:B------:R-:W-:-:S03]  /*03c0*/  FADD R22, R22, R23 ;  /* 0x0000001716167221 */ /* 0x000fc60000000000 */
[----:B------:R-:W-:Y:S01]  /*03d0*/  FADD R20, R21, R24 ;  /* 0x0000001815147221 */ /* 0x000fe20000000000 */
[-C--:B--2---:R-:W-:Y:S01]  /*03e0*/  FMUL R23, R19, R17.reuse ;  /* 0x0000001113177220 */ /* 0x084fe20000400000 */
[----:B------:R-:W-:-:S03]  /*03f0*/  FMUL R28, R18, R17 ;  /* 0x00000011121c7220 */ /* 0x000fc60000400000 */
[-C--:B------:R-:W-:Y:S01]  /*0400*/  FFMA R23, R18, R16.reuse, -R23 ;  /* 0x0000001012177223 */ /* 0x080fe20000000817 */
[----:B------:R-:W-:Y:S02]  /*0410*/  FFMA R21, R19, R16, R28 ;  /* 0x0000001013157223 */ /* 0x000fe4000000001c */
[----:B------:R-:W2:Y:S04]  /*0420*/  LDG.E.64 R16, desc[UR4][R26.64+0x48] ;  /* 0x000048041a107981 */ /* 0x000ea8000c1e1b00 */
[----:B------:R-:W2:Y:S01]  /*0430*/  LDG.E.64 R18, desc[UR4][R6.64+0x48] ;  /* 0x0000480406127981 */ /* 0x000ea2000c1e1b00 */
[----:B------:R-:W-:Y:S01]  /*0440*/  FADD R22, R22, R23 ;  /* 0x0000001716167221 */ /* 0x000fe20000000000 */
[-C--:B---3--:R-:W-:Y:S01]  /*0450*/  FMUL R23, R5, R3.reuse ;  /* 0x0000000305177220 */ /* 0x088fe20000400000 */
[----:B------:R-:W-:-:S03]  /*0460*/  FMUL R24, R4, R3 ;  /* 0x0000000304187220 */ /* 0x000fc60000400000 */
[-C--:B------:R-:W-:Y:S01]  /*0470*/  FFMA R23, R4, R2.reuse, -R23 ;  /* 0x0000000204177223 */ /* 0x080fe20000000817 */
[----:B------:R-:W-:Y:S02]  /*0480*/  FFMA R24, R5, R2, R24 ;  /* 0x0000000205187223 */ /* 0x000fe40000000018 */
[----:B------:R-:W3:Y:S04]  /*0490*/  LDG.E.64 R2, desc[UR4][R26.64+0x50] ;  /* 0x000050041a027981 */ /* 0x000ee8000c1e1b00 */
[----:B------:R-:W3:Y:S01]  /*04a0*/  LDG.E.64 R4, desc[UR4][R6.64+0x50] ;  /* 0x0000500406047981 */ /* 0x000ee2000c1e1b00 */
[----:B------:R-:W-:Y:S01]  /*04b0*/  FADD R21, R20, R21 ;  /* 0x0000001514157221 */ /* 0x000fe20000000000 */
[----:B------:R-:W-:Y:S01]  /*04c0*/  FADD R22, R22, R23 ;  /* 0x0000001716167221 */ /* 0x000fe20000000000 */
[-C--:B----4-:R-:W-:Y:S01]  /*04d0*/  FMUL R23, R11, R9.reuse ;  /* 0x000000090b177220 */ /* 0x090fe20000400000 */
[----:B------:R-:W-:Y:S01]  /*04e0*/  FMUL R28, R10, R9 ;  /* 0x000000090a1c7220 */ /* 0x000fe20000400000 */
[----:B------:R-:W-:-:S02]  /*04f0*/  FADD R20, R21, R24 ;  /* 0x0000001815147221 */ /* 0x000fc40000000000 */
[-C--:B------:R-:W-:Y:S01]  /*0500*/  FFMA R23, R10, R8.reuse, -R23 ;  /* 0x000000080a177223 */ /* 0x080fe20000000817 */
[----:B------:R-:W-:Y:S02]  /*0510*/  FFMA R21, R11, R8, R28 ;  /* 0x000000080b157223 */ /* 0x000fe4000000001c */
[----:B------:R-:W4:Y:S01]  /*0520*/  LDG.E.64 R8, desc[UR4][R26.64+0x58] ;  /* 0x000058041a087981 */ /* 0x000f22000c1e1b00 */
[----:B------:R-:W-:-:S03]  /*0530*/  FADD R22, R22, R23 ;  /* 0x0000001716167221 */ /* 0x000fc60000000000 */
[----:B------:R-:W4:Y:S01]  /*0540*/  LDG.E.64 R10, desc[UR4][R6.64+0x58] ;  /* 0x00005804060a7981 */ /* 0x000f22000c1e1b00 */
[-C--:B-----5:R-:W-:Y:S01]  /*0550*/  FMUL R23, R15, R13.reuse ;  /* 0x0000000d0f177220 */ /* 0x0a0fe20000400000 */
        /* <DEDUP_REMOVED lines=24> */
[----:B------:R-:W-:-:S02]  /*06e0*/  FMUL R28, R10, R9 ;  /* 0x000000090a1c7220 */ /* 0x000fc40000400000 */
[----:B------:R-:W-:Y:S01]  /*06f0*/  FADD R20, R21, R24 ;  /* 0x0000001815147221 */ /* 0x000fe20000000000 */
        /* <DEDUP_REMOVED lines=67> */
[CC--:B-----5:R-:W-:Y:S01]  /*0b30*/  FMUL R9, R15.reuse, R13.reuse ;  /* 0x0000000d0f097220 */ /* 0x0e0fe20000400000 */
[----:B------:R-:W-:Y:S01]  /*0b40*/  FMUL R28, R14, R13 ;  /* 0x0000000d0e1c7220 */ /* 0x000fe20000400000 */
[----:B------:R-:W-:Y:S02]  /*0b50*/  FADD R22, R22, R23 ;  /* 0x0000001716167221 */ /* 0x000fe40000000000 */
[-C--:B------:R-:W-:Y:S02]  /*0b60*/  FFMA R13, R14, R12.reuse, -R9 ;  /* 0x0000000c0e0d7223 */ /* 0x080fe40000000809 */
[----:B------:R-:W4:Y:S01]  /*0b70*/  LDG.E.64 R8, desc[UR4][R26.64+0xb8] ;  /* 0x0000b8041a087981 */ /* 0x000f22000c1e1b00 */
[----:B------:R-:W-:Y:S01]  /*0b80*/  FADD R20, R24, R21 ;  /* 0x0000001518147221 */ /* 0x000fe20000000000 */
[----:B------:R-:W-:Y:S01]  /*0b90*/  FFMA R23, R15, R12, R28 ;  /* 0x0000000c0f177223 */ /* 0x000fe2000000001c */
[----:B------:R-:W-:Y:S01]  /*0ba0*/  FADD R21, R22, R13 ;  /* 0x0000000d16157221 */ /* 0x000fe20000000000 */
[----:B------:R-:W5:Y:S04]  /*0bb0*/  LDG.E.64 R14, desc[UR4][R6.64+0xc0] ;  /* 0x0000c004060e7981 */ /* 0x000f68000c1e1b00 */
[----:B------:R-:W5:Y:S01]  /*0bc0*/  LDG.E.64 R12, desc[UR4][R26.64+0xc0] ;  /* 0x0000c0041a0c7981 */ /* 0x000f62000c1e1b00 */
[-C--:B--2---:R-:W-:Y:S01]  /*0bd0*/  FMUL R25, R19, R17.reuse ;  /* 0x0000001113197220 */ /* 0x084fe20000400000 */
[----:B------:R-:W-:-:S03]  /*0be0*/  FMUL R22, R18, R17 ;  /* 0x0000001112167220 */ /* 0x000fc60000400000 */
[-C--:B------:R-:W-:Y:S01]  /*0bf0*/  FFMA R18, R18, R16.reuse, -R25 ;  /* 0x0000001012127223 */ /* 0x080fe20000000819 */
[----:B------:R-:W-:Y:S01]  /*0c00*/  FFMA R19, R19, R16, R22 ;  /* 0x0000001013137223 */ /* 0x000fe20000000016 */
        /* <DEDUP_REMOVED lines=10> */
[----:B------:R-:W-:-:S03]  /*0cb0*/  FADD R18, R18, R21 ;  /* 0x0000001512127221 */ /* 0x000fc60000000000 */
[----:B------:R-:W-:Y:S01]  /*0cc0*/  FADD R19, R20, R19 ;  /* 0x0000001314137221 */ /* 0x000fe20000000000 */
[-C--:B----4-:R-:W-:Y:S01]  /*0cd0*/  FMUL R21, R11, R9.reuse ;  /* 0x000000090b157220 */ /* 0x090fe20000400000 */
[----:B------:R-:W-:-:S03]  /*0ce0*/  FMUL R20, R10, R9 ;  /* 0x000000090a147220 */ /* 0x000fc60000400000 */
[-C--:B------:R-:W-:Y:S01]  /*0cf0*/  FFMA R21, R10, R8.reuse, -R21 ;  /* 0x000000080a157223 */ /* 0x080fe20000000815 */
[----:B------:R-:W-:Y:S01]  /*0d00*/  FFMA R20, R11, R8, R20 ;  /* 0x000000080b147223 */ /* 0x000fe20000000014 */
[----:B------:R-:W-:Y:S01]  /*0d10*/  FADD R19, R19, R22 ;  /* 0x0000001613137221 */ /* 0x000fe20000000000 */
[----:B------:R-:W4:Y:S01]  /*0d20*/  LDG.E.64 R10, desc[UR4][R26.64+0xd8] ;  /* 0x0000d8041a0a7981 */ /* 0x000f22000c1e1b00 */
[-C--:B-----5:R-:W-:Y:S01]  /*0d30*/  FMUL R9, R15, R13.reuse ;  /* 0x0000000d0f097220 */ /* 0x0a0fe20000400000 */
[----:B------:R-:W-:-:S03]  /*0d40*/  FMUL R8, R14, R13 ;  /* 0x0000000d0e087220 */ /* 0x000fc60000400000 */
[-C--:B------:R-:W-:Y:S01]  /*0d50*/  FFMA R14, R14, R12.reuse, -R9 ;  /* 0x0000000c0e0e7223 */ /* 0x080fe20000000809 */
[----:B------:R-:W-:Y:S02]  /*0d60*/  FFMA R23, R15, R12, R8 ;  /* 0x0000000c0f177223 */ /* 0x000fe40000000008 */
[----:B------:R-:W4:Y:S01]  /*0d70*/  LDG.E.64 R8, desc[UR4][R6.64+0xd8] ;  /* 0x0000d80406087981 */ /* 0x000f22000c1e1b00 */
[----:B------:R-:W-:Y:S01]  /*0d80*/  FADD R21, R18, R21 ;  /* 0x0000001512157221 */ /* 0x000fe20000000000 */
[----:B------:R-:W-:-:S03]  /*0d90*/  FADD R20, R19, R20 ;  /* 0x0000001413147221 */ /* 0x000fc60000000000 */
[----:B------:R-:W-:Y:S02]  /*0da0*/  FADD R22, R14, R21 ;  /* 0x000000150e167221 */ /* 0x000fe40000000000 */
[----:B------:R-:W5:Y:S01]  /*0db0*/  LDG.E.64 R14, desc[UR4][R6.64+0xe0] ;  /* 0x0000e004060e7981 */ /* 0x000f62000c1e1b00 */
[----:B------:R-:W-:-:S03]  /*0dc0*/  FADD R23, R23, R20 ;  /* 0x0000001417177221 */ /* 0x000fc60000000000 */
[----:B------:R-:W5:Y:S01]  /*0dd0*/  LDG.E.64 R20, desc[UR4][R6.64+0xf0] ;  /* 0x0000f00406147981 */ /* 0x000f62000c1e1b00 */
[-C--:B--2---:R-:W-:Y:S01]  /*0de0*/  FMUL R13, R17, R25.reuse ;  /* 0x00000019110d7220 */ /* 0x084fe20000400000 */
[----:B------:R-:W-:-:S03]  /*0df0*/  FMUL R18, R16, R25 ;  /* 0x0000001910127220 */ /* 0x000fc60000400000 */
[-C--:B------:R-:W-:Y:S02]  /*0e00*/  FFMA R19, R16, R24.reuse, -R13 ;  /* 0x0000001810137223 */ /* 0x080fe4000000080d */
[----:B------:R-:W5:Y:S01]  /*0e10*/  LDG.E.64 R12, desc[UR4][R26.64+0xe0] ;  /* 0x0000e0041a0c7981 */ /* 0x000f62000c1e1b00 */
[----:B------:R-:W-:Y:S01]  /*0e20*/  FFMA R24, R17, R24, R18 ;  /* 0x0000001811187223 */ /* 0x000fe20000000012 */
[----:B------:R-:W-:Y:S02]  /*0e30*/  FADD R22, R22, R19 ;  /* 0x0000001316167221 */ /* 0x000fe40000000000 */
[----:B------:R-:W2:Y:S01]  /*0e40*/  LDG.E.64 R16, desc[UR4][R26.64+0xe8] ;  /* 0x0000e8041a107981 */ /* 0x000ea2000c1e1b00 */
[CC--:B---3--:R-:W-:Y:S01]  /*0e50*/  FMUL R25, R5.reuse, R3.reuse ;  /* 0x0000000305197220 */ /* 0x0c8fe20000400000 */
[C---:B------:R-:W-:Y:S02]  /*0e60*/  FMUL R28, R4.reuse, R3 ;  /* 0x00000003041c7220 */ /* 0x040fe40000400000 */
[----:B------:R-:W2:Y:S01]  /*0e70*/  LDG.E.64 R18, desc[UR4][R6.64+0xe8] ;  /* 0x0000e80406127981 */ /* 0x000ea2000c1e1b00 */
[-C--:B------:R-:W-:Y:S01]  /*0e80*/  FFMA R25, R4, R2.reuse, -R25 ;  /* 0x0000000204197223 */ /* 0x080fe20000000819 */
[----:B------:R-:W-:-:S02]  /*0e90*/  FFMA R28, R5, R2, R28 ;  /* 0x00000002051c7223 */ /* 0x000fc4000000001c */
[----:B------:R-:W3:Y:S04]  /*0ea0*/  LDG.E.64 R4, desc[UR4][R26.64+0xf0] ;  /* 0x0000f0041a047981 */ /* 0x000ee8000c1e1b00 */
[----:B------:R-:W3:Y:S04]  /*0eb0*/  LDG.E.64 R2, desc[UR4][R26.64+0xf8] ;  /* 0x0000f8041a027981 */ /* 0x000ee8000c1e1b00 */
[----:B------:R2:W3:Y:S01]  /*0ec0*/  LDG.E.64 R26, desc[UR4][R6.64+0xf8] ;  /* 0x0000f804061a7981 */ /* 0x0004e2000c1e1b00 */
[----:B------:R-:W-:Y:S01]  /*0ed0*/  FADD R23, R23, R24 ;  /* 0x0000001817177221 */ /* 0x000fe20000000000 */
[----:B------:R-:W-:Y:S01]  /*0ee0*/  FADD R22, R22, R25 ;  /* 0x0000001916167221 */ /* 0x000fe20000000000 */
[-C--:B----4-:R-:W-:Y:S01]  /*0ef0*/  FMUL R25, R9, R11.reuse ;  /* 0x0000000b09197220 */ /* 0x090fe20000400000 */
[----:B------:R-:W-:-:S03]  /*0f00*/  FMUL R24, R8, R11 ;  /* 0x0000000b08187220 */ /* 0x000fc60000400000 */
[-C--:B------:R-:W-:Y:S01]  /*0f10*/  FFMA R25, R8, R10.reuse, -R25 ;  /* 0x0000000a08197223 */ /* 0x080fe20000000819 */
[----:B------:R-:W-:Y:S02]  /*0f20*/  FFMA R11, R9, R10, R24 ;  /* 0x0000000a090b7223 */ /* 0x000fe40000000018 */
[----:B------:R-:W0:Y:S01]  /*0f30*/  LDC.64 R8, c[0x0][0x390] ;  /* 0x0000e400ff087b82 */ /* 0x000e220000000a00 */
[----:B------:R-:W-:Y:S01]  /*0f40*/  FADD R28, R23, R28 ;  /* 0x0000001c171c7221 */ /* 0x000fe20000000000 */
[----:B------:R-:W-:-:S03]  /*0f50*/  FADD R22, R22, R25 ;  /* 0x0000001916167221 */ /* 0x000fc60000000000 */
[----:B------:R-:W-:Y:S01]  /*0f60*/  FADD R11, R28, R11 ;  /* 0x0000000b1c0b7221 */ /* 0x000fe20000000000 */
[----:B0-----:R-:W-:-:S04]  /*0f70*/  IMAD.WIDE.U32 R8, R0, 0x8, R8 ;  /* 0x0000000800087825 */ /* 0x001fc800078e0008 */
[-C--:B-----5:R-:W-:Y:S01]  /*0f80*/  FMUL R10, R14, R13.reuse ;  /* 0x0000000d0e0a7220 */ /* 0x0a0fe20000400000 */
[----:B------:R-:W-:-:S03]  /*0f90*/  FMUL R23, R15, R13 ;  /* 0x0000000d0f177220 */ /* 0x000fc60000400000 */
[-C--:B------:R-:W-:Y:S01]  /*0fa0*/  FFMA R10, R15, R12.reuse, R10 ;  /* 0x0000000c0f0a7223 */ /* 0x080fe2000000000a */
[----:B------:R-:W-:Y:S01]  /*0fb0*/  FFMA R23, R14, R12, -R23 ;  /* 0x0000000c0e177223 */ /* 0x000fe20000000817 */
[-C--:B--2---:R-:W-:Y:S01]  /*0fc0*/  FMUL R6, R18, R17.reuse ;  /* 0x0000001112067220 */ /* 0x084fe20000400000 */
[----:B------:R-:W-:Y:S01]  /*0fd0*/  FMUL R7, R19, R17 ;  /* 0x0000001113077220 */ /* 0x000fe20000400000 */
[----:B------:R-:W-:Y:S02]  /*0fe0*/  FADD R10, R11, R10 ;  /* 0x0000000a0b0a7221 */ /* 0x000fe40000000000 */
[-C--:B------:R-:W-:Y:S01]  /*0ff0*/  FFMA R19, R19, R16.reuse, R6 ;  /* 0x0000001013137223 */ /* 0x080fe20000000006 */
[CC--:B---3--:R-:W-:Y:S01]  /*1000*/  FMUL R11, R21.reuse, R5.reuse ;  /* 0x00000005150b7220 */ /* 0x0c8fe20000400000 */
[----:B------:R-:W-:Y:S01]  /*1010*/  FMUL R6, R20, R5 ;  /* 0x0000000514067220 */ /* 0x000fe20000400000 */
[----:B------:R-:W-:Y:S01]  /*1020*/  FADD R22, R22, R23 ;  /* 0x0000001716167221 */ /* 0x000fe20000000000 */
[----:B------:R-:W-:Y:S01]  /*1030*/  FFMA R7, R18, R16, -R7 ;  /* 0x0000001012077223 */ /* 0x000fe20000000807 */
[-C--:B------:R-:W-:Y:S01]  /*1040*/  FFMA R20, R20, R4.reuse, -R11 ;  /* 0x0000000414147223 */ /* 0x080fe2000000080b */
[----:B------:R-:W-:Y:S01]  /*1050*/  FFMA R21, R21, R4, R6 ;  /* 0x0000000415157223 */ /* 0x000fe20000000006 */
[----:B------:R-:W-:Y:S01]  /*1060*/  FADD R10, R10, R19 ;  /* 0x000000130a0a7221 */ /* 0x000fe20000000000 */
[----:B------:R-:W-:-:S03]  /*1070*/  FADD R7, R22, R7 ;  /* 0x0000000716077221 */ /* 0x000fc60000000000 */
[----:B------:R-:W-:Y:S01]  /*1080*/  FADD R10, R10, R21 ;  /* 0x000000150a0a7221 */ /* 0x000fe20000000000 */
[-C--:B------:R-:W-:Y:S01]  /*1090*/  FMUL R5, R27, R3.reuse ;  /* 0x000000031b057220 */ /* 0x080fe20000400000 */
[C---:B------:R-:W-:Y:S01]  /*10a0*/  FMUL R4, R26.reuse, R3 ;  /* 0x000000031a047220 */ /* 0x040fe20000400000 */
[----:B------:R-:W-:Y:S02]  /*10b0*/  FADD R7, R7, R20 ;  /* 0x0000001407077221 */ /* 0x000fe40000000000 */
[-C--:B------:R-:W-:Y:S01]  /*10c0*/  FFMA R26, R26, R2.reuse, -R5 ;  /* 0x000000021a1a7223 */ /* 0x080fe20000000805 */
[----:B------:R-:W-:-:S03]  /*10d0*/  FFMA R27, R27, R2, R4 ;  /* 0x000000021b1b7223 */ /* 0x000fc60000000004 */
[----:B------:R-:W-:Y:S01]  /*10e0*/  FADD R26, R7, R26 ;  /* 0x0000001a071a7221 */ /* 0x000fe20000000000 */
[----:B------:R-:W-:-:S05]  /*10f0*/  FADD R27, R10, R27 ;  /* 0x0000001b0a1b7221 */ /* 0x000fca0000000000 */
[----:B------:R-:W-:Y:S01]  /*1100*/  STG.E.64 desc[UR4][R8.64], R26 ;  /* 0x0000001a08007986 */ /* 0x000fe2000c101b04 */
[----:B------:R-:W-:Y:S05]  /*1110*/  EXIT ;  /* 0x000000000000794d */ /* 0x000fea0003800000 */
.L_x_179:
        /* <DEDUP_REMOVED lines=14> */
.L_x_196:


//--------------------- .nv.shared._Z5CRMatP6float2S0_S0_S0_S0_S0_ --------------------------
	.section	.nv.shared._Z5CRMatP6float2S0_S0_S0_S0_S0_,"aw",@nobits
	.sectionflags	@""
	.align	8
.nv.shared._Z5CRMatP6float2S0_S0_S0_S0_S0_:
	.zero		9216


//--------------------- .nv.shared.reserved.0     --------------------------
	.section	.nv.shared.reserved.0,"aw",@nobits
	.weak		__nv_reservedSMEM_offset_0_alias
	.size		__nv_reservedSMEM_offset_0_alias, 0, 64
	.other		__nv_reservedSMEM_offset_0_alias,@"STO_CUDA_RESERVED_SHARED STV_DEFAULT"
__nv_reservedSMEM_offset_0_alias:
	.zero		0
	.zero		64


//--------------------- .nv.shared._Z5CRVecP6float2S0_S0_S0_S0_S0_ --------------------------
	.section	.nv.shared._Z5CRVecP6float2S0_S0_S0_S0_S0_,"aw",@nobits
	.sectionflags	@""
	.align	8
.nv.shared._Z5CRVecP6float2S0_S0_S0_S0_S0_:
	.zero		1280


//--------------------- .nv.constant0._Z5CRMatP6float2S0_S0_S0_S0_S0_ --------------------------
	.section	.nv.constant0._Z5CRMatP6float2S0_S0_S0_S0_S0_,"a",@progbits
	.sectionflags	@""
	.align	4
.nv.constant0._Z5CRMatP6float2S0_S0_S0_S0_S0_:
	.zero		944


//--------------------- .nv.constant0._Z5CRVecP6float2S0_S0_S0_S0_S0_ --------------------------
	.section	.nv.constant0._Z5CRVecP6float2S0_S0_S0_S0_S0_,"a",@progbits
	.sectionflags	@""
	.align	4
.nv.constant0._Z5CRVecP6float2S0_S0_S0_S0_S0_:
	.zero		944


//--------------------- .nv.constant0._Z2CRP6float2S0_S0_S0_S0_S0_ --------------------------
	.section	.nv.constant0._Z2CRP6float2S0_S0_S0_S0_S0_,"a",@progbits
	.sectionflags	@""
	.align	4
.nv.constant0._Z2CRP6float2S0_S0_S0_S0_S0_:
	.zero		944


//--------------------- .nv.constant0._Z4NormP6float2 --------------------------
	.section	.nv.constant0._Z4NormP6float2,"a",@progbits
	.sectionflags	@""
	.align	4
.nv.constant0._Z4NormP6float2:
	.zero		904


//--------------------- .nv.constant0._Z3DotP6float2S0_ --------------------------
	.section	.nv.constant0._Z3DotP6float2S0_,"a",@progbits
	.sectionflags	@""
	.align	4
.nv.constant0._Z3DotP6float2S0_:
	.zero		912


//--------------------- .nv.constant0._Z5Cymax6float2PS_S0_ --------------------------
	.section	.nv.constant0._Z5Cymax6float2PS_S0_,"a",@progbits
	.sectionflags	@""
	.align	4
.nv.constant0._Z5Cymax6float2PS_S0_:
	.zero		920


//--------------------- .nv.constant0._Z5Caxpy6float2PS_S0_ --------------------------
	.section	.nv.constant0._Z5Caxpy6float2PS_S0_,"a",@progbits
	.sectionflags	@""
	.align	4
.nv.constant0._Z5Caxpy6float2PS_S0_:
	.zero		920


//--------------------- .nv.constant0._Z6matVecP6float2S0_S0_ --------------------------
	.section	.nv.constant0._Z6matVecP6float2S0_S0_,"a",@progbits
	.sectionflags	@""
	.align	4
.nv.constant0._Z6matVecP6float2S0_S0_:
	.zero		920


//--------------------- SYMBOLS --------------------------

	.type		.nv.reservedSmem.offset0,@object
	.size		.nv.reservedSmem.offset0,0x4
	.type		.nv.reservedSmem.cap,@object
	.size		.nv.reservedSmem.cap,0x4
